	.target	sm_103a

	.elftype	@"ET_EXEC"


//--------------------- .note.nv.tkinfo           --------------------------
	.section	.note.nv.tkinfo,"",@"SHT_NOTE"
	.sectionflags	@"SHF_NOTE_NV_TKINFO"
	.tkinfo
        /*0018*/ 	.word	0x00000002
        /*0030*/ 	.string	""
        /*0030*/ 	.string	"ptxas"
        /*0030*/ 	.string	"Cuda compilation tools, release 13.0, V13.0.88"
        /*0030*/ 	.string	"Build cuda_13.0.r13.0/compiler.36424714_0"
        /*0030*/ 	.string	"-arch sm_103a -m 64 "



//--------------------- .note.nv.cuinfo           --------------------------
	.section	.note.nv.cuinfo,"",@"SHT_NOTE"
	.sectionflags	@"SHF_NOTE_NV_CUINFO"
        /*0018*/ 	.short	0x0002
        /*001a*/ 	.short	0x0067
        /*001c*/ 	.short	0x0082
	.zero		2


//--------------------- .nv.info                  --------------------------
	.section	.nv.info,"",@"SHT_CUDA_INFO"
	.align	4


	//----- nvinfo : EIATTR_REGCOUNT
	.align		4
        /*0000*/ 	.byte	0x04, 0x2f
        /*0002*/ 	.short	(.L_12 - .L_11)
	.align		4
.L_11:
        /*0004*/ 	.word	index@(_ZN7cutlass13device_kernelIN5flash11enable_sm90INS1_16FlashAttnFwdSm90INS1_25CollectiveMainloopFwdSm90ILi2EN4cute5tupleIJNS5_1CILi1EEES8_S8_EEENS6_IJNS7_ILi192EEENS7_ILi160EEENS7_ILi64EEEEEELi64ENS_12float_e4m3_tEfNS_4arch4Sm90ELb1ELb0ELb1ELb1ELb1ELb1ELb0ELb1ELb1ELb1ELb1ELb0EEENS1_21CollectiveEpilogueFwdINS6_IJSA_SC_SB_EEES9_NS_10bfloat16_tESG_Li384ELb1ELb1ELb1ELb1EEENS1_36VarlenDynamicPersistentTileSchedulerILi192ELi160ELi384ELi128ELb1ELb1ELb1ELb1ELb1ELb1EEEEEEEEEvNT_6ParamsE)
        /*0008*/ 	.word	0x00000004


	//----- nvinfo : EIATTR_FRAME_SIZE
	.align		4
.L_12:
        /*000c*/ 	.byte	0x04, 0x11
        /*000e*/ 	.short	(.L_14 - .L_13)
	.align		4
.L_13:
        /*0010*/ 	.word	index@(_ZN7cutlass13device_kernelIN5flash11enable_sm90INS1_16FlashAttnFwdSm90INS1_25CollectiveMainloopFwdSm90ILi2EN4cute5tupleIJNS5_1CILi1EEES8_S8_EEENS6_IJNS7_ILi192EEENS7_ILi160EEENS7_ILi64EEEEEELi64ENS_12float_e4m3_tEfNS_4arch4Sm90ELb1ELb0ELb1ELb1ELb1ELb1ELb0ELb1ELb1ELb1ELb1ELb0EEENS1_21CollectiveEpilogueFwdINS6_IJSA_SC_SB_EEES9_NS_10bfloat16_tESG_Li384ELb1ELb1ELb1ELb1EEENS1_36VarlenDynamicPersistentTileSchedulerILi192ELi160ELi384ELi128ELb1ELb1ELb1ELb1ELb1ELb1EEEEEEEEEvNT_6ParamsE)
        /*0014*/ 	.word	0x00000000


	//----- nvinfo : EIATTR_REGCOUNT
	.align		4
.L_14:
        /*0018*/ 	.byte	0x04, 0x2f
        /*001a*/ 	.short	(.L_16 - .L_15)
	.align		4
.L_15:
        /*001c*/ 	.word	index@(_ZN7cutlass13device_kernelIN5flash11enable_sm90INS1_16FlashAttnFwdSm90INS1_25CollectiveMainloopFwdSm90ILi2EN4cute5tupleIJNS5_1CILi1EEES8_S8_EEENS6_IJNS7_ILi192EEENS7_ILi160EEENS7_ILi64EEEEEELi64ENS_12float_e4m3_tEfNS_4arch4Sm90ELb1ELb0ELb1ELb1ELb1ELb0ELb0ELb1ELb1ELb1ELb1ELb0EEENS1_21CollectiveEpilogueFwdINS6_IJSA_SC_SB_EEES9_NS_10bfloat16_tESG_Li384ELb1ELb1ELb1ELb1EEENS1_36VarlenDynamicPersistentTileSchedulerILi192ELi160ELi384ELi128ELb1ELb1ELb1ELb1ELb1ELb1EEEEEEEEEvNT_6ParamsE)
        /*0020*/ 	.word	0x00000004


	//----- nvinfo : EIATTR_FRAME_SIZE
	.align		4
.L_16:
        /*0024*/ 	.byte	0x04, 0x11
        /*0026*/ 	.short	(.L_18 - .L_17)
	.align		4
.L_17:
        /*0028*/ 	.word	index@(_ZN7cutlass13device_kernelIN5flash11enable_sm90INS1_16FlashAttnFwdSm90INS1_25CollectiveMainloopFwdSm90ILi2EN4cute5tupleIJNS5_1CILi1EEES8_S8_EEENS6_IJNS7_ILi192EEENS7_ILi160EEENS7_ILi64EEEEEELi64ENS_12float_e4m3_tEfNS_4arch4Sm90ELb1ELb0ELb1ELb1ELb1ELb0ELb0ELb1ELb1ELb1ELb1ELb0EEENS1_21CollectiveEpilogueFwdINS6_IJSA_SC_SB_EEES9_NS_10bfloat16_tESG_Li384ELb1ELb1ELb1ELb1EEENS1_36VarlenDynamicPersistentTileSchedulerILi192ELi160ELi384ELi128ELb1ELb1ELb1ELb1ELb1ELb1EEEEEEEEEvNT_6ParamsE)
        /*002c*/ 	.word	0x00000000


	//----- nvinfo : EIATTR_REGCOUNT
	.align		4
.L_18:
        /*0030*/ 	.byte	0x04, 0x2f
        /*0032*/ 	.short	(.L_20 - .L_19)
	.align		4
.L_19:
        /*0034*/ 	.word	index@(_ZN7cutlass13device_kernelIN5flash11enable_sm90INS1_16FlashAttnFwdSm90INS1_25CollectiveMainloopFwdSm90ILi2EN4cute5tupleIJNS5_1CILi1EEES8_S8_EEENS6_IJNS7_ILi192EEENS7_ILi160EEENS7_ILi64EEEEEELi64ENS_12float_e4m3_tEfNS_4arch4Sm90ELb1ELb0ELb1ELb0ELb1ELb0ELb0ELb1ELb1ELb1ELb1ELb0EEENS1_21CollectiveEpilogueFwdINS6_IJSA_SC_SB_EEES9_NS_10bfloat16_tESG_Li384ELb0ELb1ELb1ELb1EEENS1_19SingleTileSchedulerILb0ELb1ELb1ELi192EEEEEEEEEvNT_6ParamsE)
        /*0038*/ 	.word	0x00000004


	//----- nvinfo : EIATTR_FRAME_SIZE
	.align		4
.L_20:
        /*003c*/ 	.byte	0x04, 0x11
        /*003e*/ 	.short	(.L_22 - .L_21)
	.align		4
.L_21:
        /*0040*/ 	.word	index@(_ZN7cutlass13device_kernelIN5flash11enable_sm90INS1_16FlashAttnFwdSm90INS1_25CollectiveMainloopFwdSm90ILi2EN4cute5tupleIJNS5_1CILi1EEES8_S8_EEENS6_IJNS7_ILi192EEENS7_ILi160EEENS7_ILi64EEEEEELi64ENS_12float_e4m3_tEfNS_4arch4Sm90ELb1ELb0ELb1ELb0ELb1ELb0ELb0ELb1ELb1ELb1ELb1ELb0EEENS1_21CollectiveEpilogueFwdINS6_IJSA_SC_SB_EEES9_NS_10bfloat16_tESG_Li384ELb0ELb1ELb1ELb1EEENS1_19SingleTileSchedulerILb0ELb1ELb1ELi192EEEEEEEEEvNT_6ParamsE)
        /*0044*/ 	.word	0x00000000


	//----- nvinfo : EIATTR_REGCOUNT
	.align		4
.L_22:
        /*0048*/ 	.byte	0x04, 0x2f
        /*004a*/ 	.short	(.L_24 - .L_23)
	.align		4
.L_23:
        /*004c*/ 	.word	index@(_ZN7cutlass13device_kernelIN5flash11enable_sm90INS1_16FlashAttnFwdSm90INS1_25CollectiveMainloopFwdSm90ILi2EN4cute5tupleIJNS5_1CILi1EEES8_S8_EEENS6_IJNS7_ILi192EEENS7_ILi160EEENS7_ILi64EEEEEELi64ENS_12float_e4m3_tEfNS_4arch4Sm90ELb0ELb1ELb1ELb1ELb1ELb1ELb0ELb1ELb1ELb1ELb1ELb0EEENS1_21CollectiveEpilogueFwdINS6_IJSA_SC_SB_EEES9_NS_10bfloat16_tESG_Li384ELb1ELb1ELb1ELb1EEENS1_36VarlenDynamicPersistentTileSchedulerILi192ELi160ELi384ELi128ELb1ELb1ELb1ELb1ELb0ELb1EEEEEEEEEvNT_6ParamsE)
        /*0050*/ 	.word	0x00000004


	//----- nvinfo : EIATTR_FRAME_SIZE
	.align		4
.L_24:
        /*0054*/ 	.byte	0x04, 0x11
        /*0056*/ 	.short	(.L_26 - .L_25)
	.align		4
.L_25:
        /*0058*/ 	.word	index@(_ZN7cutlass13device_kernelIN5flash11enable_sm90INS1_16FlashAttnFwdSm90INS1_25CollectiveMainloopFwdSm90ILi2EN4cute5tupleIJNS5_1CILi1EEES8_S8_EEENS6_IJNS7_ILi192EEENS7_ILi160EEENS7_ILi64EEEEEELi64ENS_12float_e4m3_tEfNS_4arch4Sm90ELb0ELb1ELb1ELb1ELb1ELb1ELb0ELb1ELb1ELb1ELb1ELb0EEENS1_21CollectiveEpilogueFwdINS6_IJSA_SC_SB_EEES9_NS_10bfloat16_tESG_Li384ELb1ELb1ELb1ELb1EEENS1_36VarlenDynamicPersistentTileSchedulerILi192ELi160ELi384ELi128ELb1ELb1ELb1ELb1ELb0ELb1EEEEEEEEEvNT_6ParamsE)
        /*005c*/ 	.word	0x00000000


	//----- nvinfo : EIATTR_REGCOUNT
	.align		4
.L_26:
        /*0060*/ 	.byte	0x04, 0x2f
        /*0062*/ 	.short	(.L_28 - .L_27)
	.align		4
.L_27:
        /*0064*/ 	.word	index@(_ZN7cutlass13device_kernelIN5flash11enable_sm90INS1_16FlashAttnFwdSm90INS1_25CollectiveMainloopFwdSm90ILi2EN4cute5tupleIJNS5_1CILi1EEES8_S8_EEENS6_IJNS7_ILi192EEENS7_ILi160EEENS7_ILi64EEEEEELi64ENS_12float_e4m3_tEfNS_4arch4Sm90ELb0ELb1ELb1ELb1ELb1ELb0ELb0ELb1ELb1ELb1ELb1ELb0EEENS1_21CollectiveEpilogueFwdINS6_IJSA_SC_SB_EEES9_NS_10bfloat16_tESG_Li384ELb1ELb1ELb1ELb1EEENS1_36VarlenDynamicPersistentTileSchedulerILi192ELi160ELi384ELi128ELb1ELb1ELb1ELb1ELb0ELb1EEEEEEEEEvNT_6ParamsE)
        /*0068*/ 	.word	0x00000004


	//----- nvinfo : EIATTR_FRAME_SIZE
	.align		4
.L_28:
        /*006c*/ 	.byte	0x04, 0x11
        /*006e*/ 	.short	(.L_30 - .L_29)
	.align		4
.L_29:
        /*0070*/ 	.word	index@(_ZN7cutlass13device_kernelIN5flash11enable_sm90INS1_16FlashAttnFwdSm90INS1_25CollectiveMainloopFwdSm90ILi2EN4cute5tupleIJNS5_1CILi1EEES8_S8_EEENS6_IJNS7_ILi192EEENS7_ILi160EEENS7_ILi64EEEEEELi64ENS_12float_e4m3_tEfNS_4arch4Sm90ELb0ELb1ELb1ELb1ELb1ELb0ELb0ELb1ELb1ELb1ELb1ELb0EEENS1_21CollectiveEpilogueFwdINS6_IJSA_SC_SB_EEES9_NS_10bfloat16_tESG_Li384ELb1ELb1ELb1ELb1EEENS1_36VarlenDynamicPersistentTileSchedulerILi192ELi160ELi384ELi128ELb1ELb1ELb1ELb1ELb0ELb1EEEEEEEEEvNT_6ParamsE)
        /*0074*/ 	.word	0x00000000


	//----- nvinfo : EIATTR_REGCOUNT
	.align		4
.L_30:
        /*0078*/ 	.byte	0x04, 0x2f
        /*007a*/ 	.short	(.L_32 - .L_31)
	.align		4
.L_31:
        /*007c*/ 	.word	index@(_ZN7cutlass13device_kernelIN5flash11enable_sm90INS1_16FlashAttnFwdSm90INS1_25CollectiveMainloopFwdSm90ILi2EN4cute5tupleIJNS5_1CILi1EEES8_S8_EEENS6_IJNS7_ILi192EEENS7_ILi160EEENS7_ILi64EEEEEELi64ENS_12float_e4m3_tEfNS_4arch4Sm90ELb0ELb1ELb1ELb0ELb1ELb0ELb0ELb1ELb1ELb1ELb1ELb0EEENS1_21CollectiveEpilogueFwdINS6_IJSA_SC_SB_EEES9_NS_10bfloat16_tESG_Li384ELb0ELb1ELb1ELb1EEENS1_19SingleTileSchedulerILb0ELb1ELb1ELi192EEEEEEEEEvNT_6ParamsE)
        /*0080*/ 	.word	0x00000004


	//----- nvinfo : EIATTR_FRAME_SIZE
	.align		4
.L_32:
        /*0084*/ 	.byte	0x04, 0x11
        /*0086*/ 	.short	(.L_34 - .L_33)
	.align		4
.L_33:
        /*0088*/ 	.word	index@(_ZN7cutlass13device_kernelIN5flash11enable_sm90INS1_16FlashAttnFwdSm90INS1_25CollectiveMainloopFwdSm90ILi2EN4cute5tupleIJNS5_1CILi1EEES8_S8_EEENS6_IJNS7_ILi192EEENS7_ILi160EEENS7_ILi64EEEEEELi64ENS_12float_e4m3_tEfNS_4arch4Sm90ELb0ELb1ELb1ELb0ELb1ELb0ELb0ELb1ELb1ELb1ELb1ELb0EEENS1_21CollectiveEpilogueFwdINS6_IJSA_SC_SB_EEES9_NS_10bfloat16_tESG_Li384ELb0ELb1ELb1ELb1EEENS1_19SingleTileSchedulerILb0ELb1ELb1ELi192EEEEEEEEEvNT_6ParamsE)
        /*008c*/ 	.word	0x00000000


	//----- nvinfo : EIATTR_REGCOUNT
	.align		4
.L_34:
        /*0090*/ 	.byte	0x04, 0x2f
        /*0092*/ 	.short	(.L_36 - .L_35)
	.align		4
.L_35:
        /*0094*/ 	.word	index@(_ZN7cutlass13device_kernelIN5flash11enable_sm90INS1_16FlashAttnFwdSm90INS1_25CollectiveMainloopFwdSm90ILi2EN4cute5tupleIJNS5_1CILi1EEES8_S8_EEENS6_IJNS7_ILi192EEENS7_ILi160EEENS7_ILi64EEEEEELi64ENS_12float_e4m3_tEfNS_4arch4Sm90ELb0ELb0ELb1ELb1ELb1ELb1ELb0ELb1ELb1ELb1ELb1ELb0EEENS1_21CollectiveEpilogueFwdINS6_IJSA_SC_SB_EEES9_NS_10bfloat16_tESG_Li384ELb1ELb1ELb1ELb1EEENS1_36VarlenDynamicPersistentTileSchedulerILi192ELi160ELi384ELi128ELb1ELb1ELb1ELb0ELb1ELb1EEEEEEEEEvNT_6ParamsE)
        /*0098*/ 	.word	0x00000004


	//----- nvinfo : EIATTR_FRAME_SIZE
	.align		4
.L_36:
        /*009c*/ 	.byte	0x04, 0x11
        /*009e*/ 	.short	(.L_38 - .L_37)
	.align		4
.L_37:
        /*00a0*/ 	.word	index@(_ZN7cutlass13device_kernelIN5flash11enable_sm90INS1_16FlashAttnFwdSm90INS1_25CollectiveMainloopFwdSm90ILi2EN4cute5tupleIJNS5_1CILi1EEES8_S8_EEENS6_IJNS7_ILi192EEENS7_ILi160EEENS7_ILi64EEEEEELi64ENS_12float_e4m3_tEfNS_4arch4Sm90ELb0ELb0ELb1ELb1ELb1ELb1ELb0ELb1ELb1ELb1ELb1ELb0EEENS1_21CollectiveEpilogueFwdINS6_IJSA_SC_SB_EEES9_NS_10bfloat16_tESG_Li384ELb1ELb1ELb1ELb1EEENS1_36VarlenDynamicPersistentTileSchedulerILi192ELi160ELi384ELi128ELb1ELb1ELb1ELb0ELb1ELb1EEEEEEEEEvNT_6ParamsE)
        /*00a4*/ 	.word	0x00000000


	//----- nvinfo : EIATTR_REGCOUNT
	.align		4
.L_38:
        /*00a8*/ 	.byte	0x04, 0x2f
        /*00aa*/ 	.short	(.L_40 - .L_39)
	.align		4
.L_39:
        /*00ac*/ 	.word	index@(_ZN7cutlass13device_kernelIN5flash11enable_sm90INS1_16FlashAttnFwdSm90INS1_25CollectiveMainloopFwdSm90ILi2EN4cute5tupleIJNS5_1CILi1EEES8_S8_EEENS6_IJNS7_ILi192EEENS7_ILi160EEENS7_ILi64EEEEEELi64ENS_12float_e4m3_tEfNS_4arch4Sm90ELb0ELb0ELb1ELb1ELb1ELb0ELb0ELb1ELb1ELb1ELb1ELb0EEENS1_21CollectiveEpilogueFwdINS6_IJSA_SC_SB_EEES9_NS_10bfloat16_tESG_Li384ELb1ELb1ELb1ELb1EEENS1_36VarlenDynamicPersistentTileSchedulerILi192ELi160ELi384ELi128ELb1ELb1ELb1ELb0ELb1ELb1EEEEEEEEEvNT_6ParamsE)
        /*00b0*/ 	.word	0x00000004


	//----- nvinfo : EIATTR_FRAME_SIZE
	.align		4
.L_40:
        /*00b4*/ 	.byte	0x04, 0x11
        /*00b6*/ 	.short	(.L_42 - .L_41)
	.align		4
.L_41:
        /*00b8*/ 	.word	index@(_ZN7cutlass13device_kernelIN5flash11enable_sm90INS1_16FlashAttnFwdSm90INS1_25CollectiveMainloopFwdSm90ILi2EN4cute5tupleIJNS5_1CILi1EEES8_S8_EEENS6_IJNS7_ILi192EEENS7_ILi160EEENS7_ILi64EEEEEELi64ENS_12float_e4m3_tEfNS_4arch4Sm90ELb0ELb0ELb1ELb1ELb1ELb0ELb0ELb1ELb1ELb1ELb1ELb0EEENS1_21CollectiveEpilogueFwdINS6_IJSA_SC_SB_EEES9_NS_10bfloat16_tESG_Li384ELb1ELb1ELb1ELb1EEENS1_36VarlenDynamicPersistentTileSchedulerILi192ELi160ELi384ELi128ELb1ELb1ELb1ELb0ELb1ELb1EEEEEEEEEvNT_6ParamsE)
        /*00bc*/ 	.word	0x00000000


	//----- nvinfo : EIATTR_REGCOUNT
	.align		4
.L_42:
        /*00c0*/ 	.byte	0x04, 0x2f
        /*00c2*/ 	.short	(.L_44 - .L_43)
	.align		4
.L_43:
        /*00c4*/ 	.word	index@(_ZN7cutlass13device_kernelIN5flash11enable_sm90INS1_16FlashAttnFwdSm90INS1_25CollectiveMainloopFwdSm90ILi2EN4cute5tupleIJNS5_1CILi1EEES8_S8_EEENS6_IJNS7_ILi192EEENS7_ILi160EEENS7_ILi64EEEEEELi64ENS_12float_e4m3_tEfNS_4arch4Sm90ELb0ELb0ELb1ELb0ELb1ELb0ELb0ELb1ELb1ELb1ELb1ELb0EEENS1_21CollectiveEpilogueFwdINS6_IJSA_SC_SB_EEES9_NS_10bfloat16_tESG_Li384ELb0ELb1ELb1ELb1EEENS1_19SingleTileSchedulerILb0ELb1ELb1ELi192EEEEEEEEEvNT_6ParamsE)
        /*00c8*/ 	.word	0x00000004


	//----- nvinfo : EIATTR_FRAME_SIZE
	.align		4
.L_44:
        /*00cc*/ 	.byte	0x04, 0x11
        /*00ce*/ 	.short	(.L_46 - .L_45)
	.align		4
.L_45:
        /*00d0*/ 	.word	index@(_ZN7cutlass13device_kernelIN5flash11enable_sm90INS1_16FlashAttnFwdSm90INS1_25CollectiveMainloopFwdSm90ILi2EN4cute5tupleIJNS5_1CILi1EEES8_S8_EEENS6_IJNS7_ILi192EEENS7_ILi160EEENS7_ILi64EEEEEELi64ENS_12float_e4m3_tEfNS_4arch4Sm90ELb0ELb0ELb1ELb0ELb1ELb0ELb0ELb1ELb1ELb1ELb1ELb0EEENS1_21CollectiveEpilogueFwdINS6_IJSA_SC_SB_EEES9_NS_10bfloat16_tESG_Li384ELb0ELb1ELb1ELb1EEENS1_19SingleTileSchedulerILb0ELb1ELb1ELi192EEEEEEEEEvNT_6ParamsE)
        /*00d4*/ 	.word	0x00000000


	//----- nvinfo : EIATTR_REGCOUNT
	.align		4
.L_46:
        /*00d8*/ 	.byte	0x04, 0x2f
        /*00da*/ 	.short	(.L_48 - .L_47)
	.align		4
.L_47:
        /*00dc*/ 	.word	index@(_ZN7cutlass13device_kernelIN5flash11enable_sm90INS1_16FlashAttnFwdSm90INS1_25CollectiveMainloopFwdSm90ILi2EN4cute5tupleIJNS5_1CILi1EEES8_S8_EEENS6_IJNS7_ILi192EEENS7_ILi128EEENS7_ILi96EEEEEELi96ENS_12float_e4m3_tEfNS_4arch4Sm90ELb1ELb0ELb1ELb1ELb1ELb1ELb0ELb1ELb1ELb1ELb1ELb0EEENS1_21CollectiveEpilogueFwdINS6_IJSA_SC_SB_EEES9_NS_10bfloat16_tESG_Li384ELb1ELb1ELb1ELb1EEENS1_36VarlenDynamicPersistentTileSchedulerILi192ELi128ELi384ELi128ELb1ELb1ELb1ELb1ELb1ELb1EEEEEEEEEvNT_6ParamsE)
        /*00e0*/ 	.word	0x00000004


	//----- nvinfo : EIATTR_FRAME_SIZE
	.align		4
.L_48:
        /*00e4*/ 	.byte	0x04, 0x11
        /*00e6*/ 	.short	(.L_50 - .L_49)
	.align		4
.L_49:
        /*00e8*/ 	.word	index@(_ZN7cutlass13device_kernelIN5flash11enable_sm90INS1_16FlashAttnFwdSm90INS1_25CollectiveMainloopFwdSm90ILi2EN4cute5tupleIJNS5_1CILi1EEES8_S8_EEENS6_IJNS7_ILi192EEENS7_ILi128EEENS7_ILi96EEEEEELi96ENS_12float_e4m3_tEfNS_4arch4Sm90ELb1ELb0ELb1ELb1ELb1ELb1ELb0ELb1ELb1ELb1ELb1ELb0EEENS1_21CollectiveEpilogueFwdINS6_IJSA_SC_SB_EEES9_NS_10bfloat16_tESG_Li384ELb1ELb1ELb1ELb1EEENS1_36VarlenDynamicPersistentTileSchedulerILi192ELi128ELi384ELi128ELb1ELb1ELb1ELb1ELb1ELb1EEEEEEEEEvNT_6ParamsE)
        /*00ec*/ 	.word	0x00000000


	//----- nvinfo : EIATTR_REGCOUNT
	.align		4
.L_50:
        /*00f0*/ 	.byte	0x04, 0x2f
        /*00f2*/ 	.short	(.L_52 - .L_51)
	.align		4
.L_51:
        /*00f4*/ 	.word	index@(_ZN7cutlass13device_kernelIN5flash11enable_sm90INS1_16FlashAttnFwdSm90INS1_25CollectiveMainloopFwdSm90ILi2EN4cute5tupleIJNS5_1CILi1EEES8_S8_EEENS6_IJNS7_ILi192EEENS7_ILi128EEENS7_ILi96EEEEEELi96ENS_12float_e4m3_tEfNS_4arch4Sm90ELb1ELb0ELb1ELb1ELb1ELb0ELb0ELb1ELb1ELb1ELb1ELb0EEENS1_21CollectiveEpilogueFwdINS6_IJSA_SC_SB_EEES9_NS_10bfloat16_tESG_Li384ELb1ELb1ELb1ELb1EEENS1_36VarlenDynamicPersistentTileSchedulerILi192ELi128ELi384ELi128ELb1ELb1ELb1ELb1ELb1ELb1EEEEEEEEEvNT_6ParamsE)
        /*00f8*/ 	.word	0x00000004


	//----- nvinfo : EIATTR_FRAME_SIZE
	.align		4
.L_52:
        /*00fc*/ 	.byte	0x04, 0x11
        /*00fe*/ 	.short	(.L_54 - .L_53)
	.align		4
.L_53:
        /*0100*/ 	.word	index@(_ZN7cutlass13device_kernelIN5flash11enable_sm90INS1_16FlashAttnFwdSm90INS1_25CollectiveMainloopFwdSm90ILi2EN4cute5tupleIJNS5_1CILi1EEES8_S8_EEENS6_IJNS7_ILi192EEENS7_ILi128EEENS7_ILi96EEEEEELi96ENS_12float_e4m3_tEfNS_4arch4Sm90ELb1ELb0ELb1ELb1ELb1ELb0ELb0ELb1ELb1ELb1ELb1ELb0EEENS1_21CollectiveEpilogueFwdINS6_IJSA_SC_SB_EEES9_NS_10bfloat16_tESG_Li384ELb1ELb1ELb1ELb1EEENS1_36VarlenDynamicPersistentTileSchedulerILi192ELi128ELi384ELi128ELb1ELb1ELb1ELb1ELb1ELb1EEEEEEEEEvNT_6ParamsE)
        /*0104*/ 	.word	0x00000000


	//----- nvinfo : EIATTR_REGCOUNT
	.align		4
.L_54:
        /*0108*/ 	.byte	0x04, 0x2f
        /*010a*/ 	.short	(.L_56 - .L_55)
	.align		4
.L_55:
        /*010c*/ 	.word	index@(_ZN7cutlass13device_kernelIN5flash11enable_sm90INS1_16FlashAttnFwdSm90INS1_25CollectiveMainloopFwdSm90ILi2EN4cute5tupleIJNS5_1CILi1EEES8_S8_EEENS6_IJNS7_ILi192EEENS7_ILi128EEENS7_ILi96EEEEEELi96ENS_12float_e4m3_tEfNS_4arch4Sm90ELb1ELb0ELb1ELb0ELb1ELb0ELb0ELb1ELb1ELb1ELb1ELb0EEENS1_21CollectiveEpilogueFwdINS6_IJSA_SC_SB_EEES9_NS_10bfloat16_tESG_Li384ELb0ELb1ELb1ELb1EEENS1_19SingleTileSchedulerILb0ELb1ELb1ELi192EEEEEEEEEvNT_6ParamsE)
        /*0110*/ 	.word	0x00000004


	//----- nvinfo : EIATTR_FRAME_SIZE
	.align		4
.L_56:
        /*0114*/ 	.byte	0x04, 0x11
        /*0116*/ 	.short	(.L_58 - .L_57)
	.align		4
.L_57:
        /*0118*/ 	.word	index@(_ZN7cutlass13device_kernelIN5flash11enable_sm90INS1_16FlashAttnFwdSm90INS1_25CollectiveMainloopFwdSm90ILi2EN4cute5tupleIJNS5_1CILi1EEES8_S8_EEENS6_IJNS7_ILi192EEENS7_ILi128EEENS7_ILi96EEEEEELi96ENS_12float_e4m3_tEfNS_4arch4Sm90ELb1ELb0ELb1ELb0ELb1ELb0ELb0ELb1ELb1ELb1ELb1ELb0EEENS1_21CollectiveEpilogueFwdINS6_IJSA_SC_SB_EEES9_NS_10bfloat16_tESG_Li384ELb0ELb1ELb1ELb1EEENS1_19SingleTileSchedulerILb0ELb1ELb1ELi192EEEEEEEEEvNT_6ParamsE)
        /*011c*/ 	.word	0x00000000


	//----- nvinfo : EIATTR_REGCOUNT
	.align		4
.L_58:
        /*0120*/ 	.byte	0x04, 0x2f
        /*0122*/ 	.short	(.L_60 - .L_59)
	.align		4
.L_59:
        /*0124*/ 	.word	index@(_ZN7cutlass13device_kernelIN5flash11enable_sm90INS1_16FlashAttnFwdSm90INS1_25CollectiveMainloopFwdSm90ILi2EN4cute5tupleIJNS5_1CILi1EEES8_S8_EEENS6_IJNS7_ILi192EEENS7_ILi128EEENS7_ILi96EEEEEELi96ENS_12float_e4m3_tEfNS_4arch4Sm90ELb0ELb1ELb1ELb1ELb1ELb1ELb0ELb1ELb1ELb1ELb1ELb0EEENS1_21CollectiveEpilogueFwdINS6_IJSA_SC_SB_EEES9_NS_10bfloat16_tESG_Li384ELb1ELb1ELb1ELb1EEENS1_36VarlenDynamicPersistentTileSchedulerILi192ELi128ELi384ELi128ELb1ELb1ELb1ELb1ELb0ELb1EEEEEEEEEvNT_6ParamsE)
        /*0128*/ 	.word	0x00000004


	//----- nvinfo : EIATTR_FRAME_SIZE
	.align		4
.L_60:
        /*012c*/ 	.byte	0x04, 0x11
        /*012e*/ 	.short	(.L_62 - .L_61)
	.align		4
.L_61:
        /*0130*/ 	.word	index@(_ZN7cutlass13device_kernelIN5flash11enable_sm90INS1_16FlashAttnFwdSm90INS1_25CollectiveMainloopFwdSm90ILi2EN4cute5tupleIJNS5_1CILi1EEES8_S8_EEENS6_IJNS7_ILi192EEENS7_ILi128EEENS7_ILi96EEEEEELi96ENS_12float_e4m3_tEfNS_4arch4Sm90ELb0ELb1ELb1ELb1ELb1ELb1ELb0ELb1ELb1ELb1ELb1ELb0EEENS1_21CollectiveEpilogueFwdINS6_IJSA_SC_SB_EEES9_NS_10bfloat16_tESG_Li384ELb1ELb1ELb1ELb1EEENS1_36VarlenDynamicPersistentTileSchedulerILi192ELi128ELi384ELi128ELb1ELb1ELb1ELb1ELb0ELb1EEEEEEEEEvNT_6ParamsE)
        /*0134*/ 	.word	0x00000000


	//----- nvinfo : EIATTR_REGCOUNT
	.align		4
.L_62:
        /*0138*/ 	.byte	0x04, 0x2f
        /*013a*/ 	.short	(.L_64 - .L_63)
	.align		4
.L_63:
        /*013c*/ 	.word	index@(_ZN7cutlass13device_kernelIN5flash11enable_sm90INS1_16FlashAttnFwdSm90INS1_25CollectiveMainloopFwdSm90ILi2EN4cute5tupleIJNS5_1CILi1EEES8_S8_EEENS6_IJNS7_ILi192EEENS7_ILi128EEENS7_ILi96EEEEEELi96ENS_12float_e4m3_tEfNS_4arch4Sm90ELb0ELb1ELb1ELb1ELb1ELb0ELb0ELb1ELb1ELb1ELb1ELb0EEENS1_21CollectiveEpilogueFwdINS6_IJSA_SC_SB_EEES9_NS_10bfloat16_tESG_Li384ELb1ELb1ELb1ELb1EEENS1_36VarlenDynamicPersistentTileSchedulerILi192ELi128ELi384ELi128ELb1ELb1ELb1ELb1ELb0ELb1EEEEEEEEEvNT_6ParamsE)
        /*0140*/ 	.word	0x00000004


	//----- nvinfo : EIATTR_FRAME_SIZE
	.align		4
.L_64:
        /*0144*/ 	.byte	0x04, 0x11
        /*0146*/ 	.short	(.L_66 - .L_65)
	.align		4
.L_65:
        /*0148*/ 	.word	index@(_ZN7cutlass13device_kernelIN5flash11enable_sm90INS1_16FlashAttnFwdSm90INS1_25CollectiveMainloopFwdSm90ILi2EN4cute5tupleIJNS5_1CILi1EEES8_S8_EEENS6_IJNS7_ILi192EEENS7_ILi128EEENS7_ILi96EEEEEELi96ENS_12float_e4m3_tEfNS_4arch4Sm90ELb0ELb1ELb1ELb1ELb1ELb0ELb0ELb1ELb1ELb1ELb1ELb0EEENS1_21CollectiveEpilogueFwdINS6_IJSA_SC_SB_EEES9_NS_10bfloat16_tESG_Li384ELb1ELb1ELb1ELb1EEENS1_36VarlenDynamicPersistentTileSchedulerILi192ELi128ELi384ELi128ELb1ELb1ELb1ELb1ELb0ELb1EEEEEEEEEvNT_6ParamsE)
        /*014c*/ 	.word	0x00000000


	//----- nvinfo : EIATTR_REGCOUNT
	.align		4
.L_66:
        /*0150*/ 	.byte	0x04, 0x2f
        /*0152*/ 	.short	(.L_68 - .L_67)
	.align		4
.L_67:
        /*0154*/ 	.word	index@(_ZN7cutlass13device_kernelIN5flash11enable_sm90INS1_16FlashAttnFwdSm90INS1_25CollectiveMainloopFwdSm90ILi2EN4cute5tupleIJNS5_1CILi1EEES8_S8_EEENS6_IJNS7_ILi192EEENS7_ILi128EEENS7_ILi96EEEEEELi96ENS_12float_e4m3_tEfNS_4arch4Sm90ELb0ELb1ELb1ELb0ELb1ELb0ELb0ELb1ELb1ELb1ELb1ELb0EEENS1_21CollectiveEpilogueFwdINS6_IJSA_SC_SB_EEES9_NS_10bfloat16_tESG_Li384ELb0ELb1ELb1ELb1EEENS1_19SingleTileSchedulerILb0ELb1ELb1ELi192EEEEEEEEEvNT_6ParamsE)
        /*0158*/ 	.word	0x00000004


	//----- nvinfo : EIATTR_FRAME_SIZE
	.align		4
.L_68:
        /*015c*/ 	.byte	0x04, 0x11
        /*015e*/ 	.short	(.L_70 - .L_69)
	.align		4
.L_69:
        /*0160*/ 	.word	index@(_ZN7cutlass13device_kernelIN5flash11enable_sm90INS1_16FlashAttnFwdSm90INS1_25CollectiveMainloopFwdSm90ILi2EN4cute5tupleIJNS5_1CILi1EEES8_S8_EEENS6_IJNS7_ILi192EEENS7_ILi128EEENS7_ILi96EEEEEELi96ENS_12float_e4m3_tEfNS_4arch4Sm90ELb0ELb1ELb1ELb0ELb1ELb0ELb0ELb1ELb1ELb1ELb1ELb0EEENS1_21CollectiveEpilogueFwdINS6_IJSA_SC_SB_EEES9_NS_10bfloat16_tESG_Li384ELb0ELb1ELb1ELb1EEENS1_19SingleTileSchedulerILb0ELb1ELb1ELi192EEEEEEEEEvNT_6ParamsE)
        /*0164*/ 	.word	0x00000000


	//----- nvinfo : EIATTR_REGCOUNT
	.align		4
.L_70:
        /*0168*/ 	.byte	0x04, 0x2f
        /*016a*/ 	.short	(.L_72 - .L_71)
	.align		4
.L_71:
        /*016c*/ 	.word	index@(_ZN7cutlass13device_kernelIN5flash11enable_sm90INS1_16FlashAttnFwdSm90INS1_25CollectiveMainloopFwdSm90ILi2EN4cute5tupleIJNS5_1CILi1EEES8_S8_EEENS6_IJNS7_ILi192EEENS7_ILi128EEENS7_ILi96EEEEEELi96ENS_12float_e4m3_tEfNS_4arch4Sm90ELb0ELb0ELb1ELb1ELb1ELb1ELb0ELb1ELb1ELb1ELb1ELb0EEENS1_21CollectiveEpilogueFwdINS6_IJSA_SC_SB_EEES9_NS_10bfloat16_tESG_Li384ELb1ELb1ELb1ELb1EEENS1_36VarlenDynamicPersistentTileSchedulerILi192ELi128ELi384ELi128ELb1ELb1ELb1ELb0ELb1ELb1EEEEEEEEEvNT_6ParamsE)
        /*0170*/ 	.word	0x00000004


	//----- nvinfo : EIATTR_FRAME_SIZE
	.align		4
.L_72:
        /*0174*/ 	.byte	0x04, 0x11
        /*0176*/ 	.short	(.L_74 - .L_73)
	.align		4
.L_73:
        /*0178*/ 	.word	index@(_ZN7cutlass13device_kernelIN5flash11enable_sm90INS1_16FlashAttnFwdSm90INS1_25CollectiveMainloopFwdSm90ILi2EN4cute5tupleIJNS5_1CILi1EEES8_S8_EEENS6_IJNS7_ILi192EEENS7_ILi128EEENS7_ILi96EEEEEELi96ENS_12float_e4m3_tEfNS_4arch4Sm90ELb0ELb0ELb1ELb1ELb1ELb1ELb0ELb1ELb1ELb1ELb1ELb0EEENS1_21CollectiveEpilogueFwdINS6_IJSA_SC_SB_EEES9_NS_10bfloat16_tESG_Li384ELb1ELb1ELb1ELb1EEENS1_36VarlenDynamicPersistentTileSchedulerILi192ELi128ELi384ELi128ELb1ELb1ELb1ELb0ELb1ELb1EEEEEEEEEvNT_6ParamsE)
        /*017c*/ 	.word	0x00000000


	//----- nvinfo : EIATTR_REGCOUNT
	.align		4
.L_74:
        /*0180*/ 	.byte	0x04, 0x2f
        /*0182*/ 	.short	(.L_76 - .L_75)
	.align		4
.L_75:
        /*0184*/ 	.word	index@(_ZN7cutlass13device_kernelIN5flash11enable_sm90INS1_16FlashAttnFwdSm90INS1_25CollectiveMainloopFwdSm90ILi2EN4cute5tupleIJNS5_1CILi1EEES8_S8_EEENS6_IJNS7_ILi192EEENS7_ILi128EEENS7_ILi96EEEEEELi96ENS_12float_e4m3_tEfNS_4arch4Sm90ELb0ELb0ELb1ELb1ELb1ELb0ELb0ELb1ELb1ELb1ELb1ELb0EEENS1_21CollectiveEpilogueFwdINS6_IJSA_SC_SB_EEES9_NS_10bfloat16_tESG_Li384ELb1ELb1ELb1ELb1EEENS1_36VarlenDynamicPersistentTileSchedulerILi192ELi128ELi384ELi128ELb1ELb1ELb1ELb0ELb1ELb1EEEEEEEEEvNT_6ParamsE)
        /*0188*/ 	.word	0x00000004


	//----- nvinfo : EIATTR_FRAME_SIZE
	.align		4
.L_76:
        /*018c*/ 	.byte	0x04, 0x11
        /*018e*/ 	.short	(.L_78 - .L_77)
	.align		4
.L_77:
        /*0190*/ 	.word	index@(_ZN7cutlass13device_kernelIN5flash11enable_sm90INS1_16FlashAttnFwdSm90INS1_25CollectiveMainloopFwdSm90ILi2EN4cute5tupleIJNS5_1CILi1EEES8_S8_EEENS6_IJNS7_ILi192EEENS7_ILi128EEENS7_ILi96EEEEEELi96ENS_12float_e4m3_tEfNS_4arch4Sm90ELb0ELb0ELb1ELb1ELb1ELb0ELb0ELb1ELb1ELb1ELb1ELb0EEENS1_21CollectiveEpilogueFwdINS6_IJSA_SC_SB_EEES9_NS_10bfloat16_tESG_Li384ELb1ELb1ELb1ELb1EEENS1_36VarlenDynamicPersistentTileSchedulerILi192ELi128ELi384ELi128ELb1ELb1ELb1ELb0ELb1ELb1EEEEEEEEEvNT_6ParamsE)
        /*0194*/ 	.word	0x00000000


	//----- nvinfo : EIATTR_REGCOUNT
	.align		4
.L_78:
        /*0198*/ 	.byte	0x04, 0x2f
        /*019a*/ 	.short	(.L_80 - .L_79)
	.align		4
.L_79:
        /*019c*/ 	.word	index@(_ZN7cutlass13device_kernelIN5flash11enable_sm90INS1_16FlashAttnFwdSm90INS1_25CollectiveMainloopFwdSm90ILi2EN4cute5tupleIJNS5_1CILi1EEES8_S8_EEENS6_IJNS7_ILi192EEENS7_ILi128EEENS7_ILi96EEEEEELi96ENS_12float_e4m3_tEfNS_4arch4Sm90ELb0ELb0ELb1ELb0ELb1ELb0ELb0ELb1ELb1ELb1ELb1ELb0EEENS1_21CollectiveEpilogueFwdINS6_IJSA_SC_SB_EEES9_NS_10bfloat16_tESG_Li384ELb0ELb1ELb1ELb1EEENS1_19SingleTileSchedulerILb0ELb1ELb1ELi192EEEEEEEEEvNT_6ParamsE)
        /*01a0*/ 	.word	0x00000004


	//----- nvinfo : EIATTR_FRAME_SIZE
	.align		4
.L_80:
        /*01a4*/ 	.byte	0x04, 0x11
        /*01a6*/ 	.short	(.L_82 - .L_81)
	.align		4
.L_81:
        /*01a8*/ 	.word	index@(_ZN7cutlass13device_kernelIN5flash11enable_sm90INS1_16FlashAttnFwdSm90INS1_25CollectiveMainloopFwdSm90ILi2EN4cute5tupleIJNS5_1CILi1EEES8_S8_EEENS6_IJNS7_ILi192EEENS7_ILi128EEENS7_ILi96EEEEEELi96ENS_12float_e4m3_tEfNS_4arch4Sm90ELb0ELb0ELb1ELb0ELb1ELb0ELb0ELb1ELb1ELb1ELb1ELb0EEENS1_21CollectiveEpilogueFwdINS6_IJSA_SC_SB_EEES9_NS_10bfloat16_tESG_Li384ELb0ELb1ELb1ELb1EEENS1_19SingleTileSchedulerILb0ELb1ELb1ELi192EEEEEEEEEvNT_6ParamsE)
        /*01ac*/ 	.word	0x00000000


	//----- nvinfo : EIATTR_REGCOUNT
	.align		4
.L_82:
        /*01b0*/ 	.byte	0x04, 0x2f
        /*01b2*/ 	.short	(.L_84 - .L_83)
	.align		4
.L_83:
        /*01b4*/ 	.word	index@(_ZN7cutlass13device_kernelIN5flash11enable_sm90INS1_16FlashAttnFwdSm90INS1_25CollectiveMainloopFwdSm90ILi2EN4cute5tupleIJNS5_1CILi1EEES8_S8_EEENS6_IJNS7_ILi128EEENS7_ILi160EEESA_EEELi128ENS_12float_e4m3_tEfNS_4arch4Sm90ELb1ELb0ELb1ELb1ELb1ELb1ELb0ELb1ELb1ELb1ELb1ELb0EEENS1_21CollectiveEpilogueFwdINS6_IJSA_SA_SB_EEES9_NS_10bfloat16_tESF_Li256ELb1ELb1ELb1ELb1EEENS1_36VarlenDynamicPersistentTileSchedulerILi128ELi160ELi256ELi128ELb1ELb1ELb1ELb1ELb1ELb1EEEEEEEEEvNT_6ParamsE)
        /*01b8*/ 	.word	0x00000004


	//----- nvinfo : EIATTR_FRAME_SIZE
	.align		4
.L_84:
        /*01bc*/ 	.byte	0x04, 0x11
        /*01be*/ 	.short	(.L_86 - .L_85)
	.align		4
.L_85:
        /*01c0*/ 	.word	index@(_ZN7cutlass13device_kernelIN5flash11enable_sm90INS1_16FlashAttnFwdSm90INS1_25CollectiveMainloopFwdSm90ILi2EN4cute5tupleIJNS5_1CILi1EEES8_S8_EEENS6_IJNS7_ILi128EEENS7_ILi160EEESA_EEELi128ENS_12float_e4m3_tEfNS_4arch4Sm90ELb1ELb0ELb1ELb1ELb1ELb1ELb0ELb1ELb1ELb1ELb1ELb0EEENS1_21CollectiveEpilogueFwdINS6_IJSA_SA_SB_EEES9_NS_10bfloat16_tESF_Li256ELb1ELb1ELb1ELb1EEENS1_36VarlenDynamicPersistentTileSchedulerILi128ELi160ELi256ELi128ELb1ELb1ELb1ELb1ELb1ELb1EEEEEEEEEvNT_6ParamsE)
        /*01c4*/ 	.word	0x00000000


	//----- nvinfo : EIATTR_REGCOUNT
	.align		4
.L_86:
        /*01c8*/ 	.byte	0x04, 0x2f
        /*01ca*/ 	.short	(.L_88 - .L_87)
	.align		4
.L_87:
        /*01cc*/ 	.word	index@(_ZN7cutlass13device_kernelIN5flash11enable_sm90INS1_16FlashAttnFwdSm90INS1_25CollectiveMainloopFwdSm90ILi2EN4cute5tupleIJNS5_1CILi1EEES8_S8_EEENS6_IJNS7_ILi128EEENS7_ILi160EEESA_EEELi128ENS_12float_e4m3_tEfNS_4arch4Sm90ELb1ELb0ELb1ELb1ELb1ELb0ELb0ELb1ELb1ELb1ELb1ELb0EEENS1_21CollectiveEpilogueFwdINS6_IJSA_SA_SB_EEES9_NS_10bfloat16_tESF_Li256ELb1ELb1ELb1ELb1EEENS1_36VarlenDynamicPersistentTileSchedulerILi128ELi160ELi256ELi128ELb1ELb1ELb1ELb1ELb1ELb1EEEEEEEEEvNT_6ParamsE)
        /*01d0*/ 	.word	0x00000004


	//----- nvinfo : EIATTR_FRAME_SIZE
	.align		4
.L_88:
        /*01d4*/ 	.byte	0x04, 0x11
        /*01d6*/ 	.short	(.L_90 - .L_89)
	.align		4
.L_89:
        /*01d8*/ 	.word	index@(_ZN7cutlass13device_kernelIN5flash11enable_sm90INS1_16FlashAttnFwdSm90INS1_25CollectiveMainloopFwdSm90ILi2EN4cute5tupleIJNS5_1CILi1EEES8_S8_EEENS6_IJNS7_ILi128EEENS7_ILi160EEESA_EEELi128ENS_12float_e4m3_tEfNS_4arch4Sm90ELb1ELb0ELb1ELb1ELb1ELb0ELb0ELb1ELb1ELb1ELb1ELb0EEENS1_21CollectiveEpilogueFwdINS6_IJSA_SA_SB_EEES9_NS_10bfloat16_tESF_Li256ELb1ELb1ELb1ELb1EEENS1_36VarlenDynamicPersistentTileSchedulerILi128ELi160ELi256ELi128ELb1ELb1ELb1ELb1ELb1ELb1EEEEEEEEEvNT_6ParamsE)
        /*01dc*/ 	.word	0x00000000


	//----- nvinfo : EIATTR_REGCOUNT
	.align		4
.L_90:
        /*01e0*/ 	.byte	0x04, 0x2f
        /*01e2*/ 	.short	(.L_92 - .L_91)
	.align		4
.L_91:
        /*01e4*/ 	.word	index@(_ZN7cutlass13device_kernelIN5flash11enable_sm90INS1_16FlashAttnFwdSm90INS1_25CollectiveMainloopFwdSm90ILi2EN4cute5tupleIJNS5_1CILi1EEES8_S8_EEENS6_IJNS7_ILi128EEENS7_ILi160EEESA_EEELi128ENS_12float_e4m3_tEfNS_4arch4Sm90ELb1ELb0ELb1ELb0ELb1ELb0ELb0ELb1ELb1ELb1ELb1ELb0EEENS1_21CollectiveEpilogueFwdINS6_IJSA_SA_SB_EEES9_NS_10bfloat16_tESF_Li256ELb0ELb1ELb1ELb1EEENS1_19SingleTileSchedulerILb0ELb1ELb1ELi128EEEEEEEEEvNT_6ParamsE)
        /*01e8*/ 	.word	0x00000004


	//----- nvinfo : EIATTR_FRAME_SIZE
	.align		4
.L_92:
        /*01ec*/ 	.byte	0x04, 0x11
        /*01ee*/ 	.short	(.L_94 - .L_93)
	.align		4
.L_93:
        /*01f0*/ 	.word	index@(_ZN7cutlass13device_kernelIN5flash11enable_sm90INS1_16FlashAttnFwdSm90INS1_25CollectiveMainloopFwdSm90ILi2EN4cute5tupleIJNS5_1CILi1EEES8_S8_EEENS6_IJNS7_ILi128EEENS7_ILi160EEESA_EEELi128ENS_12float_e4m3_tEfNS_4arch4Sm90ELb1ELb0ELb1ELb0ELb1ELb0ELb0ELb1ELb1ELb1ELb1ELb0EEENS1_21CollectiveEpilogueFwdINS6_IJSA_SA_SB_EEES9_NS_10bfloat16_tESF_Li256ELb0ELb1ELb1ELb1EEENS1_19SingleTileSchedulerILb0ELb1ELb1ELi128EEEEEEEEEvNT_6ParamsE)
        /*01f4*/ 	.word	0x00000000


	//----- nvinfo : EIATTR_REGCOUNT
	.align		4
.L_94:
        /*01f8*/ 	.byte	0x04, 0x2f
        /*01fa*/ 	.short	(.L_96 - .L_95)
	.align		4
.L_95:
        /*01fc*/ 	.word	index@(_ZN7cutlass13device_kernelIN5flash11enable_sm90INS1_16FlashAttnFwdSm90INS1_25CollectiveMainloopFwdSm90ILi2EN4cute5tupleIJNS5_1CILi1EEES8_S8_EEENS6_IJNS7_ILi128EEENS7_ILi160EEESA_EEELi128ENS_12float_e4m3_tEfNS_4arch4Sm90ELb0ELb1ELb1ELb1ELb1ELb1ELb0ELb1ELb1ELb1ELb1ELb0EEENS1_21CollectiveEpilogueFwdINS6_IJSA_SA_SB_EEES9_NS_10bfloat16_tESF_Li256ELb1ELb1ELb1ELb1EEENS1_36VarlenDynamicPersistentTileSchedulerILi128ELi160ELi256ELi128ELb1ELb1ELb1ELb1ELb0ELb1EEEEEEEEEvNT_6ParamsE)
        /*0200*/ 	.word	0x00000004


	//----- nvinfo : EIATTR_FRAME_SIZE
	.align		4
.L_96:
        /*0204*/ 	.byte	0x04, 0x11
        /*0206*/ 	.short	(.L_98 - .L_97)
	.align		4
.L_97:
        /*0208*/ 	.word	index@(_ZN7cutlass13device_kernelIN5flash11enable_sm90INS1_16FlashAttnFwdSm90INS1_25CollectiveMainloopFwdSm90ILi2EN4cute5tupleIJNS5_1CILi1EEES8_S8_EEENS6_IJNS7_ILi128EEENS7_ILi160EEESA_EEELi128ENS_12float_e4m3_tEfNS_4arch4Sm90ELb0ELb1ELb1ELb1ELb1ELb1ELb0ELb1ELb1ELb1ELb1ELb0EEENS1_21CollectiveEpilogueFwdINS6_IJSA_SA_SB_EEES9_NS_10bfloat16_tESF_Li256ELb1ELb1ELb1ELb1EEENS1_36VarlenDynamicPersistentTileSchedulerILi128ELi160ELi256ELi128ELb1ELb1ELb1ELb1ELb0ELb1EEEEEEEEEvNT_6ParamsE)
        /*020c*/ 	.word	0x00000000


	//----- nvinfo : EIATTR_REGCOUNT
	.align		4
.L_98:
        /*0210*/ 	.byte	0x04, 0x2f
        /*0212*/ 	.short	(.L_100 - .L_99)
	.align		4
.L_99:
        /*0214*/ 	.word	index@(_ZN7cutlass13device_kernelIN5flash11enable_sm90INS1_16FlashAttnFwdSm90INS1_25CollectiveMainloopFwdSm90ILi2EN4cute5tupleIJNS5_1CILi1EEES8_S8_EEENS6_IJNS7_ILi128EEENS7_ILi160EEESA_EEELi128ENS_12float_e4m3_tEfNS_4arch4Sm90ELb0ELb1ELb1ELb1ELb1ELb0ELb0ELb1ELb1ELb1ELb1ELb0EEENS1_21CollectiveEpilogueFwdINS6_IJSA_SA_SB_EEES9_NS_10bfloat16_tESF_Li256ELb1ELb1ELb1ELb1EEENS1_36VarlenDynamicPersistentTileSchedulerILi128ELi160ELi256ELi128ELb1ELb1ELb1ELb1ELb0ELb1EEEEEEEEEvNT_6ParamsE)
        /*0218*/ 	.word	0x00000004


	//----- nvinfo : EIATTR_FRAME_SIZE
	.align		4
.L_100:
        /*021c*/ 	.byte	0x04, 0x11
        /*021e*/ 	.short	(.L_102 - .L_101)
	.align		4
.L_101:
        /*0220*/ 	.word	index@(_ZN7cutlass13device_kernelIN5flash11enable_sm90INS1_16FlashAttnFwdSm90INS1_25CollectiveMainloopFwdSm90ILi2EN4cute5tupleIJNS5_1CILi1EEES8_S8_EEENS6_IJNS7_ILi128EEENS7_ILi160EEESA_EEELi128ENS_12float_e4m3_tEfNS_4arch4Sm90ELb0ELb1ELb1ELb1ELb1ELb0ELb0ELb1ELb1ELb1ELb1ELb0EEENS1_21CollectiveEpilogueFwdINS6_IJSA_SA_SB_EEES9_NS_10bfloat16_tESF_Li256ELb1ELb1ELb1ELb1EEENS1_36VarlenDynamicPersistentTileSchedulerILi128ELi160ELi256ELi128ELb1ELb1ELb1ELb1ELb0ELb1EEEEEEEEEvNT_6ParamsE)
        /*0224*/ 	.word	0x00000000


	//----- nvinfo : EIATTR_REGCOUNT
	.align		4
.L_102:
        /*0228*/ 	.byte	0x04, 0x2f
        /*022a*/ 	.short	(.L_104 - .L_103)
	.align		4
.L_103:
        /*022c*/ 	.word	index@(_ZN7cutlass13device_kernelIN5flash11enable_sm90INS1_16FlashAttnFwdSm90INS1_25CollectiveMainloopFwdSm90ILi2EN4cute5tupleIJNS5_1CILi1EEES8_S8_EEENS6_IJNS7_ILi128EEENS7_ILi160EEESA_EEELi128ENS_12float_e4m3_tEfNS_4arch4Sm90ELb0ELb1ELb1ELb0ELb1ELb0ELb0ELb1ELb1ELb1ELb1ELb0EEENS1_21CollectiveEpilogueFwdINS6_IJSA_SA_SB_EEES9_NS_10bfloat16_tESF_Li256ELb0ELb1ELb1ELb1EEENS1_19SingleTileSchedulerILb0ELb1ELb1ELi128EEEEEEEEEvNT_6ParamsE)
        /*0230*/ 	.word	0x00000004


	//----- nvinfo : EIATTR_FRAME_SIZE
	.align		4
.L_104:
        /*0234*/ 	.byte	0x04, 0x11
        /*0236*/ 	.short	(.L_106 - .L_105)
	.align		4
.L_105:
        /*0238*/ 	.word	index@(_ZN7cutlass13device_kernelIN5flash11enable_sm90INS1_16FlashAttnFwdSm90INS1_25CollectiveMainloopFwdSm90ILi2EN4cute5tupleIJNS5_1CILi1EEES8_S8_EEENS6_IJNS7_ILi128EEENS7_ILi160EEESA_EEELi128ENS_12float_e4m3_tEfNS_4arch4Sm90ELb0ELb1ELb1ELb0ELb1ELb0ELb0ELb1ELb1ELb1ELb1ELb0EEENS1_21CollectiveEpilogueFwdINS6_IJSA_SA_SB_EEES9_NS_10bfloat16_tESF_Li256ELb0ELb1ELb1ELb1EEENS1_19SingleTileSchedulerILb0ELb1ELb1ELi128EEEEEEEEEvNT_6ParamsE)
        /*023c*/ 	.word	0x00000000


	//----- nvinfo : EIATTR_REGCOUNT
	.align		4
.L_106:
        /*0240*/ 	.byte	0x04, 0x2f
        /*0242*/ 	.short	(.L_108 - .L_107)
	.align		4
.L_107:
        /*0244*/ 	.word	index@(_ZN7cutlass13device_kernelIN5flash11enable_sm90INS1_16FlashAttnFwdSm90INS1_25CollectiveMainloopFwdSm90ILi2EN4cute5tupleIJNS5_1CILi1EEES8_S8_EEENS6_IJNS7_ILi128EEENS7_ILi160EEESA_EEELi128ENS_12float_e4m3_tEfNS_4arch4Sm90ELb0ELb0ELb1ELb1ELb1ELb1ELb0ELb1ELb1ELb1ELb1ELb0EEENS1_21CollectiveEpilogueFwdINS6_IJSA_SA_SB_EEES9_NS_10bfloat16_tESF_Li256ELb1ELb1ELb1ELb1EEENS1_36VarlenDynamicPersistentTileSchedulerILi128ELi160ELi256ELi128ELb1ELb1ELb1ELb0ELb1ELb1EEEEEEEEEvNT_6ParamsE)
        /*0248*/ 	.word	0x00000004


	//----- nvinfo : EIATTR_FRAME_SIZE
	.align		4
.L_108:
        /*024c*/ 	.byte	0x04, 0x11
        /*024e*/ 	.short	(.L_110 - .L_109)
	.align		4
.L_109:
        /*0250*/ 	.word	index@(_ZN7cutlass13device_kernelIN5flash11enable_sm90INS1_16FlashAttnFwdSm90INS1_25CollectiveMainloopFwdSm90ILi2EN4cute5tupleIJNS5_1CILi1EEES8_S8_EEENS6_IJNS7_ILi128EEENS7_ILi160EEESA_EEELi128ENS_12float_e4m3_tEfNS_4arch4Sm90ELb0ELb0ELb1ELb1ELb1ELb1ELb0ELb1ELb1ELb1ELb1ELb0EEENS1_21CollectiveEpilogueFwdINS6_IJSA_SA_SB_EEES9_NS_10bfloat16_tESF_Li256ELb1ELb1ELb1ELb1EEENS1_36VarlenDynamicPersistentTileSchedulerILi128ELi160ELi256ELi128ELb1ELb1ELb1ELb0ELb1ELb1EEEEEEEEEvNT_6ParamsE)
        /*0254*/ 	.word	0x00000000


	//----- nvinfo : EIATTR_REGCOUNT
	.align		4
.L_110:
        /*0258*/ 	.byte	0x04, 0x2f
        /*025a*/ 	.short	(.L_112 - .L_111)
	.align		4
.L_111:
        /*025c*/ 	.word	index@(_ZN7cutlass13device_kernelIN5flash11enable_sm90INS1_16FlashAttnFwdSm90INS1_25CollectiveMainloopFwdSm90ILi2EN4cute5tupleIJNS5_1CILi1EEES8_S8_EEENS6_IJNS7_ILi128EEENS7_ILi160EEESA_EEELi128ENS_12float_e4m3_tEfNS_4arch4Sm90ELb0ELb0ELb1ELb1ELb1ELb0ELb0ELb1ELb1ELb1ELb1ELb0EEENS1_21CollectiveEpilogueFwdINS6_IJSA_SA_SB_EEES9_NS_10bfloat16_tESF_Li256ELb1ELb1ELb1ELb1EEENS1_36VarlenDynamicPersistentTileSchedulerILi128ELi160ELi256ELi128ELb1ELb1ELb1ELb0ELb1ELb1EEEEEEEEEvNT_6ParamsE)
        /*0260*/ 	.word	0x00000004


	//----- nvinfo : EIATTR_FRAME_SIZE
	.align		4
.L_112:
        /*0264*/ 	.byte	0x04, 0x11
        /*0266*/ 	.short	(.L_114 - .L_113)
	.align		4
.L_113:
        /*0268*/ 	.word	index@(_ZN7cutlass13device_kernelIN5flash11enable_sm90INS1_16FlashAttnFwdSm90INS1_25CollectiveMainloopFwdSm90ILi2EN4cute5tupleIJNS5_1CILi1EEES8_S8_EEENS6_IJNS7_ILi128EEENS7_ILi160EEESA_EEELi128ENS_12float_e4m3_tEfNS_4arch4Sm90ELb0ELb0ELb1ELb1ELb1ELb0ELb0ELb1ELb1ELb1ELb1ELb0EEENS1_21CollectiveEpilogueFwdINS6_IJSA_SA_SB_EEES9_NS_10bfloat16_tESF_Li256ELb1ELb1ELb1ELb1EEENS1_36VarlenDynamicPersistentTileSchedulerILi128ELi160ELi256ELi128ELb1ELb1ELb1ELb0ELb1ELb1EEEEEEEEEvNT_6ParamsE)
        /*026c*/ 	.word	0x00000000


	//----- nvinfo : EIATTR_REGCOUNT
	.align		4
.L_114:
        /*0270*/ 	.byte	0x04, 0x2f
        /*0272*/ 	.short	(.L_116 - .L_115)
	.align		4
.L_115:
        /*0274*/ 	.word	index@(_ZN7cutlass13device_kernelIN5flash11enable_sm90INS1_16FlashAttnFwdSm90INS1_25CollectiveMainloopFwdSm90ILi2EN4cute5tupleIJNS5_1CILi1EEES8_S8_EEENS6_IJNS7_ILi128EEENS7_ILi160EEESA_EEELi128ENS_12float_e4m3_tEfNS_4arch4Sm90ELb0ELb0ELb1ELb0ELb1ELb0ELb0ELb1ELb1ELb1ELb1ELb0EEENS1_21CollectiveEpilogueFwdINS6_IJSA_SA_SB_EEES9_NS_10bfloat16_tESF_Li256ELb0ELb1ELb1ELb1EEENS1_19SingleTileSchedulerILb0ELb1ELb1ELi128EEEEEEEEEvNT_6ParamsE)
        /*0278*/ 	.word	0x00000004


	//----- nvinfo : EIATTR_FRAME_SIZE
	.align		4
.L_116:
        /*027c*/ 	.byte	0x04, 0x11
        /*027e*/ 	.short	(.L_118 - .L_117)
	.align		4
.L_117:
        /*0280*/ 	.word	index@(_ZN7cutlass13device_kernelIN5flash11enable_sm90INS1_16FlashAttnFwdSm90INS1_25CollectiveMainloopFwdSm90ILi2EN4cute5tupleIJNS5_1CILi1EEES8_S8_EEENS6_IJNS7_ILi128EEENS7_ILi160EEESA_EEELi128ENS_12float_e4m3_tEfNS_4arch4Sm90ELb0ELb0ELb1ELb0ELb1ELb0ELb0ELb1ELb1ELb1ELb1ELb0EEENS1_21CollectiveEpilogueFwdINS6_IJSA_SA_SB_EEES9_NS_10bfloat16_tESF_Li256ELb0ELb1ELb1ELb1EEENS1_19SingleTileSchedulerILb0ELb1ELb1ELi128EEEEEEEEEvNT_6ParamsE)
        /*0284*/ 	.word	0x00000000


	//----- nvinfo : EIATTR_REGCOUNT
	.align		4
.L_118:
        /*0288*/ 	.byte	0x04, 0x2f
        /*028a*/ 	.short	(.L_120 - .L_119)
	.align		4
.L_119:
        /*028c*/ 	.word	index@(_ZN7cutlass13device_kernelIN5flash11enable_sm90INS1_16FlashAttnFwdSm90INS1_25CollectiveMainloopFwdSm90ILi2EN4cute5tupleIJNS5_1CILi1EEES8_S8_EEENS6_IJNS7_ILi128EEENS7_ILi160EEENS7_ILi192EEEEEELi192ENS_12float_e4m3_tEfNS_4arch4Sm90ELb1ELb0ELb1ELb1ELb1ELb1ELb0ELb1ELb1ELb1ELb1ELb0EEENS1_21CollectiveEpilogueFwdINS6_IJSA_SC_SB_EEES9_NS_10bfloat16_tESG_Li256ELb1ELb1ELb1ELb1EEENS1_36VarlenDynamicPersistentTileSchedulerILi128ELi160ELi256ELi128ELb1ELb1ELb1ELb1ELb1ELb1EEEEEEEEEvNT_6ParamsE)
        /*0290*/ 	.word	0x00000004


	//----- nvinfo : EIATTR_FRAME_SIZE
	.align		4
.L_120:
        /*0294*/ 	.byte	0x04, 0x11
        /*0296*/ 	.short	(.L_122 - .L_121)
	.align		4
.L_121:
        /*0298*/ 	.word	index@(_ZN7cutlass13device_kernelIN5flash11enable_sm90INS1_16FlashAttnFwdSm90INS1_25CollectiveMainloopFwdSm90ILi2EN4cute5tupleIJNS5_1CILi1EEES8_S8_EEENS6_IJNS7_ILi128EEENS7_ILi160EEENS7_ILi192EEEEEELi192ENS_12float_e4m3_tEfNS_4arch4Sm90ELb1ELb0ELb1ELb1ELb1ELb1ELb0ELb1ELb1ELb1ELb1ELb0EEENS1_21CollectiveEpilogueFwdINS6_IJSA_SC_SB_EEES9_NS_10bfloat16_tESG_Li256ELb1ELb1ELb1ELb1EEENS1_36VarlenDynamicPersistentTileSchedulerILi128ELi160ELi256ELi128ELb1ELb1ELb1ELb1ELb1ELb1EEEEEEEEEvNT_6ParamsE)
        /*029c*/ 	.word	0x00000000


	//----- nvinfo : EIATTR_REGCOUNT
	.align		4
.L_122:
        /*02a0*/ 	.byte	0x04, 0x2f
        /*02a2*/ 	.short	(.L_124 - .L_123)
	.align		4
.L_123:
        /*02a4*/ 	.word	index@(_ZN7cutlass13device_kernelIN5flash11enable_sm90INS1_16FlashAttnFwdSm90INS1_25CollectiveMainloopFwdSm90ILi2EN4cute5tupleIJNS5_1CILi1EEES8_S8_EEENS6_IJNS7_ILi128EEENS7_ILi160EEENS7_ILi192EEEEEELi192ENS_12float_e4m3_tEfNS_4arch4Sm90ELb1ELb0ELb1ELb1ELb1ELb0ELb0ELb1ELb1ELb1ELb1ELb0EEENS1_21CollectiveEpilogueFwdINS6_IJSA_SC_SB_EEES9_NS_10bfloat16_tESG_Li256ELb1ELb1ELb1ELb1EEENS1_36VarlenDynamicPersistentTileSchedulerILi128ELi160ELi256ELi128ELb1ELb1ELb1ELb1ELb1ELb1EEEEEEEEEvNT_6ParamsE)
        /*02a8*/ 	.word	0x00000004


	//----- nvinfo : EIATTR_FRAME_SIZE
	.align		4
.L_124:
        /*02ac*/ 	.byte	0x04, 0x11
        /*02ae*/ 	.short	(.L_126 - .L_125)
	.align		4
.L_125:
        /*02b0*/ 	.word	index@(_ZN7cutlass13device_kernelIN5flash11enable_sm90INS1_16FlashAttnFwdSm90INS1_25CollectiveMainloopFwdSm90ILi2EN4cute5tupleIJNS5_1CILi1EEES8_S8_EEENS6_IJNS7_ILi128EEENS7_ILi160EEENS7_ILi192EEEEEELi192ENS_12float_e4m3_tEfNS_4arch4Sm90ELb1ELb0ELb1ELb1ELb1ELb0ELb0ELb1ELb1ELb1ELb1ELb0EEENS1_21CollectiveEpilogueFwdINS6_IJSA_SC_SB_EEES9_NS_10bfloat16_tESG_Li256ELb1ELb1ELb1ELb1EEENS1_36VarlenDynamicPersistentTileSchedulerILi128ELi160ELi256ELi128ELb1ELb1ELb1ELb1ELb1ELb1EEEEEEEEEvNT_6ParamsE)
        /*02b4*/ 	.word	0x00000000


	//----- nvinfo : EIATTR_REGCOUNT
	.align		4
.L_126:
        /*02b8*/ 	.byte	0x04, 0x2f
        /*02ba*/ 	.short	(.L_128 - .L_127)
	.align		4
.L_127:
        /*02bc*/ 	.word	index@(_ZN7cutlass13device_kernelIN5flash11enable_sm90INS1_16FlashAttnFwdSm90INS1_25CollectiveMainloopFwdSm90ILi2EN4cute5tupleIJNS5_1CILi1EEES8_S8_EEENS6_IJNS7_ILi128EEENS7_ILi160EEENS7_ILi192EEEEEELi192ENS_12float_e4m3_tEfNS_4arch4Sm90ELb1ELb0ELb1ELb0ELb1ELb0ELb0ELb1ELb1ELb1ELb1ELb0EEENS1_21CollectiveEpilogueFwdINS6_IJSA_SC_SB_EEES9_NS_10bfloat16_tESG_Li256ELb0ELb1ELb1ELb1EEENS1_19SingleTileSchedulerILb0ELb1ELb1ELi128EEEEEEEEEvNT_6ParamsE)
        /*02c0*/ 	.word	0x00000004


	//----- nvinfo : EIATTR_FRAME_SIZE
	.align		4
.L_128:
        /*02c4*/ 	.byte	0x04, 0x11
        /*02c6*/ 	.short	(.L_130 - .L_129)
	.align		4
.L_129:
        /*02c8*/ 	.word	index@(_ZN7cutlass13device_kernelIN5flash11enable_sm90INS1_16FlashAttnFwdSm90INS1_25CollectiveMainloopFwdSm90ILi2EN4cute5tupleIJNS5_1CILi1EEES8_S8_EEENS6_IJNS7_ILi128EEENS7_ILi160EEENS7_ILi192EEEEEELi192ENS_12float_e4m3_tEfNS_4arch4Sm90ELb1ELb0ELb1ELb0ELb1ELb0ELb0ELb1ELb1ELb1ELb1ELb0EEENS1_21CollectiveEpilogueFwdINS6_IJSA_SC_SB_EEES9_NS_10bfloat16_tESG_Li256ELb0ELb1ELb1ELb1EEENS1_19SingleTileSchedulerILb0ELb1ELb1ELi128EEEEEEEEEvNT_6ParamsE)
        /*02cc*/ 	.word	0x00000000


	//----- nvinfo : EIATTR_REGCOUNT
	.align		4
.L_130:
        /*02d0*/ 	.byte	0x04, 0x2f
        /*02d2*/ 	.short	(.L_132 - .L_131)
	.align		4
.L_131:
        /*02d4*/ 	.word	index@(_ZN7cutlass13device_kernelIN5flash11enable_sm90INS1_16FlashAttnFwdSm90INS1_25CollectiveMainloopFwdSm90ILi2EN4cute5tupleIJNS5_1CILi1EEES8_S8_EEENS6_IJNS7_ILi128EEESA_NS7_ILi192EEEEEELi192ENS_12float_e4m3_tEfNS_4arch4Sm90ELb0ELb1ELb1ELb1ELb1ELb1ELb0ELb1ELb1ELb1ELb1ELb0EEENS1_21CollectiveEpilogueFwdINS6_IJSA_SB_SA_EEES9_NS_10bfloat16_tESF_Li256ELb1ELb1ELb1ELb1EEENS1_36VarlenDynamicPersistentTileSchedulerILi128ELi128ELi256ELi128ELb1ELb1ELb1ELb1ELb0ELb1EEEEEEEEEvNT_6ParamsE)
        /*02d8*/ 	.word	0x00000004


	//----- nvinfo : EIATTR_FRAME_SIZE
	.align		4
.L_132:
        /*02dc*/ 	.byte	0x04, 0x11
        /*02de*/ 	.short	(.L_134 - .L_133)
	.align		4
.L_133:
        /*02e0*/ 	.word	index@(_ZN7cutlass13device_kernelIN5flash11enable_sm90INS1_16FlashAttnFwdSm90INS1_25CollectiveMainloopFwdSm90ILi2EN4cute5tupleIJNS5_1CILi1EEES8_S8_EEENS6_IJNS7_ILi128EEESA_NS7_ILi192EEEEEELi192ENS_12float_e4m3_tEfNS_4arch4Sm90ELb0ELb1ELb1ELb1ELb1ELb1ELb0ELb1ELb1ELb1ELb1ELb0EEENS1_21CollectiveEpilogueFwdINS6_IJSA_SB_SA_EEES9_NS_10bfloat16_tESF_Li256ELb1ELb1ELb1ELb1EEENS1_36VarlenDynamicPersistentTileSchedulerILi128ELi128ELi256ELi128ELb1ELb1ELb1ELb1ELb0ELb1EEEEEEEEEvNT_6ParamsE)
        /*02e4*/ 	.word	0x00000000


	//----- nvinfo : EIATTR_REGCOUNT
	.align		4
.L_134:
        /*02e8*/ 	.byte	0x04, 0x2f
        /*02ea*/ 	.short	(.L_136 - .L_135)
	.align		4
.L_135:
        /*02ec*/ 	.word	index@(_ZN7cutlass13device_kernelIN5flash11enable_sm90INS1_16FlashAttnFwdSm90INS1_25CollectiveMainloopFwdSm90ILi2EN4cute5tupleIJNS5_1CILi1EEES8_S8_EEENS6_IJNS7_ILi128EEESA_NS7_ILi192EEEEEELi192ENS_12float_e4m3_tEfNS_4arch4Sm90ELb0ELb1ELb1ELb1ELb1ELb0ELb0ELb1ELb1ELb1ELb1ELb0EEENS1_21CollectiveEpilogueFwdINS6_IJSA_SB_SA_EEES9_NS_10bfloat16_tESF_Li256ELb1ELb1ELb1ELb1EEENS1_36VarlenDynamicPersistentTileSchedulerILi128ELi128ELi256ELi128ELb1ELb1ELb1ELb1ELb0ELb1EEEEEEEEEvNT_6ParamsE)
        /*02f0*/ 	.word	0x00000004


	//----- nvinfo : EIATTR_FRAME_SIZE
	.align		4
.L_136:
        /*02f4*/ 	.byte	0x04, 0x11
        /*02f6*/ 	.short	(.L_138 - .L_137)
	.align		4
.L_137:
        /*02f8*/ 	.word	index@(_ZN7cutlass13device_kernelIN5flash11enable_sm90INS1_16FlashAttnFwdSm90INS1_25CollectiveMainloopFwdSm90ILi2EN4cute5tupleIJNS5_1CILi1EEES8_S8_EEENS6_IJNS7_ILi128EEESA_NS7_ILi192EEEEEELi192ENS_12float_e4m3_tEfNS_4arch4Sm90ELb0ELb1ELb1ELb1ELb1ELb0ELb0ELb1ELb1ELb1ELb1ELb0EEENS1_21CollectiveEpilogueFwdINS6_IJSA_SB_SA_EEES9_NS_10bfloat16_tESF_Li256ELb1ELb1ELb1ELb1EEENS1_36VarlenDynamicPersistentTileSchedulerILi128ELi128ELi256ELi128ELb1ELb1ELb1ELb1ELb0ELb1EEEEEEEEEvNT_6ParamsE)
        /*02fc*/ 	.word	0x00000000


	//----- nvinfo : EIATTR_REGCOUNT
	.align		4
.L_138:
        /*0300*/ 	.byte	0x04, 0x2f
        /*0302*/ 	.short	(.L_140 - .L_139)
	.align		4
.L_139:
        /*0304*/ 	.word	index@(_ZN7cutlass13device_kernelIN5flash11enable_sm90INS1_16FlashAttnFwdSm90INS1_25CollectiveMainloopFwdSm90ILi2EN4cute5tupleIJNS5_1CILi1EEES8_S8_EEENS6_IJNS7_ILi128EEESA_NS7_ILi192EEEEEELi192ENS_12float_e4m3_tEfNS_4arch4Sm90ELb0ELb1ELb1ELb0ELb1ELb0ELb0ELb1ELb1ELb1ELb1ELb0EEENS1_21CollectiveEpilogueFwdINS6_IJSA_SB_SA_EEES9_NS_10bfloat16_tESF_Li256ELb0ELb1ELb1ELb1EEENS1_19SingleTileSchedulerILb0ELb1ELb1ELi128EEEEEEEEEvNT_6ParamsE)
        /*0308*/ 	.word	0x00000004


	//----- nvinfo : EIATTR_FRAME_SIZE
	.align		4
.L_140:
        /*030c*/ 	.byte	0x04, 0x11
        /*030e*/ 	.short	(.L_142 - .L_141)
	.align		4
.L_141:
        /*0310*/ 	.word	index@(_ZN7cutlass13device_kernelIN5flash11enable_sm90INS1_16FlashAttnFwdSm90INS1_25CollectiveMainloopFwdSm90ILi2EN4cute5tupleIJNS5_1CILi1EEES8_S8_EEENS6_IJNS7_ILi128EEESA_NS7_ILi192EEEEEELi192ENS_12float_e4m3_tEfNS_4arch4Sm90ELb0ELb1ELb1ELb0ELb1ELb0ELb0ELb1ELb1ELb1ELb1ELb0EEENS1_21CollectiveEpilogueFwdINS6_IJSA_SB_SA_EEES9_NS_10bfloat16_tESF_Li256ELb0ELb1ELb1ELb1EEENS1_19SingleTileSchedulerILb0ELb1ELb1ELi128EEEEEEEEEvNT_6ParamsE)
        /*0314*/ 	.word	0x00000000


	//----- nvinfo : EIATTR_REGCOUNT
	.align		4
.L_142:
        /*0318*/ 	.byte	0x04, 0x2f
        /*031a*/ 	.short	(.L_144 - .L_143)
	.align		4
.L_143:
        /*031c*/ 	.word	index@(_ZN7cutlass13device_kernelIN5flash11enable_sm90INS1_16FlashAttnFwdSm90INS1_25CollectiveMainloopFwdSm90ILi2EN4cute5tupleIJNS5_1CILi1EEES8_S8_EEENS6_IJNS7_ILi128EEENS7_ILi160EEENS7_ILi192EEEEEELi192ENS_12float_e4m3_tEfNS_4arch4Sm90ELb0ELb0ELb1ELb1ELb1ELb1ELb0ELb1ELb1ELb1ELb1ELb0EEENS1_21CollectiveEpilogueFwdINS6_IJSA_SC_SB_EEES9_NS_10bfloat16_tESG_Li256ELb1ELb1ELb1ELb1EEENS1_36VarlenDynamicPersistentTileSchedulerILi128ELi160ELi256ELi128ELb1ELb1ELb1ELb0ELb1ELb1EEEEEEEEEvNT_6ParamsE)
        /*0320*/ 	.word	0x00000004


	//----- nvinfo : EIATTR_FRAME_SIZE
	.align		4
.L_144:
        /*0324*/ 	.byte	0x04, 0x11
        /*0326*/ 	.short	(.L_146 - .L_145)
	.align		4
.L_145:
        /*0328*/ 	.word	index@(_ZN7cutlass13device_kernelIN5flash11enable_sm90INS1_16FlashAttnFwdSm90INS1_25CollectiveMainloopFwdSm90ILi2EN4cute5tupleIJNS5_1CILi1EEES8_S8_EEENS6_IJNS7_ILi128EEENS7_ILi160EEENS7_ILi192EEEEEELi192ENS_12float_e4m3_tEfNS_4arch4Sm90ELb0ELb0ELb1ELb1ELb1ELb1ELb0ELb1ELb1ELb1ELb1ELb0EEENS1_21CollectiveEpilogueFwdINS6_IJSA_SC_SB_EEES9_NS_10bfloat16_tESG_Li256ELb1ELb1ELb1ELb1EEENS1_36VarlenDynamicPersistentTileSchedulerILi128ELi160ELi256ELi128ELb1ELb1ELb1ELb0ELb1ELb1EEEEEEEEEvNT_6ParamsE)
        /*032c*/ 	.word	0x00000000


	//----- nvinfo : EIATTR_REGCOUNT
	.align		4
.L_146:
        /*0330*/ 	.byte	0x04, 0x2f
        /*0332*/ 	.short	(.L_148 - .L_147)
	.align		4
.L_147:
        /*0334*/ 	.word	index@(_ZN7cutlass13device_kernelIN5flash11enable_sm90INS1_16FlashAttnFwdSm90INS1_25CollectiveMainloopFwdSm90ILi2EN4cute5tupleIJNS5_1CILi1EEES8_S8_EEENS6_IJNS7_ILi128EEENS7_ILi160EEENS7_ILi192EEEEEELi192ENS_12float_e4m3_tEfNS_4arch4Sm90ELb0ELb0ELb1ELb1ELb1ELb0ELb0ELb1ELb1ELb1ELb1ELb0EEENS1_21CollectiveEpilogueFwdINS6_IJSA_SC_SB_EEES9_NS_10bfloat16_tESG_Li256ELb1ELb1ELb1ELb1EEENS1_36VarlenDynamicPersistentTileSchedulerILi128ELi160ELi256ELi128ELb1ELb1ELb1ELb0ELb1ELb1EEEEEEEEEvNT_6ParamsE)
        /*0338*/ 	.word	0x00000004


	//----- nvinfo : EIATTR_FRAME_SIZE
	.align		4
.L_148:
        /*033c*/ 	.byte	0x04, 0x11
        /*033e*/ 	.short	(.L_150 - .L_149)
	.align		4
.L_149:
        /*0340*/ 	.word	index@(_ZN7cutlass13device_kernelIN5flash11enable_sm90INS1_16FlashAttnFwdSm90INS1_25CollectiveMainloopFwdSm90ILi2EN4cute5tupleIJNS5_1CILi1EEES8_S8_EEENS6_IJNS7_ILi128EEENS7_ILi160EEENS7_ILi192EEEEEELi192ENS_12float_e4m3_tEfNS_4arch4Sm90ELb0ELb0ELb1ELb1ELb1ELb0ELb0ELb1ELb1ELb1ELb1ELb0EEENS1_21CollectiveEpilogueFwdINS6_IJSA_SC_SB_EEES9_NS_10bfloat16_tESG_Li256ELb1ELb1ELb1ELb1EEENS1_36VarlenDynamicPersistentTileSchedulerILi128ELi160ELi256ELi128ELb1ELb1ELb1ELb0ELb1ELb1EEEEEEEEEvNT_6ParamsE)
        /*0344*/ 	.word	0x00000000


	//----- nvinfo : EIATTR_REGCOUNT
	.align		4
.L_150:
        /*0348*/ 	.byte	0x04, 0x2f
        /*034a*/ 	.short	(.L_152 - .L_151)
	.align		4
.L_151:
        /*034c*/ 	.word	index@(_ZN7cutlass13device_kernelIN5flash11enable_sm90INS1_16FlashAttnFwdSm90INS1_25CollectiveMainloopFwdSm90ILi2EN4cute5tupleIJNS5_1CILi1EEES8_S8_EEENS6_IJNS7_ILi128EEENS7_ILi160EEENS7_ILi192EEEEEELi192ENS_12float_e4m3_tEfNS_4arch4Sm90ELb0ELb0ELb1ELb0ELb1ELb0ELb0ELb1ELb1ELb1ELb1ELb0EEENS1_21CollectiveEpilogueFwdINS6_IJSA_SC_SB_EEES9_NS_10bfloat16_tESG_Li256ELb0ELb1ELb1ELb1EEENS1_19SingleTileSchedulerILb0ELb1ELb1ELi128EEEEEEEEEvNT_6ParamsE)
        /*0350*/ 	.word	0x00000004


	//----- nvinfo : EIATTR_FRAME_SIZE
	.align		4
.L_152:
        /*0354*/ 	.byte	0x04, 0x11
        /*0356*/ 	.short	(.L_154 - .L_153)
	.align		4
.L_153:
        /*0358*/ 	.word	index@(_ZN7cutlass13device_kernelIN5flash11enable_sm90INS1_16FlashAttnFwdSm90INS1_25CollectiveMainloopFwdSm90ILi2EN4cute5tupleIJNS5_1CILi1EEES8_S8_EEENS6_IJNS7_ILi128EEENS7_ILi160EEENS7_ILi192EEEEEELi192ENS_12float_e4m3_tEfNS_4arch4Sm90ELb0ELb0ELb1ELb0ELb1ELb0ELb0ELb1ELb1ELb1ELb1ELb0EEENS1_21CollectiveEpilogueFwdINS6_IJSA_SC_SB_EEES9_NS_10bfloat16_tESG_Li256ELb0ELb1ELb1ELb1EEENS1_19SingleTileSchedulerILb0ELb1ELb1ELi128EEEEEEEEEvNT_6ParamsE)
        /*035c*/ 	.word	0x00000000


	//----- nvinfo : EIATTR_REGCOUNT
	.align		4
.L_154:
        /*0360*/ 	.byte	0x04, 0x2f
        /*0362*/ 	.short	(.L_156 - .L_155)
	.align		4
.L_155:
        /*0364*/ 	.word	index@(_ZN7cutlass13device_kernelIN5flash11enable_sm90INS1_16FlashAttnFwdSm90INS1_25CollectiveMainloopFwdSm90ILi2EN4cute5tupleIJNS5_1CILi1EEES8_S8_EEENS6_IJNS7_ILi128EEESA_NS7_ILi256EEEEEELi256ENS_12float_e4m3_tEfNS_4arch4Sm90ELb1ELb0ELb1ELb1ELb1ELb1ELb0ELb1ELb0ELb1ELb1ELb0EEENS1_21CollectiveEpilogueFwdINS6_IJSA_SB_SA_EEES9_NS_10bfloat16_tESF_Li256ELb1ELb1ELb1ELb1EEENS1_36VarlenDynamicPersistentTileSchedulerILi128ELi128ELi256ELi128ELb1ELb1ELb1ELb1ELb1ELb1EEEEEEEEEvNT_6ParamsE)
        /*0368*/ 	.word	0x00000004


	//----- nvinfo : EIATTR_FRAME_SIZE
	.align		4
.L_156:
        /*036c*/ 	.byte	0x04, 0x11
        /*036e*/ 	.short	(.L_158 - .L_157)
	.align		4
.L_157:
        /*0370*/ 	.word	index@(_ZN7cutlass13device_kernelIN5flash11enable_sm90INS1_16FlashAttnFwdSm90INS1_25CollectiveMainloopFwdSm90ILi2EN4cute5tupleIJNS5_1CILi1EEES8_S8_EEENS6_IJNS7_ILi128EEESA_NS7_ILi256EEEEEELi256ENS_12float_e4m3_tEfNS_4arch4Sm90ELb1ELb0ELb1ELb1ELb1ELb1ELb0ELb1ELb0ELb1ELb1ELb0EEENS1_21CollectiveEpilogueFwdINS6_IJSA_SB_SA_EEES9_NS_10bfloat16_tESF_Li256ELb1ELb1ELb1ELb1EEENS1_36VarlenDynamicPersistentTileSchedulerILi128ELi128ELi256ELi128ELb1ELb1ELb1ELb1ELb1ELb1EEEEEEEEEvNT_6ParamsE)
        /*0374*/ 	.word	0x00000000


	//----- nvinfo : EIATTR_REGCOUNT
	.align		4
.L_158:
        /*0378*/ 	.byte	0x04, 0x2f
        /*037a*/ 	.short	(.L_160 - .L_159)
	.align		4
.L_159:
        /*037c*/ 	.word	index@(_ZN7cutlass13device_kernelIN5flash11enable_sm90INS1_16FlashAttnFwdSm90INS1_25CollectiveMainloopFwdSm90ILi2EN4cute5tupleIJNS5_1CILi1EEES8_S8_EEENS6_IJNS7_ILi128EEESA_NS7_ILi256EEEEEELi256ENS_12float_e4m3_tEfNS_4arch4Sm90ELb1ELb0ELb1ELb1ELb1ELb0ELb0ELb1ELb0ELb1ELb1ELb0EEENS1_21CollectiveEpilogueFwdINS6_IJSA_SB_SA_EEES9_NS_10bfloat16_tESF_Li256ELb1ELb1ELb1ELb1EEENS1_36VarlenDynamicPersistentTileSchedulerILi128ELi128ELi256ELi128ELb1ELb1ELb1ELb1ELb1ELb1EEEEEEEEEvNT_6ParamsE)
        /*0380*/ 	.word	0x00000004


	//----- nvinfo : EIATTR_FRAME_SIZE
	.align		4
.L_160:
        /*0384*/ 	.byte	0x04, 0x11
        /*0386*/ 	.short	(.L_162 - .L_161)
	.align		4
.L_161:
        /*0388*/ 	.word	index@(_ZN7cutlass13device_kernelIN5flash11enable_sm90INS1_16FlashAttnFwdSm90INS1_25CollectiveMainloopFwdSm90ILi2EN4cute5tupleIJNS5_1CILi1EEES8_S8_EEENS6_IJNS7_ILi128EEESA_NS7_ILi256EEEEEELi256ENS_12float_e4m3_tEfNS_4arch4Sm90ELb1ELb0ELb1ELb1ELb1ELb0ELb0ELb1ELb0ELb1ELb1ELb0EEENS1_21CollectiveEpilogueFwdINS6_IJSA_SB_SA_EEES9_NS_10bfloat16_tESF_Li256ELb1ELb1ELb1ELb1EEENS1_36VarlenDynamicPersistentTileSchedulerILi128ELi128ELi256ELi128ELb1ELb1ELb1ELb1ELb1ELb1EEEEEEEEEvNT_6ParamsE)
        /*038c*/ 	.word	0x00000000


	//----- nvinfo : EIATTR_REGCOUNT
	.align		4
.L_162:
        /*0390*/ 	.byte	0x04, 0x2f
        /*0392*/ 	.short	(.L_164 - .L_163)
	.align		4
.L_163:
        /*0394*/ 	.word	index@(_ZN7cutlass13device_kernelIN5flash11enable_sm90INS1_16FlashAttnFwdSm90INS1_25CollectiveMainloopFwdSm90ILi2EN4cute5tupleIJNS5_1CILi1EEES8_S8_EEENS6_IJNS7_ILi128EEESA_NS7_ILi256EEEEEELi256ENS_12float_e4m3_tEfNS_4arch4Sm90ELb1ELb0ELb1ELb0ELb1ELb0ELb0ELb1ELb0ELb1ELb1ELb0EEENS1_21CollectiveEpilogueFwdINS6_IJSA_SB_SA_EEES9_NS_10bfloat16_tESF_Li256ELb0ELb1ELb1ELb1EEENS1_19SingleTileSchedulerILb0ELb1ELb1ELi128EEEEEEEEEvNT_6ParamsE)
        /*0398*/ 	.word	0x00000004


	//----- nvinfo : EIATTR_FRAME_SIZE
	.align		4
.L_164:
        /*039c*/ 	.byte	0x04, 0x11
        /*039e*/ 	.short	(.L_166 - .L_165)
	.align		4
.L_165:
        /*03a0*/ 	.word	index@(_ZN7cutlass13device_kernelIN5flash11enable_sm90INS1_16FlashAttnFwdSm90INS1_25CollectiveMainloopFwdSm90ILi2EN4cute5tupleIJNS5_1CILi1EEES8_S8_EEENS6_IJNS7_ILi128EEESA_NS7_ILi256EEEEEELi256ENS_12float_e4m3_tEfNS_4arch4Sm90ELb1ELb0ELb1ELb0ELb1ELb0ELb0ELb1ELb0ELb1ELb1ELb0EEENS1_21CollectiveEpilogueFwdINS6_IJSA_SB_SA_EEES9_NS_10bfloat16_tESF_Li256ELb0ELb1ELb1ELb1EEENS1_19SingleTileSchedulerILb0ELb1ELb1ELi128EEEEEEEEEvNT_6ParamsE)
        /*03a4*/ 	.word	0x00000000


	//----- nvinfo : EIATTR_REGCOUNT
	.align		4
.L_166:
        /*03a8*/ 	.byte	0x04, 0x2f
        /*03aa*/ 	.short	(.L_168 - .L_167)
	.align		4
.L_167:
        /*03ac*/ 	.word	index@(_ZN7cutlass13device_kernelIN5flash11enable_sm90INS1_16FlashAttnFwdSm90INS1_25CollectiveMainloopFwdSm90ILi2EN4cute5tupleIJNS5_1CILi1EEES8_S8_EEENS6_IJNS7_ILi128EEENS7_ILi64EEENS7_ILi256EEEEEELi256ENS_12float_e4m3_tEfNS_4arch4Sm90ELb0ELb1ELb1ELb1ELb1ELb1ELb0ELb1ELb0ELb1ELb1ELb0EEENS1_21CollectiveEpilogueFwdINS6_IJSA_SC_SB_EEES9_NS_10bfloat16_tESG_Li256ELb1ELb1ELb1ELb1EEENS1_36VarlenDynamicPersistentTileSchedulerILi128ELi64ELi256ELi128ELb1ELb1ELb1ELb1ELb0ELb1EEEEEEEEEvNT_6ParamsE)
        /*03b0*/ 	.word	0x00000004


	//----- nvinfo : EIATTR_FRAME_SIZE
	.align		4
.L_168:
        /*03b4*/ 	.byte	0x04, 0x11
        /*03b6*/ 	.short	(.L_170 - .L_169)
	.align		4
.L_169:
        /*03b8*/ 	.word	index@(_ZN7cutlass13device_kernelIN5flash11enable_sm90INS1_16FlashAttnFwdSm90INS1_25CollectiveMainloopFwdSm90ILi2EN4cute5tupleIJNS5_1CILi1EEES8_S8_EEENS6_IJNS7_ILi128EEENS7_ILi64EEENS7_ILi256EEEEEELi256ENS_12float_e4m3_tEfNS_4arch4Sm90ELb0ELb1ELb1ELb1ELb1ELb1ELb0ELb1ELb0ELb1ELb1ELb0EEENS1_21CollectiveEpilogueFwdINS6_IJSA_SC_SB_EEES9_NS_10bfloat16_tESG_Li256ELb1ELb1ELb1ELb1EEENS1_36VarlenDynamicPersistentTileSchedulerILi128ELi64ELi256ELi128ELb1ELb1ELb1ELb1ELb0ELb1EEEEEEEEEvNT_6ParamsE)
        /*03bc*/ 	.word	0x00000000


	//----- nvinfo : EIATTR_REGCOUNT
	.align		4
.L_170:
        /*03c0*/ 	.byte	0x04, 0x2f
        /*03c2*/ 	.short	(.L_172 - .L_171)
	.align		4
.L_171:
        /*03c4*/ 	.word	index@(_ZN7cutlass13device_kernelIN5flash11enable_sm90INS1_16FlashAttnFwdSm90INS1_25CollectiveMainloopFwdSm90ILi2EN4cute5tupleIJNS5_1CILi1EEES8_S8_EEENS6_IJNS7_ILi128EEENS7_ILi64EEENS7_ILi256EEEEEELi256ENS_12float_e4m3_tEfNS_4arch4Sm90ELb0ELb1ELb1ELb1ELb1ELb0ELb0ELb1ELb0ELb1ELb1ELb0EEENS1_21CollectiveEpilogueFwdINS6_IJSA_SC_SB_EEES9_NS_10bfloat16_tESG_Li256ELb1ELb1ELb1ELb1EEENS1_36VarlenDynamicPersistentTileSchedulerILi128ELi64ELi256ELi128ELb1ELb1ELb1ELb1ELb0ELb1EEEEEEEEEvNT_6ParamsE)
        /*03c8*/ 	.word	0x00000004


	//----- nvinfo : EIATTR_FRAME_SIZE
	.align		4
.L_172:
        /*03cc*/ 	.byte	0x04, 0x11
        /*03ce*/ 	.short	(.L_174 - .L_173)
	.align		4
.L_173:
        /*03d0*/ 	.word	index@(_ZN7cutlass13device_kernelIN5flash11enable_sm90INS1_16FlashAttnFwdSm90INS1_25CollectiveMainloopFwdSm90ILi2EN4cute5tupleIJNS5_1CILi1EEES8_S8_EEENS6_IJNS7_ILi128EEENS7_ILi64EEENS7_ILi256EEEEEELi256ENS_12float_e4m3_tEfNS_4arch4Sm90ELb0ELb1ELb1ELb1ELb1ELb0ELb0ELb1ELb0ELb1ELb1ELb0EEENS1_21CollectiveEpilogueFwdINS6_IJSA_SC_SB_EEES9_NS_10bfloat16_tESG_Li256ELb1ELb1ELb1ELb1EEENS1_36VarlenDynamicPersistentTileSchedulerILi128ELi64ELi256ELi128ELb1ELb1ELb1ELb1ELb0ELb1EEEEEEEEEvNT_6ParamsE)
        /*03d4*/ 	.word	0x00000000


	//----- nvinfo : EIATTR_REGCOUNT
	.align		4
.L_174:
        /*03d8*/ 	.byte	0x04, 0x2f
        /*03da*/ 	.short	(.L_176 - .L_175)
	.align		4
.L_175:
        /*03dc*/ 	.word	index@(_ZN7cutlass13device_kernelIN5flash11enable_sm90INS1_16FlashAttnFwdSm90INS1_25CollectiveMainloopFwdSm90ILi2EN4cute5tupleIJNS5_1CILi1EEES8_S8_EEENS6_IJNS7_ILi128EEENS7_ILi64EEENS7_ILi256EEEEEELi256ENS_12float_e4m3_tEfNS_4arch4Sm90ELb0ELb1ELb1ELb0ELb1ELb0ELb0ELb1ELb0ELb1ELb1ELb0EEENS1_21CollectiveEpilogueFwdINS6_IJSA_SC_SB_EEES9_NS_10bfloat16_tESG_Li256ELb0ELb1ELb1ELb1EEENS1_19SingleTileSchedulerILb0ELb1ELb1ELi128EEEEEEEEEvNT_6ParamsE)
        /*03e0*/ 	.word	0x00000004


	//----- nvinfo : EIATTR_FRAME_SIZE
	.align		4
.L_176:
        /*03e4*/ 	.byte	0x04, 0x11
        /*03e6*/ 	.short	(.L_178 - .L_177)
	.align		4
.L_177:
        /*03e8*/ 	.word	index@(_ZN7cutlass13device_kernelIN5flash11enable_sm90INS1_16FlashAttnFwdSm90INS1_25CollectiveMainloopFwdSm90ILi2EN4cute5tupleIJNS5_1CILi1EEES8_S8_EEENS6_IJNS7_ILi128EEENS7_ILi64EEENS7_ILi256EEEEEELi256ENS_12float_e4m3_tEfNS_4arch4Sm90ELb0ELb1ELb1ELb0ELb1ELb0ELb0ELb1ELb0ELb1ELb1ELb0EEENS1_21CollectiveEpilogueFwdINS6_IJSA_SC_SB_EEES9_NS_10bfloat16_tESG_Li256ELb0ELb1ELb1ELb1EEENS1_19SingleTileSchedulerILb0ELb1ELb1ELi128EEEEEEEEEvNT_6ParamsE)
        /*03ec*/ 	.word	0x00000000


	//----- nvinfo : EIATTR_REGCOUNT
	.align		4
.L_178:
        /*03f0*/ 	.byte	0x04, 0x2f
        /*03f2*/ 	.short	(.L_180 - .L_179)
	.align		4
.L_179:
        /*03f4*/ 	.word	index@(_ZN7cutlass13device_kernelIN5flash11enable_sm90INS1_16FlashAttnFwdSm90INS1_25CollectiveMainloopFwdSm90ILi2EN4cute5tupleIJNS5_1CILi1EEES8_S8_EEENS6_IJNS7_ILi128EEESA_NS7_ILi256EEEEEELi256ENS_12float_e4m3_tEfNS_4arch4Sm90ELb0ELb0ELb1ELb1ELb1ELb1ELb0ELb1ELb0ELb1ELb1ELb0EEENS1_21CollectiveEpilogueFwdINS6_IJSA_SB_SA_EEES9_NS_10bfloat16_tESF_Li256ELb1ELb1ELb1ELb1EEENS1_36VarlenDynamicPersistentTileSchedulerILi128ELi128ELi256ELi128ELb1ELb1ELb1ELb0ELb1ELb1EEEEEEEEEvNT_6ParamsE)
        /*03f8*/ 	.word	0x00000004


	//----- nvinfo : EIATTR_FRAME_SIZE
	.align		4
.L_180:
        /*03fc*/ 	.byte	0x04, 0x11
        /*03fe*/ 	.short	(.L_182 - .L_181)
	.align		4
.L_181:
        /*0400*/ 	.word	index@(_ZN7cutlass13device_kernelIN5flash11enable_sm90INS1_16FlashAttnFwdSm90INS1_25CollectiveMainloopFwdSm90ILi2EN4cute5tupleIJNS5_1CILi1EEES8_S8_EEENS6_IJNS7_ILi128EEESA_NS7_ILi256EEEEEELi256ENS_12float_e4m3_tEfNS_4arch4Sm90ELb0ELb0ELb1ELb1ELb1ELb1ELb0ELb1ELb0ELb1ELb1ELb0EEENS1_21CollectiveEpilogueFwdINS6_IJSA_SB_SA_EEES9_NS_10bfloat16_tESF_Li256ELb1ELb1ELb1ELb1EEENS1_36VarlenDynamicPersistentTileSchedulerILi128ELi128ELi256ELi128ELb1ELb1ELb1ELb0ELb1ELb1EEEEEEEEEvNT_6ParamsE)
        /*0404*/ 	.word	0x00000000


	//----- nvinfo : EIATTR_REGCOUNT
	.align		4
.L_182:
        /*0408*/ 	.byte	0x04, 0x2f
        /*040a*/ 	.short	(.L_184 - .L_183)
	.align		4
.L_183:
        /*040c*/ 	.word	index@(_ZN7cutlass13device_kernelIN5flash11enable_sm90INS1_16FlashAttnFwdSm90INS1_25CollectiveMainloopFwdSm90ILi2EN4cute5tupleIJNS5_1CILi1EEES8_S8_EEENS6_IJNS7_ILi128EEESA_NS7_ILi256EEEEEELi256ENS_12float_e4m3_tEfNS_4arch4Sm90ELb0ELb0ELb1ELb1ELb1ELb0ELb0ELb1ELb0ELb1ELb1ELb0EEENS1_21CollectiveEpilogueFwdINS6_IJSA_SB_SA_EEES9_NS_10bfloat16_tESF_Li256ELb1ELb1ELb1ELb1EEENS1_36VarlenDynamicPersistentTileSchedulerILi128ELi128ELi256ELi128ELb1ELb1ELb1ELb0ELb1ELb1EEEEEEEEEvNT_6ParamsE)
        /*0410*/ 	.word	0x00000004


	//----- nvinfo : EIATTR_FRAME_SIZE
	.align		4
.L_184:
        /*0414*/ 	.byte	0x04, 0x11
        /*0416*/ 	.short	(.L_186 - .L_185)
	.align		4
.L_185:
        /*0418*/ 	.word	index@(_ZN7cutlass13device_kernelIN5flash11enable_sm90INS1_16FlashAttnFwdSm90INS1_25CollectiveMainloopFwdSm90ILi2EN4cute5tupleIJNS5_1CILi1EEES8_S8_EEENS6_IJNS7_ILi128EEESA_NS7_ILi256EEEEEELi256ENS_12float_e4m3_tEfNS_4arch4Sm90ELb0ELb0ELb1ELb1ELb1ELb0ELb0ELb1ELb0ELb1ELb1ELb0EEENS1_21CollectiveEpilogueFwdINS6_IJSA_SB_SA_EEES9_NS_10bfloat16_tESF_Li256ELb1ELb1ELb1ELb1EEENS1_36VarlenDynamicPersistentTileSchedulerILi128ELi128ELi256ELi128ELb1ELb1ELb1ELb0ELb1ELb1EEEEEEEEEvNT_6ParamsE)
        /*041c*/ 	.word	0x00000000


	//----- nvinfo : EIATTR_REGCOUNT
	.align		4
.L_186:
        /*0420*/ 	.byte	0x04, 0x2f
        /*0422*/ 	.short	(.L_188 - .L_187)
	.align		4
.L_187:
        /*0424*/ 	.word	index@(_ZN7cutlass13device_kernelIN5flash11enable_sm90INS1_16FlashAttnFwdSm90INS1_25CollectiveMainloopFwdSm90ILi2EN4cute5tupleIJNS5_1CILi1EEES8_S8_EEENS6_IJNS7_ILi128EEESA_NS7_ILi256EEEEEELi256ENS_12float_e4m3_tEfNS_4arch4Sm90ELb0ELb0ELb1ELb0ELb1ELb0ELb0ELb1ELb0ELb1ELb1ELb0EEENS1_21CollectiveEpilogueFwdINS6_IJSA_SB_SA_EEES9_NS_10bfloat16_tESF_Li256ELb0ELb1ELb1ELb1EEENS1_19SingleTileSchedulerILb0ELb1ELb1ELi128EEEEEEEEEvNT_6ParamsE)
        /*0428*/ 	.word	0x00000004


	//----- nvinfo : EIATTR_FRAME_SIZE
	.align		4
.L_188:
        /*042c*/ 	.byte	0x04, 0x11
        /*042e*/ 	.short	(.L_190 - .L_189)
	.align		4
.L_189:
        /*0430*/ 	.word	index@(_ZN7cutlass13device_kernelIN5flash11enable_sm90INS1_16FlashAttnFwdSm90INS1_25CollectiveMainloopFwdSm90ILi2EN4cute5tupleIJNS5_1CILi1EEES8_S8_EEENS6_IJNS7_ILi128EEESA_NS7_ILi256EEEEEELi256ENS_12float_e4m3_tEfNS_4arch4Sm90ELb0ELb0ELb1ELb0ELb1ELb0ELb0ELb1ELb0ELb1ELb1ELb0EEENS1_21CollectiveEpilogueFwdINS6_IJSA_SB_SA_EEES9_NS_10bfloat16_tESF_Li256ELb0ELb1ELb1ELb1EEENS1_19SingleTileSchedulerILb0ELb1ELb1ELi128EEEEEEEEEvNT_6ParamsE)
        /*0434*/ 	.word	0x00000000


	//----- nvinfo : EIATTR_MIN_STACK_SIZE
	.align		4
.L_190:
        /*0438*/ 	.byte	0x04, 0x12
        /*043a*/ 	.short	(.L_192 - .L_191)
	.align		4
.L_191:
        /*043c*/ 	.word	index@(_ZN7cutlass13device_kernelIN5flash11enable_sm90INS1_16FlashAttnFwdSm90INS1_25CollectiveMainloopFwdSm90ILi2EN4cute5tupleIJNS5_1CILi1EEES8_S8_EEENS6_IJNS7_ILi128EEESA_NS7_ILi256EEEEEELi256ENS_12float_e4m3_tEfNS_4arch4Sm90ELb0ELb0ELb1ELb0ELb1ELb0ELb0ELb1ELb0ELb1ELb1ELb0EEENS1_21CollectiveEpilogueFwdINS6_IJSA_SB_SA_EEES9_NS_10bfloat16_tESF_Li256ELb0ELb1ELb1ELb1EEENS1_19SingleTileSchedulerILb0ELb1ELb1ELi128EEEEEEEEEvNT_6ParamsE)
        /*0440*/ 	.word	0x00000000


	//----- nvinfo : EIATTR_MIN_STACK_SIZE
	.align		4
.L_192:
        /*0444*/ 	.byte	0x04, 0x12
        /*0446*/ 	.short	(.L_194 - .L_193)
	.align		4
.L_193:
        /*0448*/ 	.word	index@(_ZN7cutlass13device_kernelIN5flash11enable_sm90INS1_16FlashAttnFwdSm90INS1_25CollectiveMainloopFwdSm90ILi2EN4cute5tupleIJNS5_1CILi1EEES8_S8_EEENS6_IJNS7_ILi128EEESA_NS7_ILi256EEEEEELi256ENS_12float_e4m3_tEfNS_4arch4Sm90ELb0ELb0ELb1ELb1ELb1ELb0ELb0ELb1ELb0ELb1ELb1ELb0EEENS1_21CollectiveEpilogueFwdINS6_IJSA_SB_SA_EEES9_NS_10bfloat16_tESF_Li256ELb1ELb1ELb1ELb1EEENS1_36VarlenDynamicPersistentTileSchedulerILi128ELi128ELi256ELi128ELb1ELb1ELb1ELb0ELb1ELb1EEEEEEEEEvNT_6ParamsE)
        /*044c*/ 	.word	0x00000000


	//----- nvinfo : EIATTR_MIN_STACK_SIZE
	.align		4
.L_194:
        /*0450*/ 	.byte	0x04, 0x12
        /*0452*/ 	.short	(.L_196 - .L_195)
	.align		4
.L_195:
        /*0454*/ 	.word	index@(_ZN7cutlass13device_kernelIN5flash11enable_sm90INS1_16FlashAttnFwdSm90INS1_25CollectiveMainloopFwdSm90ILi2EN4cute5tupleIJNS5_1CILi1EEES8_S8_EEENS6_IJNS7_ILi128EEESA_NS7_ILi256EEEEEELi256ENS_12float_e4m3_tEfNS_4arch4Sm90ELb0ELb0ELb1ELb1ELb1ELb1ELb0ELb1ELb0ELb1ELb1ELb0EEENS1_21CollectiveEpilogueFwdINS6_IJSA_SB_SA_EEES9_NS_10bfloat16_tESF_Li256ELb1ELb1ELb1ELb1EEENS1_36VarlenDynamicPersistentTileSchedulerILi128ELi128ELi256ELi128ELb1ELb1ELb1ELb0ELb1ELb1EEEEEEEEEvNT_6ParamsE)
        /*0458*/ 	.word	0x00000000


	//----- nvinfo : EIATTR_MIN_STACK_SIZE
	.align		4
.L_196:
        /*045c*/ 	.byte	0x04, 0x12
        /*045e*/ 	.short	(.L_198 - .L_197)
	.align		4
.L_197:
        /*0460*/ 	.word	index@(_ZN7cutlass13device_kernelIN5flash11enable_sm90INS1_16FlashAttnFwdSm90INS1_25CollectiveMainloopFwdSm90ILi2EN4cute5tupleIJNS5_1CILi1EEES8_S8_EEENS6_IJNS7_ILi128EEENS7_ILi64EEENS7_ILi256EEEEEELi256ENS_12float_e4m3_tEfNS_4arch4Sm90ELb0ELb1ELb1ELb0ELb1ELb0ELb0ELb1ELb0ELb1ELb1ELb0EEENS1_21CollectiveEpilogueFwdINS6_IJSA_SC_SB_EEES9_NS_10bfloat16_tESG_Li256ELb0ELb1ELb1ELb1EEENS1_19SingleTileSchedulerILb0ELb1ELb1ELi128EEEEEEEEEvNT_6ParamsE)
        /*0464*/ 	.word	0x00000000


	//----- nvinfo : EIATTR_MIN_STACK_SIZE
	.align		4
.L_198:
        /*0468*/ 	.byte	0x04, 0x12
        /*046a*/ 	.short	(.L_200 - .L_199)
	.align		4
.L_199:
        /*046c*/ 	.word	index@(_ZN7cutlass13device_kernelIN5flash11enable_sm90INS1_16FlashAttnFwdSm90INS1_25CollectiveMainloopFwdSm90ILi2EN4cute5tupleIJNS5_1CILi1EEES8_S8_EEENS6_IJNS7_ILi128EEENS7_ILi64EEENS7_ILi256EEEEEELi256ENS_12float_e4m3_tEfNS_4arch4Sm90ELb0ELb1ELb1ELb1ELb1ELb0ELb0ELb1ELb0ELb1ELb1ELb0EEENS1_21CollectiveEpilogueFwdINS6_IJSA_SC_SB_EEES9_NS_10bfloat16_tESG_Li256ELb1ELb1ELb1ELb1EEENS1_36VarlenDynamicPersistentTileSchedulerILi128ELi64ELi256ELi128ELb1ELb1ELb1ELb1ELb0ELb1EEEEEEEEEvNT_6ParamsE)
        /*0470*/ 	.word	0x00000000


	//----- nvinfo : EIATTR_MIN_STACK_SIZE
	.align		4
.L_200:
        /*0474*/ 	.byte	0x04, 0x12
        /*0476*/ 	.short	(.L_202 - .L_201)
	.align		4
.L_201:
        /*0478*/ 	.word	index@(_ZN7cutlass13device_kernelIN5flash11enable_sm90INS1_16FlashAttnFwdSm90INS1_25CollectiveMainloopFwdSm90ILi2EN4cute5tupleIJNS5_1CILi1EEES8_S8_EEENS6_IJNS7_ILi128EEENS7_ILi64EEENS7_ILi256EEEEEELi256ENS_12float_e4m3_tEfNS_4arch4Sm90ELb0ELb1ELb1ELb1ELb1ELb1ELb0ELb1ELb0ELb1ELb1ELb0EEENS1_21CollectiveEpilogueFwdINS6_IJSA_SC_SB_EEES9_NS_10bfloat16_tESG_Li256ELb1ELb1ELb1ELb1EEENS1_36VarlenDynamicPersistentTileSchedulerILi128ELi64ELi256ELi128ELb1ELb1ELb1ELb1ELb0ELb1EEEEEEEEEvNT_6ParamsE)
        /*047c*/ 	.word	0x00000000


	//----- nvinfo : EIATTR_MIN_STACK_SIZE
	.align		4
.L_202:
        /*0480*/ 	.byte	0x04, 0x12
        /*0482*/ 	.short	(.L_204 - .L_203)
	.align		4
.L_203:
        /*0484*/ 	.word	index@(_ZN7cutlass13device_kernelIN5flash11enable_sm90INS1_16FlashAttnFwdSm90INS1_25CollectiveMainloopFwdSm90ILi2EN4cute5tupleIJNS5_1CILi1EEES8_S8_EEENS6_IJNS7_ILi128EEESA_NS7_ILi256EEEEEELi256ENS_12float_e4m3_tEfNS_4arch4Sm90ELb1ELb0ELb1ELb0ELb1ELb0ELb0ELb1ELb0ELb1ELb1ELb0EEENS1_21CollectiveEpilogueFwdINS6_IJSA_SB_SA_EEES9_NS_10bfloat16_tESF_Li256ELb0ELb1ELb1ELb1EEENS1_19SingleTileSchedulerILb0ELb1ELb1ELi128EEEEEEEEEvNT_6ParamsE)
        /*0488*/ 	.word	0x00000000


	//----- nvinfo : EIATTR_MIN_STACK_SIZE
	.align		4
.L_204:
        /*048c*/ 	.byte	0x04, 0x12
        /*048e*/ 	.short	(.L_206 - .L_205)
	.align		4
.L_205:
        /*0490*/ 	.word	index@(_ZN7cutlass13device_kernelIN5flash11enable_sm90INS1_16FlashAttnFwdSm90INS1_25CollectiveMainloopFwdSm90ILi2EN4cute5tupleIJNS5_1CILi1EEES8_S8_EEENS6_IJNS7_ILi128EEESA_NS7_ILi256EEEEEELi256ENS_12float_e4m3_tEfNS_4arch4Sm90ELb1ELb0ELb1ELb1ELb1ELb0ELb0ELb1ELb0ELb1ELb1ELb0EEENS1_21CollectiveEpilogueFwdINS6_IJSA_SB_SA_EEES9_NS_10bfloat16_tESF_Li256ELb1ELb1ELb1ELb1EEENS1_36VarlenDynamicPersistentTileSchedulerILi128ELi128ELi256ELi128ELb1ELb1ELb1ELb1ELb1ELb1EEEEEEEEEvNT_6ParamsE)
        /*0494*/ 	.word	0x00000000


	//----- nvinfo : EIATTR_MIN_STACK_SIZE
	.align		4
.L_206:
        /*0498*/ 	.byte	0x04, 0x12
        /*049a*/ 	.short	(.L_208 - .L_207)
	.align		4
.L_207:
        /*049c*/ 	.word	index@(_ZN7cutlass13device_kernelIN5flash11enable_sm90INS1_16FlashAttnFwdSm90INS1_25CollectiveMainloopFwdSm90ILi2EN4cute5tupleIJNS5_1CILi1EEES8_S8_EEENS6_IJNS7_ILi128EEESA_NS7_ILi256EEEEEELi256ENS_12float_e4m3_tEfNS_4arch4Sm90ELb1ELb0ELb1ELb1ELb1ELb1ELb0ELb1ELb0ELb1ELb1ELb0EEENS1_21CollectiveEpilogueFwdINS6_IJSA_SB_SA_EEES9_NS_10bfloat16_tESF_Li256ELb1ELb1ELb1ELb1EEENS1_36VarlenDynamicPersistentTileSchedulerILi128ELi128ELi256ELi128ELb1ELb1ELb1ELb1ELb1ELb1EEEEEEEEEvNT_6ParamsE)
        /*04a0*/ 	.word	0x00000000


	//----- nvinfo : EIATTR_MIN_STACK_SIZE
	.align		4
.L_208:
        /*04a4*/ 	.byte	0x04, 0x12
        /*04a6*/ 	.short	(.L_210 - .L_209)
	.align		4
.L_209:
        /*04a8*/ 	.word	index@(_ZN7cutlass13device_kernelIN5flash11enable_sm90INS1_16FlashAttnFwdSm90INS1_25CollectiveMainloopFwdSm90ILi2EN4cute5tupleIJNS5_1CILi1EEES8_S8_EEENS6_IJNS7_ILi128EEENS7_ILi160EEENS7_ILi192EEEEEELi192ENS_12float_e4m3_tEfNS_4arch4Sm90ELb0ELb0ELb1ELb0ELb1ELb0ELb0ELb1ELb1ELb1ELb1ELb0EEENS1_21CollectiveEpilogueFwdINS6_IJSA_SC_SB_EEES9_NS_10bfloat16_tESG_Li256ELb0ELb1ELb1ELb1EEENS1_19SingleTileSchedulerILb0ELb1ELb1ELi128EEEEEEEEEvNT_6ParamsE)
        /*04ac*/ 	.word	0x00000000


	//----- nvinfo : EIATTR_MIN_STACK_SIZE
	.align		4
.L_210:
        /*04b0*/ 	.byte	0x04, 0x12
        /*04b2*/ 	.short	(.L_212 - .L_211)
	.align		4
.L_211:
        /*04b4*/ 	.word	index@(_ZN7cutlass13device_kernelIN5flash11enable_sm90INS1_16FlashAttnFwdSm90INS1_25CollectiveMainloopFwdSm90ILi2EN4cute5tupleIJNS5_1CILi1EEES8_S8_EEENS6_IJNS7_ILi128EEENS7_ILi160EEENS7_ILi192EEEEEELi192ENS_12float_e4m3_tEfNS_4arch4Sm90ELb0ELb0ELb1ELb1ELb1ELb0ELb0ELb1ELb1ELb1ELb1ELb0EEENS1_21CollectiveEpilogueFwdINS6_IJSA_SC_SB_EEES9_NS_10bfloat16_tESG_Li256ELb1ELb1ELb1ELb1EEENS1_36VarlenDynamicPersistentTileSchedulerILi128ELi160ELi256ELi128ELb1ELb1ELb1ELb0ELb1ELb1EEEEEEEEEvNT_6ParamsE)
        /*04b8*/ 	.word	0x00000000


	//----- nvinfo : EIATTR_MIN_STACK_SIZE
	.align		4
.L_212:
        /*04bc*/ 	.byte	0x04, 0x12
        /*04be*/ 	.short	(.L_214 - .L_213)
	.align		4
.L_213:
        /*04c0*/ 	.word	index@(_ZN7cutlass13device_kernelIN5flash11enable_sm90INS1_16FlashAttnFwdSm90INS1_25CollectiveMainloopFwdSm90ILi2EN4cute5tupleIJNS5_1CILi1EEES8_S8_EEENS6_IJNS7_ILi128EEENS7_ILi160EEENS7_ILi192EEEEEELi192ENS_12float_e4m3_tEfNS_4arch4Sm90ELb0ELb0ELb1ELb1ELb1ELb1ELb0ELb1ELb1ELb1ELb1ELb0EEENS1_21CollectiveEpilogueFwdINS6_IJSA_SC_SB_EEES9_NS_10bfloat16_tESG_Li256ELb1ELb1ELb1ELb1EEENS1_36VarlenDynamicPersistentTileSchedulerILi128ELi160ELi256ELi128ELb1ELb1ELb1ELb0ELb1ELb1EEEEEEEEEvNT_6ParamsE)
        /*04c4*/ 	.word	0x00000000


	//----- nvinfo : EIATTR_MIN_STACK_SIZE
	.align		4
.L_214:
        /*04c8*/ 	.byte	0x04, 0x12
        /*04ca*/ 	.short	(.L_216 - .L_215)
	.align		4
.L_215:
        /*04cc*/ 	.word	index@(_ZN7cutlass13device_kernelIN5flash11enable_sm90INS1_16FlashAttnFwdSm90INS1_25CollectiveMainloopFwdSm90ILi2EN4cute5tupleIJNS5_1CILi1EEES8_S8_EEENS6_IJNS7_ILi128EEESA_NS7_ILi192EEEEEELi192ENS_12float_e4m3_tEfNS_4arch4Sm90ELb0ELb1ELb1ELb0ELb1ELb0ELb0ELb1ELb1ELb1ELb1ELb0EEENS1_21CollectiveEpilogueFwdINS6_IJSA_SB_SA_EEES9_NS_10bfloat16_tESF_Li256ELb0ELb1ELb1ELb1EEENS1_19SingleTileSchedulerILb0ELb1ELb1ELi128EEEEEEEEEvNT_6ParamsE)
        /*04d0*/ 	.word	0x00000000


	//----- nvinfo : EIATTR_MIN_STACK_SIZE
	.align		4
.L_216:
        /*04d4*/ 	.byte	0x04, 0x12
        /*04d6*/ 	.short	(.L_218 - .L_217)
	.align		4
.L_217:
        /*04d8*/ 	.word	index@(_ZN7cutlass13device_kernelIN5flash11enable_sm90INS1_16FlashAttnFwdSm90INS1_25CollectiveMainloopFwdSm90ILi2EN4cute5tupleIJNS5_1CILi1EEES8_S8_EEENS6_IJNS7_ILi128EEESA_NS7_ILi192EEEEEELi192ENS_12float_e4m3_tEfNS_4arch4Sm90ELb0ELb1ELb1ELb1ELb1ELb0ELb0ELb1ELb1ELb1ELb1ELb0EEENS1_21CollectiveEpilogueFwdINS6_IJSA_SB_SA_EEES9_NS_10bfloat16_tESF_Li256ELb1ELb1ELb1ELb1EEENS1_36VarlenDynamicPersistentTileSchedulerILi128ELi128ELi256ELi128ELb1ELb1ELb1ELb1ELb0ELb1EEEEEEEEEvNT_6ParamsE)
        /*04dc*/ 	.word	0x00000000


	//----- nvinfo : EIATTR_MIN_STACK_SIZE
	.align		4
.L_218:
        /*04e0*/ 	.byte	0x04, 0x12
        /*04e2*/ 	.short	(.L_220 - .L_219)
	.align		4
.L_219:
        /*04e4*/ 	.word	index@(_ZN7cutlass13device_kernelIN5flash11enable_sm90INS1_16FlashAttnFwdSm90INS1_25CollectiveMainloopFwdSm90ILi2EN4cute5tupleIJNS5_1CILi1EEES8_S8_EEENS6_IJNS7_ILi128EEESA_NS7_ILi192EEEEEELi192ENS_12float_e4m3_tEfNS_4arch4Sm90ELb0ELb1ELb1ELb1ELb1ELb1ELb0ELb1ELb1ELb1ELb1ELb0EEENS1_21CollectiveEpilogueFwdINS6_IJSA_SB_SA_EEES9_NS_10bfloat16_tESF_Li256ELb1ELb1ELb1ELb1EEENS1_36VarlenDynamicPersistentTileSchedulerILi128ELi128ELi256ELi128ELb1ELb1ELb1ELb1ELb0ELb1EEEEEEEEEvNT_6ParamsE)
        /*04e8*/ 	.word	0x00000000


	//----- nvinfo : EIATTR_MIN_STACK_SIZE
	.align		4
.L_220:
        /*04ec*/ 	.byte	0x04, 0x12
        /*04ee*/ 	.short	(.L_222 - .L_221)
	.align		4
.L_221:
        /*04f0*/ 	.word	index@(_ZN7cutlass13device_kernelIN5flash11enable_sm90INS1_16FlashAttnFwdSm90INS1_25CollectiveMainloopFwdSm90ILi2EN4cute5tupleIJNS5_1CILi1EEES8_S8_EEENS6_IJNS7_ILi128EEENS7_ILi160EEENS7_ILi192EEEEEELi192ENS_12float_e4m3_tEfNS_4arch4Sm90ELb1ELb0ELb1ELb0ELb1ELb0ELb0ELb1ELb1ELb1ELb1ELb0EEENS1_21CollectiveEpilogueFwdINS6_IJSA_SC_SB_EEES9_NS_10bfloat16_tESG_Li256ELb0ELb1ELb1ELb1EEENS1_19SingleTileSchedulerILb0ELb1ELb1ELi128EEEEEEEEEvNT_6ParamsE)
        /*04f4*/ 	.word	0x00000000


	//----- nvinfo : EIATTR_MIN_STACK_SIZE
	.align		4
.L_222:
        /*04f8*/ 	.byte	0x04, 0x12
        /*04fa*/ 	.short	(.L_224 - .L_223)
	.align		4
.L_223:
        /*04fc*/ 	.word	index@(_ZN7cutlass13device_kernelIN5flash11enable_sm90INS1_16FlashAttnFwdSm90INS1_25CollectiveMainloopFwdSm90ILi2EN4cute5tupleIJNS5_1CILi1EEES8_S8_EEENS6_IJNS7_ILi128EEENS7_ILi160EEENS7_ILi192EEEEEELi192ENS_12float_e4m3_tEfNS_4arch4Sm90ELb1ELb0ELb1ELb1ELb1ELb0ELb0ELb1ELb1ELb1ELb1ELb0EEENS1_21CollectiveEpilogueFwdINS6_IJSA_SC_SB_EEES9_NS_10bfloat16_tESG_Li256ELb1ELb1ELb1ELb1EEENS1_36VarlenDynamicPersistentTileSchedulerILi128ELi160ELi256ELi128ELb1ELb1ELb1ELb1ELb1ELb1EEEEEEEEEvNT_6ParamsE)
        /*0500*/ 	.word	0x00000000


	//----- nvinfo : EIATTR_MIN_STACK_SIZE
	.align		4
.L_224:
        /*0504*/ 	.byte	0x04, 0x12
        /*0506*/ 	.short	(.L_226 - .L_225)
	.align		4
.L_225:
        /*0508*/ 	.word	index@(_ZN7cutlass13device_kernelIN5flash11enable_sm90INS1_16FlashAttnFwdSm90INS1_25CollectiveMainloopFwdSm90ILi2EN4cute5tupleIJNS5_1CILi1EEES8_S8_EEENS6_IJNS7_ILi128EEENS7_ILi160EEENS7_ILi192EEEEEELi192ENS_12float_e4m3_tEfNS_4arch4Sm90ELb1ELb0ELb1ELb1ELb1ELb1ELb0ELb1ELb1ELb1ELb1ELb0EEENS1_21CollectiveEpilogueFwdINS6_IJSA_SC_SB_EEES9_NS_10bfloat16_tESG_Li256ELb1ELb1ELb1ELb1EEENS1_36VarlenDynamicPersistentTileSchedulerILi128ELi160ELi256ELi128ELb1ELb1ELb1ELb1ELb1ELb1EEEEEEEEEvNT_6ParamsE)
        /*050c*/ 	.word	0x00000000


	//----- nvinfo : EIATTR_MIN_STACK_SIZE
	.align		4
.L_226:
        /*0510*/ 	.byte	0x04, 0x12
        /*0512*/ 	.short	(.L_228 - .L_227)
	.align		4
.L_227:
        /*0514*/ 	.word	index@(_ZN7cutlass13device_kernelIN5flash11enable_sm90INS1_16FlashAttnFwdSm90INS1_25CollectiveMainloopFwdSm90ILi2EN4cute5tupleIJNS5_1CILi1EEES8_S8_EEENS6_IJNS7_ILi128EEENS7_ILi160EEESA_EEELi128ENS_12float_e4m3_tEfNS_4arch4Sm90ELb0ELb0ELb1ELb0ELb1ELb0ELb0ELb1ELb1ELb1ELb1ELb0EEENS1_21CollectiveEpilogueFwdINS6_IJSA_SA_SB_EEES9_NS_10bfloat16_tESF_Li256ELb0ELb1ELb1ELb1EEENS1_19SingleTileSchedulerILb0ELb1ELb1ELi128EEEEEEEEEvNT_6ParamsE)
        /*0518*/ 	.word	0x00000000


	//----- nvinfo : EIATTR_MIN_STACK_SIZE
	.align		4
.L_228:
        /*051c*/ 	.byte	0x04, 0x12
        /*051e*/ 	.short	(.L_230 - .L_229)
	.align		4
.L_229:
        /*0520*/ 	.word	index@(_ZN7cutlass13device_kernelIN5flash11enable_sm90INS1_16FlashAttnFwdSm90INS1_25CollectiveMainloopFwdSm90ILi2EN4cute5tupleIJNS5_1CILi1EEES8_S8_EEENS6_IJNS7_ILi128EEENS7_ILi160EEESA_EEELi128ENS_12float_e4m3_tEfNS_4arch4Sm90ELb0ELb0ELb1ELb1ELb1ELb0ELb0ELb1ELb1ELb1ELb1ELb0EEENS1_21CollectiveEpilogueFwdINS6_IJSA_SA_SB_EEES9_NS_10bfloat16_tESF_Li256ELb1ELb1ELb1ELb1EEENS1_36VarlenDynamicPersistentTileSchedulerILi128ELi160ELi256ELi128ELb1ELb1ELb1ELb0ELb1ELb1EEEEEEEEEvNT_6ParamsE)
        /*0524*/ 	.word	0x00000000


	//----- nvinfo : EIATTR_MIN_STACK_SIZE
	.align		4
.L_230:
        /*0528*/ 	.byte	0x04, 0x12
        /*052a*/ 	.short	(.L_232 - .L_231)
	.align		4
.L_231:
        /*052c*/ 	.word	index@(_ZN7cutlass13device_kernelIN5flash11enable_sm90INS1_16FlashAttnFwdSm90INS1_25CollectiveMainloopFwdSm90ILi2EN4cute5tupleIJNS5_1CILi1EEES8_S8_EEENS6_IJNS7_ILi128EEENS7_ILi160EEESA_EEELi128ENS_12float_e4m3_tEfNS_4arch4Sm90ELb0ELb0ELb1ELb1ELb1ELb1ELb0ELb1ELb1ELb1ELb1ELb0EEENS1_21CollectiveEpilogueFwdINS6_IJSA_SA_SB_EEES9_NS_10bfloat16_tESF_Li256ELb1ELb1ELb1ELb1EEENS1_36VarlenDynamicPersistentTileSchedulerILi128ELi160ELi256ELi128ELb1ELb1ELb1ELb0ELb1ELb1EEEEEEEEEvNT_6ParamsE)
        /*0530*/ 	.word	0x00000000


	//----- nvinfo : EIATTR_MIN_STACK_SIZE
	.align		4
.L_232:
        /*0534*/ 	.byte	0x04, 0x12
        /*0536*/ 	.short	(.L_234 - .L_233)
	.align		4
.L_233:
        /*0538*/ 	.word	index@(_ZN7cutlass13device_kernelIN5flash11enable_sm90INS1_16FlashAttnFwdSm90INS1_25CollectiveMainloopFwdSm90ILi2EN4cute5tupleIJNS5_1CILi1EEES8_S8_EEENS6_IJNS7_ILi128EEENS7_ILi160EEESA_EEELi128ENS_12float_e4m3_tEfNS_4arch4Sm90ELb0ELb1ELb1ELb0ELb1ELb0ELb0ELb1ELb1ELb1ELb1ELb0EEENS1_21CollectiveEpilogueFwdINS6_IJSA_SA_SB_EEES9_NS_10bfloat16_tESF_Li256ELb0ELb1ELb1ELb1EEENS1_19SingleTileSchedulerILb0ELb1ELb1ELi128EEEEEEEEEvNT_6ParamsE)
        /*053c*/ 	.word	0x00000000


	//----- nvinfo : EIATTR_MIN_STACK_SIZE
	.align		4
.L_234:
        /*0540*/ 	.byte	0x04, 0x12
        /*0542*/ 	.short	(.L_236 - .L_235)
	.align		4
.L_235:
        /*0544*/ 	.word	index@(_ZN7cutlass13device_kernelIN5flash11enable_sm90INS1_16FlashAttnFwdSm90INS1_25CollectiveMainloopFwdSm90ILi2EN4cute5tupleIJNS5_1CILi1EEES8_S8_EEENS6_IJNS7_ILi128EEENS7_ILi160EEESA_EEELi128ENS_12float_e4m3_tEfNS_4arch4Sm90ELb0ELb1ELb1ELb1ELb1ELb0ELb0ELb1ELb1ELb1ELb1ELb0EEENS1_21CollectiveEpilogueFwdINS6_IJSA_SA_SB_EEES9_NS_10bfloat16_tESF_Li256ELb1ELb1ELb1ELb1EEENS1_36VarlenDynamicPersistentTileSchedulerILi128ELi160ELi256ELi128ELb1ELb1ELb1ELb1ELb0ELb1EEEEEEEEEvNT_6ParamsE)
        /*0548*/ 	.word	0x00000000


	//----- nvinfo : EIATTR_MIN_STACK_SIZE
	.align		4
.L_236:
        /*054c*/ 	.byte	0x04, 0x12
        /*054e*/ 	.short	(.L_238 - .L_237)
	.align		4
.L_237:
        /*0550*/ 	.word	index@(_ZN7cutlass13device_kernelIN5flash11enable_sm90INS1_16FlashAttnFwdSm90INS1_25CollectiveMainloopFwdSm90ILi2EN4cute5tupleIJNS5_1CILi1EEES8_S8_EEENS6_IJNS7_ILi128EEENS7_ILi160EEESA_EEELi128ENS_12float_e4m3_tEfNS_4arch4Sm90ELb0ELb1ELb1ELb1ELb1ELb1ELb0ELb1ELb1ELb1ELb1ELb0EEENS1_21CollectiveEpilogueFwdINS6_IJSA_SA_SB_EEES9_NS_10bfloat16_tESF_Li256ELb1ELb1ELb1ELb1EEENS1_36VarlenDynamicPersistentTileSchedulerILi128ELi160ELi256ELi128ELb1ELb1ELb1ELb1ELb0ELb1EEEEEEEEEvNT_6ParamsE)
        /*0554*/ 	.word	0x00000000


	//----- nvinfo : EIATTR_MIN_STACK_SIZE
	.align		4
.L_238:
        /*0558*/ 	.byte	0x04, 0x12
        /*055a*/ 	.short	(.L_240 - .L_239)
	.align		4
.L_239:
        /*055c*/ 	.word	index@(_ZN7cutlass13device_kernelIN5flash11enable_sm90INS1_16FlashAttnFwdSm90INS1_25CollectiveMainloopFwdSm90ILi2EN4cute5tupleIJNS5_1CILi1EEES8_S8_EEENS6_IJNS7_ILi128EEENS7_ILi160EEESA_EEELi128ENS_12float_e4m3_tEfNS_4arch4Sm90ELb1ELb0ELb1ELb0ELb1ELb0ELb0ELb1ELb1ELb1ELb1ELb0EEENS1_21CollectiveEpilogueFwdINS6_IJSA_SA_SB_EEES9_NS_10bfloat16_tESF_Li256ELb0ELb1ELb1ELb1EEENS1_19SingleTileSchedulerILb0ELb1ELb1ELi128EEEEEEEEEvNT_6ParamsE)
        /*0560*/ 	.word	0x00000000


	//----- nvinfo : EIATTR_MIN_STACK_SIZE
	.align		4
.L_240:
        /*0564*/ 	.byte	0x04, 0x12
        /*0566*/ 	.short	(.L_242 - .L_241)
	.align		4
.L_241:
        /*0568*/ 	.word	index@(_ZN7cutlass13device_kernelIN5flash11enable_sm90INS1_16FlashAttnFwdSm90INS1_25CollectiveMainloopFwdSm90ILi2EN4cute5tupleIJNS5_1CILi1EEES8_S8_EEENS6_IJNS7_ILi128EEENS7_ILi160EEESA_EEELi128ENS_12float_e4m3_tEfNS_4arch4Sm90ELb1ELb0ELb1ELb1ELb1ELb0ELb0ELb1ELb1ELb1ELb1ELb0EEENS1_21CollectiveEpilogueFwdINS6_IJSA_SA_SB_EEES9_NS_10bfloat16_tESF_Li256ELb1ELb1ELb1ELb1EEENS1_36VarlenDynamicPersistentTileSchedulerILi128ELi160ELi256ELi128ELb1ELb1ELb1ELb1ELb1ELb1EEEEEEEEEvNT_6ParamsE)
        /*056c*/ 	.word	0x00000000


	//----- nvinfo : EIATTR_MIN_STACK_SIZE
	.align		4
.L_242:
        /*0570*/ 	.byte	0x04, 0x12
        /*0572*/ 	.short	(.L_244 - .L_243)
	.align		4
.L_243:
        /*0574*/ 	.word	index@(_ZN7cutlass13device_kernelIN5flash11enable_sm90INS1_16FlashAttnFwdSm90INS1_25CollectiveMainloopFwdSm90ILi2EN4cute5tupleIJNS5_1CILi1EEES8_S8_EEENS6_IJNS7_ILi128EEENS7_ILi160EEESA_EEELi128ENS_12float_e4m3_tEfNS_4arch4Sm90ELb1ELb0ELb1ELb1ELb1ELb1ELb0ELb1ELb1ELb1ELb1ELb0EEENS1_21CollectiveEpilogueFwdINS6_IJSA_SA_SB_EEES9_NS_10bfloat16_tESF_Li256ELb1ELb1ELb1ELb1EEENS1_36VarlenDynamicPersistentTileSchedulerILi128ELi160ELi256ELi128ELb1ELb1ELb1ELb1ELb1ELb1EEEEEEEEEvNT_6ParamsE)
        /*0578*/ 	.word	0x00000000


	//----- nvinfo : EIATTR_MIN_STACK_SIZE
	.align		4
.L_244:
        /*057c*/ 	.byte	0x04, 0x12
        /*057e*/ 	.short	(.L_246 - .L_245)
	.align		4
.L_245:
        /*0580*/ 	.word	index@(_ZN7cutlass13device_kernelIN5flash11enable_sm90INS1_16FlashAttnFwdSm90INS1_25CollectiveMainloopFwdSm90ILi2EN4cute5tupleIJNS5_1CILi1EEES8_S8_EEENS6_IJNS7_ILi192EEENS7_ILi128EEENS7_ILi96EEEEEELi96ENS_12float_e4m3_tEfNS_4arch4Sm90ELb0ELb0ELb1ELb0ELb1ELb0ELb0ELb1ELb1ELb1ELb1ELb0EEENS1_21CollectiveEpilogueFwdINS6_IJSA_SC_SB_EEES9_NS_10bfloat16_tESG_Li384ELb0ELb1ELb1ELb1EEENS1_19SingleTileSchedulerILb0ELb1ELb1ELi192EEEEEEEEEvNT_6ParamsE)
        /*0584*/ 	.word	0x00000000


	//----- nvinfo : EIATTR_MIN_STACK_SIZE
	.align		4
.L_246:
        /*0588*/ 	.byte	0x04, 0x12
        /*058a*/ 	.short	(.L_248 - .L_247)
	.align		4
.L_247:
        /*058c*/ 	.word	index@(_ZN7cutlass13device_kernelIN5flash11enable_sm90INS1_16FlashAttnFwdSm90INS1_25CollectiveMainloopFwdSm90ILi2EN4cute5tupleIJNS5_1CILi1EEES8_S8_EEENS6_IJNS7_ILi192EEENS7_ILi128EEENS7_ILi96EEEEEELi96ENS_12float_e4m3_tEfNS_4arch4Sm90ELb0ELb0ELb1ELb1ELb1ELb0ELb0ELb1ELb1ELb1ELb1ELb0EEENS1_21CollectiveEpilogueFwdINS6_IJSA_SC_SB_EEES9_NS_10bfloat16_tESG_Li384ELb1ELb1ELb1ELb1EEENS1_36VarlenDynamicPersistentTileSchedulerILi192ELi128ELi384ELi128ELb1ELb1ELb1ELb0ELb1ELb1EEEEEEEEEvNT_6ParamsE)
        /*0590*/ 	.word	0x00000000


	//----- nvinfo : EIATTR_MIN_STACK_SIZE
	.align		4
.L_248:
        /*0594*/ 	.byte	0x04, 0x12
        /*0596*/ 	.short	(.L_250 - .L_249)
	.align		4
.L_249:
        /*0598*/ 	.word	index@(_ZN7cutlass13device_kernelIN5flash11enable_sm90INS1_16FlashAttnFwdSm90INS1_25CollectiveMainloopFwdSm90ILi2EN4cute5tupleIJNS5_1CILi1EEES8_S8_EEENS6_IJNS7_ILi192EEENS7_ILi128EEENS7_ILi96EEEEEELi96ENS_12float_e4m3_tEfNS_4arch4Sm90ELb0ELb0ELb1ELb1ELb1ELb1ELb0ELb1ELb1ELb1ELb1ELb0EEENS1_21CollectiveEpilogueFwdINS6_IJSA_SC_SB_EEES9_NS_10bfloat16_tESG_Li384ELb1ELb1ELb1ELb1EEENS1_36VarlenDynamicPersistentTileSchedulerILi192ELi128ELi384ELi128ELb1ELb1ELb1ELb0ELb1ELb1EEEEEEEEEvNT_6ParamsE)
        /*059c*/ 	.word	0x00000000


	//----- nvinfo : EIATTR_MIN_STACK_SIZE
	.align		4
.L_250:
        /*05a0*/ 	.byte	0x04, 0x12
        /*05a2*/ 	.short	(.L_252 - .L_251)
	.align		4
.L_251:
        /*05a4*/ 	.word	index@(_ZN7cutlass13device_kernelIN5flash11enable_sm90INS1_16FlashAttnFwdSm90INS1_25CollectiveMainloopFwdSm90ILi2EN4cute5tupleIJNS5_1CILi1EEES8_S8_EEENS6_IJNS7_ILi192EEENS7_ILi128EEENS7_ILi96EEEEEELi96ENS_12float_e4m3_tEfNS_4arch4Sm90ELb0ELb1ELb1ELb0ELb1ELb0ELb0ELb1ELb1ELb1ELb1ELb0EEENS1_21CollectiveEpilogueFwdINS6_IJSA_SC_SB_EEES9_NS_10bfloat16_tESG_Li384ELb0ELb1ELb1ELb1EEENS1_19SingleTileSchedulerILb0ELb1ELb1ELi192EEEEEEEEEvNT_6ParamsE)
        /*05a8*/ 	.word	0x00000000


	//----- nvinfo : EIATTR_MIN_STACK_SIZE
	.align		4
.L_252:
        /*05ac*/ 	.byte	0x04, 0x12
        /*05ae*/ 	.short	(.L_254 - .L_253)
	.align		4
.L_253:
        /*05b0*/ 	.word	index@(_ZN7cutlass13device_kernelIN5flash11enable_sm90INS1_16FlashAttnFwdSm90INS1_25CollectiveMainloopFwdSm90ILi2EN4cute5tupleIJNS5_1CILi1EEES8_S8_EEENS6_IJNS7_ILi192EEENS7_ILi128EEENS7_ILi96EEEEEELi96ENS_12float_e4m3_tEfNS_4arch4Sm90ELb0ELb1ELb1ELb1ELb1ELb0ELb0ELb1ELb1ELb1ELb1ELb0EEENS1_21CollectiveEpilogueFwdINS6_IJSA_SC_SB_EEES9_NS_10bfloat16_tESG_Li384ELb1ELb1ELb1ELb1EEENS1_36VarlenDynamicPersistentTileSchedulerILi192ELi128ELi384ELi128ELb1ELb1ELb1ELb1ELb0ELb1EEEEEEEEEvNT_6ParamsE)
        /*05b4*/ 	.word	0x00000000


	//----- nvinfo : EIATTR_MIN_STACK_SIZE
	.align		4
.L_254:
        /*05b8*/ 	.byte	0x04, 0x12
        /*05ba*/ 	.short	(.L_256 - .L_255)
	.align		4
.L_255:
        /*05bc*/ 	.word	index@(_ZN7cutlass13device_kernelIN5flash11enable_sm90INS1_16FlashAttnFwdSm90INS1_25CollectiveMainloopFwdSm90ILi2EN4cute5tupleIJNS5_1CILi1EEES8_S8_EEENS6_IJNS7_ILi192EEENS7_ILi128EEENS7_ILi96EEEEEELi96ENS_12float_e4m3_tEfNS_4arch4Sm90ELb0ELb1ELb1ELb1ELb1ELb1ELb0ELb1ELb1ELb1ELb1ELb0EEENS1_21CollectiveEpilogueFwdINS6_IJSA_SC_SB_EEES9_NS_10bfloat16_tESG_Li384ELb1ELb1ELb1ELb1EEENS1_36VarlenDynamicPersistentTileSchedulerILi192ELi128ELi384ELi128ELb1ELb1ELb1ELb1ELb0ELb1EEEEEEEEEvNT_6ParamsE)
        /*05c0*/ 	.word	0x00000000


	//----- nvinfo : EIATTR_MIN_STACK_SIZE
	.align		4
.L_256:
        /*05c4*/ 	.byte	0x04, 0x12
        /*05c6*/ 	.short	(.L_258 - .L_257)
	.align		4
.L_257:
        /*05c8*/ 	.word	index@(_ZN7cutlass13device_kernelIN5flash11enable_sm90INS1_16FlashAttnFwdSm90INS1_25CollectiveMainloopFwdSm90ILi2EN4cute5tupleIJNS5_1CILi1EEES8_S8_EEENS6_IJNS7_ILi192EEENS7_ILi128EEENS7_ILi96EEEEEELi96ENS_12float_e4m3_tEfNS_4arch4Sm90ELb1ELb0ELb1ELb0ELb1ELb0ELb0ELb1ELb1ELb1ELb1ELb0EEENS1_21CollectiveEpilogueFwdINS6_IJSA_SC_SB_EEES9_NS_10bfloat16_tESG_Li384ELb0ELb1ELb1ELb1EEENS1_19SingleTileSchedulerILb0ELb1ELb1ELi192EEEEEEEEEvNT_6ParamsE)
        /*05cc*/ 	.word	0x00000000


	//----- nvinfo : EIATTR_MIN_STACK_SIZE
	.align		4
.L_258:
        /*05d0*/ 	.byte	0x04, 0x12
        /*05d2*/ 	.short	(.L_260 - .L_259)
	.align		4
.L_259:
        /*05d4*/ 	.word	index@(_ZN7cutlass13device_kernelIN5flash11enable_sm90INS1_16FlashAttnFwdSm90INS1_25CollectiveMainloopFwdSm90ILi2EN4cute5tupleIJNS5_1CILi1EEES8_S8_EEENS6_IJNS7_ILi192EEENS7_ILi128EEENS7_ILi96EEEEEELi96ENS_12float_e4m3_tEfNS_4arch4Sm90ELb1ELb0ELb1ELb1ELb1ELb0ELb0ELb1ELb1ELb1ELb1ELb0EEENS1_21CollectiveEpilogueFwdINS6_IJSA_SC_SB_EEES9_NS_10bfloat16_tESG_Li384ELb1ELb1ELb1ELb1EEENS1_36VarlenDynamicPersistentTileSchedulerILi192ELi128ELi384ELi128ELb1ELb1ELb1ELb1ELb1ELb1EEEEEEEEEvNT_6ParamsE)
        /*05d8*/ 	.word	0x00000000


	//----- nvinfo : EIATTR_MIN_STACK_SIZE
	.align		4
.L_260:
        /*05dc*/ 	.byte	0x04, 0x12
        /*05de*/ 	.short	(.L_262 - .L_261)
	.align		4
.L_261:
        /*05e0*/ 	.word	index@(_ZN7cutlass13device_kernelIN5flash11enable_sm90INS1_16FlashAttnFwdSm90INS1_25CollectiveMainloopFwdSm90ILi2EN4cute5tupleIJNS5_1CILi1EEES8_S8_EEENS6_IJNS7_ILi192EEENS7_ILi128EEENS7_ILi96EEEEEELi96ENS_12float_e4m3_tEfNS_4arch4Sm90ELb1ELb0ELb1ELb1ELb1ELb1ELb0ELb1ELb1ELb1ELb1ELb0EEENS1_21CollectiveEpilogueFwdINS6_IJSA_SC_SB_EEES9_NS_10bfloat16_tESG_Li384ELb1ELb1ELb1ELb1EEENS1_36VarlenDynamicPersistentTileSchedulerILi192ELi128ELi384ELi128ELb1ELb1ELb1ELb1ELb1ELb1EEEEEEEEEvNT_6ParamsE)
        /*05e4*/ 	.word	0x00000000


	//----- nvinfo : EIATTR_MIN_STACK_SIZE
	.align		4
.L_262:
        /*05e8*/ 	.byte	0x04, 0x12
        /*05ea*/ 	.short	(.L_264 - .L_263)
	.align		4
.L_263:
        /*05ec*/ 	.word	index@(_ZN7cutlass13device_kernelIN5flash11enable_sm90INS1_16FlashAttnFwdSm90INS1_25CollectiveMainloopFwdSm90ILi2EN4cute5tupleIJNS5_1CILi1EEES8_S8_EEENS6_IJNS7_ILi192EEENS7_ILi160EEENS7_ILi64EEEEEELi64ENS_12float_e4m3_tEfNS_4arch4Sm90ELb0ELb0ELb1ELb0ELb1ELb0ELb0ELb1ELb1ELb1ELb1ELb0EEENS1_21CollectiveEpilogueFwdINS6_IJSA_SC_SB_EEES9_NS_10bfloat16_tESG_Li384ELb0ELb1ELb1ELb1EEENS1_19SingleTileSchedulerILb0ELb1ELb1ELi192EEEEEEEEEvNT_6ParamsE)
        /*05f0*/ 	.word	0x00000000


	//----- nvinfo : EIATTR_MIN_STACK_SIZE
	.align		4
.L_264:
        /*05f4*/ 	.byte	0x04, 0x12
        /*05f6*/ 	.short	(.L_266 - .L_265)
	.align		4
.L_265:
        /*05f8*/ 	.word	index@(_ZN7cutlass13device_kernelIN5flash11enable_sm90INS1_16FlashAttnFwdSm90INS1_25CollectiveMainloopFwdSm90ILi2EN4cute5tupleIJNS5_1CILi1EEES8_S8_EEENS6_IJNS7_ILi192EEENS7_ILi160EEENS7_ILi64EEEEEELi64ENS_12float_e4m3_tEfNS_4arch4Sm90ELb0ELb0ELb1ELb1ELb1ELb0ELb0ELb1ELb1ELb1ELb1ELb0EEENS1_21CollectiveEpilogueFwdINS6_IJSA_SC_SB_EEES9_NS_10bfloat16_tESG_Li384ELb1ELb1ELb1ELb1EEENS1_36VarlenDynamicPersistentTileSchedulerILi192ELi160ELi384ELi128ELb1ELb1ELb1ELb0ELb1ELb1EEEEEEEEEvNT_6ParamsE)
        /*05fc*/ 	.word	0x00000000


	//----- nvinfo : EIATTR_MIN_STACK_SIZE
	.align		4
.L_266:
        /*0600*/ 	.byte	0x04, 0x12
        /*0602*/ 	.short	(.L_268 - .L_267)
	.align		4
.L_267:
        /*0604*/ 	.word	index@(_ZN7cutlass13device_kernelIN5flash11enable_sm90INS1_16FlashAttnFwdSm90INS1_25CollectiveMainloopFwdSm90ILi2EN4cute5tupleIJNS5_1CILi1EEES8_S8_EEENS6_IJNS7_ILi192EEENS7_ILi160EEENS7_ILi64EEEEEELi64ENS_12float_e4m3_tEfNS_4arch4Sm90ELb0ELb0ELb1ELb1ELb1ELb1ELb0ELb1ELb1ELb1ELb1ELb0EEENS1_21CollectiveEpilogueFwdINS6_IJSA_SC_SB_EEES9_NS_10bfloat16_tESG_Li384ELb1ELb1ELb1ELb1EEENS1_36VarlenDynamicPersistentTileSchedulerILi192ELi160ELi384ELi128ELb1ELb1ELb1ELb0ELb1ELb1EEEEEEEEEvNT_6ParamsE)
        /*0608*/ 	.word	0x00000000


	//----- nvinfo : EIATTR_MIN_STACK_SIZE
	.align		4
.L_268:
        /*060c*/ 	.byte	0x04, 0x12
        /*060e*/ 	.short	(.L_270 - .L_269)
	.align		4
.L_269:
        /*0610*/ 	.word	index@(_ZN7cutlass13device_kernelIN5flash11enable_sm90INS1_16FlashAttnFwdSm90INS1_25CollectiveMainloopFwdSm90ILi2EN4cute5tupleIJNS5_1CILi1EEES8_S8_EEENS6_IJNS7_ILi192EEENS7_ILi160EEENS7_ILi64EEEEEELi64ENS_12float_e4m3_tEfNS_4arch4Sm90ELb0ELb1ELb1ELb0ELb1ELb0ELb0ELb1ELb1ELb1ELb1ELb0EEENS1_21CollectiveEpilogueFwdINS6_IJSA_SC_SB_EEES9_NS_10bfloat16_tESG_Li384ELb0ELb1ELb1ELb1EEENS1_19SingleTileSchedulerILb0ELb1ELb1ELi192EEEEEEEEEvNT_6ParamsE)
        /*0614*/ 	.word	0x00000000


	//----- nvinfo : EIATTR_MIN_STACK_SIZE
	.align		4
.L_270:
        /*0618*/ 	.byte	0x04, 0x12
        /*061a*/ 	.short	(.L_272 - .L_271)
	.align		4
.L_271:
        /*061c*/ 	.word	index@(_ZN7cutlass13device_kernelIN5flash11enable_sm90INS1_16FlashAttnFwdSm90INS1_25CollectiveMainloopFwdSm90ILi2EN4cute5tupleIJNS5_1CILi1EEES8_S8_EEENS6_IJNS7_ILi192EEENS7_ILi160EEENS7_ILi64EEEEEELi64ENS_12float_e4m3_tEfNS_4arch4Sm90ELb0ELb1ELb1ELb1ELb1ELb0ELb0ELb1ELb1ELb1ELb1ELb0EEENS1_21CollectiveEpilogueFwdINS6_IJSA_SC_SB_EEES9_NS_10bfloat16_tESG_Li384ELb1ELb1ELb1ELb1EEENS1_36VarlenDynamicPersistentTileSchedulerILi192ELi160ELi384ELi128ELb1ELb1ELb1ELb1ELb0ELb1EEEEEEEEEvNT_6ParamsE)
        /*0620*/ 	.word	0x00000000


	//----- nvinfo : EIATTR_MIN_STACK_SIZE
	.align		4
.L_272:
        /*0624*/ 	.byte	0x04, 0x12
        /*0626*/ 	.short	(.L_274 - .L_273)
	.align		4
.L_273:
        /*0628*/ 	.word	index@(_ZN7cutlass13device_kernelIN5flash11enable_sm90INS1_16FlashAttnFwdSm90INS1_25CollectiveMainloopFwdSm90ILi2EN4cute5tupleIJNS5_1CILi1EEES8_S8_EEENS6_IJNS7_ILi192EEENS7_ILi160EEENS7_ILi64EEEEEELi64ENS_12float_e4m3_tEfNS_4arch4Sm90ELb0ELb1ELb1ELb1ELb1ELb1ELb0ELb1ELb1ELb1ELb1ELb0EEENS1_21CollectiveEpilogueFwdINS6_IJSA_SC_SB_EEES9_NS_10bfloat16_tESG_Li384ELb1ELb1ELb1ELb1EEENS1_36VarlenDynamicPersistentTileSchedulerILi192ELi160ELi384ELi128ELb1ELb1ELb1ELb1ELb0ELb1EEEEEEEEEvNT_6ParamsE)
        /*062c*/ 	.word	0x00000000


	//----- nvinfo : EIATTR_MIN_STACK_SIZE
	.align		4
.L_274:
        /*0630*/ 	.byte	0x04, 0x12
        /*0632*/ 	.short	(.L_276 - .L_275)
	.align		4
.L_275:
        /*0634*/ 	.word	index@(_ZN7cutlass13device_kernelIN5flash11enable_sm90INS1_16FlashAttnFwdSm90INS1_25CollectiveMainloopFwdSm90ILi2EN4cute5tupleIJNS5_1CILi1EEES8_S8_EEENS6_IJNS7_ILi192EEENS7_ILi160EEENS7_ILi64EEEEEELi64ENS_12float_e4m3_tEfNS_4arch4Sm90ELb1ELb0ELb1ELb0ELb1ELb0ELb0ELb1ELb1ELb1ELb1ELb0EEENS1_21CollectiveEpilogueFwdINS6_IJSA_SC_SB_EEES9_NS_10bfloat16_tESG_Li384ELb0ELb1ELb1ELb1EEENS1_19SingleTileSchedulerILb0ELb1ELb1ELi192EEEEEEEEEvNT_6ParamsE)
        /*0638*/ 	.word	0x00000000


	//----- nvinfo : EIATTR_MIN_STACK_SIZE
	.align		4
.L_276:
        /*063c*/ 	.byte	0x04, 0x12
        /*063e*/ 	.short	(.L_278 - .L_277)
	.align		4
.L_277:
        /*0640*/ 	.word	index@(_ZN7cutlass13device_kernelIN5flash11enable_sm90INS1_16FlashAttnFwdSm90INS1_25CollectiveMainloopFwdSm90ILi2EN4cute5tupleIJNS5_1CILi1EEES8_S8_EEENS6_IJNS7_ILi192EEENS7_ILi160EEENS7_ILi64EEEEEELi64ENS_12float_e4m3_tEfNS_4arch4Sm90ELb1ELb0ELb1ELb1ELb1ELb0ELb0ELb1ELb1ELb1ELb1ELb0EEENS1_21CollectiveEpilogueFwdINS6_IJSA_SC_SB_EEES9_NS_10bfloat16_tESG_Li384ELb1ELb1ELb1ELb1EEENS1_36VarlenDynamicPersistentTileSchedulerILi192ELi160ELi384ELi128ELb1ELb1ELb1ELb1ELb1ELb1EEEEEEEEEvNT_6ParamsE)
        /*0644*/ 	.word	0x00000000


	//----- nvinfo : EIATTR_MIN_STACK_SIZE
	.align		4
.L_278:
        /*0648*/ 	.byte	0x04, 0x12
        /*064a*/ 	.short	(.L_280 - .L_279)
	.align		4
.L_279:
        /*064c*/ 	.word	index@(_ZN7cutlass13device_kernelIN5flash11enable_sm90INS1_16FlashAttnFwdSm90INS1_25CollectiveMainloopFwdSm90ILi2EN4cute5tupleIJNS5_1CILi1EEES8_S8_EEENS6_IJNS7_ILi192EEENS7_ILi160EEENS7_ILi64EEEEEELi64ENS_12float_e4m3_tEfNS_4arch4Sm90ELb1ELb0ELb1ELb1ELb1ELb1ELb0ELb1ELb1ELb1ELb1ELb0EEENS1_21CollectiveEpilogueFwdINS6_IJSA_SC_SB_EEES9_NS_10bfloat16_tESG_Li384ELb1ELb1ELb1ELb1EEENS1_36VarlenDynamicPersistentTileSchedulerILi192ELi160ELi384ELi128ELb1ELb1ELb1ELb1ELb1ELb1EEEEEEEEEvNT_6ParamsE)
        /*0650*/ 	.word	0x00000000
.L_280:


//--------------------- .nv.compat                --------------------------
	.section	.nv.compat,"",@"SHT_CUDA_COMPAT_INFO"
	.align	4
        /*0000*/ 	.byte	0x02, 0x09, 0x01, 0x00, 0x02, 0x02, 0x01, 0x00, 0x02, 0x05, 0x05, 0x00, 0x03, 0x07, 0x01, 0x01
        /*0010*/ 	.byte	0x02, 0x03, 0x00, 0x00, 0x02, 0x06, 0x01, 0x00, 0x04, 0x0b, 0x08, 0x00, 0x00, 0x00, 0x00, 0x00
        /*0020*/ 	.byte	0x00, 0x00, 0x00, 0x00


//--------------------- .nv.info._ZN7cutlass13device_kernelIN5flash11enable_sm90INS1_16FlashAttnFwdSm90INS1_25CollectiveMainloopFwdSm90ILi2EN4cute5tupleIJNS5_1CILi1EEES8_S8_EEENS6_IJNS7_ILi128EEESA_NS7_ILi256EEEEEELi256ENS_12float_e4m3_tEfNS_4arch4Sm90ELb0ELb0ELb1ELb0ELb1ELb0ELb0ELb1ELb0ELb1ELb1ELb0EEENS1_21CollectiveEpilogueFwdINS6_IJSA_SB_SA_EEES9_NS_10bfloat16_tESF_Li256ELb0ELb1ELb1ELb1EEENS1_19SingleTileSchedulerILb0ELb1ELb1ELi128EEEEEEEEEvNT_6ParamsE --------------------------
	.section	.nv.info._ZN7cutlass13device_kernelIN5flash11enable_sm90INS1_16FlashAttnFwdSm90INS1_25CollectiveMainloopFwdSm90ILi2EN4cute5tupleIJNS5_1CILi1EEES8_S8_EEENS6_IJNS7_ILi128EEESA_NS7_ILi256EEEEEELi256ENS_12float_e4m3_tEfNS_4arch4Sm90ELb0ELb0ELb1ELb0ELb1ELb0ELb0ELb1ELb0ELb1ELb1ELb0EEENS1_21CollectiveEpilogueFwdINS6_IJSA_SB_SA_EEES9_NS_10bfloat16_tESF_Li256ELb0ELb1ELb1ELb1EEENS1_19SingleTileSchedulerILb0ELb1ELb1ELi128EEEEEEEEEvNT_6ParamsE,"",@"SHT_CUDA_INFO"
	.sectionflags	@""
	.align	4


	//----- nvinfo : EIATTR_CUDA_API_VERSION
	.align		4
        /*0000*/ 	.byte	0x04, 0x37
        /*0002*/ 	.short	(.L_282 - .L_281)
.L_281:
        /*0004*/ 	.word	0x00000082


	//----- nvinfo : EIATTR_KPARAM_INFO
	.align		4
.L_282:
        /*0008*/ 	.byte	0x04, 0x17
        /*000a*/ 	.short	(.L_284 - .L_283)
.L_283:
        /*000c*/ 	.word	0x00000000
        /*0010*/ 	.short	0x0000
        /*0012*/ 	.short	0x0000
        /*0014*/ 	.byte	0x00, 0xf0, 0x01, 0x28


	//----- nvinfo : EIATTR_SPARSE_MMA_MASK
	.align		4
.L_284:
        /*0018*/ 	.byte	0x03, 0x50
        /*001a*/ 	.short	0x0000


	//----- nvinfo : EIATTR_MAXREG_COUNT
	.align		4
        /*001c*/ 	.byte	0x03, 0x1b
        /*001e*/ 	.short	0x00a8


	//----- nvinfo : EIATTR_MERCURY_ISA_VERSION
	.align		4
        /*0020*/ 	.byte	0x03, 0x5f
        /*0022*/ 	.short	0x0101


	//----- nvinfo : EIATTR_VRC_CTA_INIT_COUNT
	.align		4
        /*0024*/ 	.byte	0x02, 0x4a
	.zero		1
	.zero		1


	//----- nvinfo : EIATTR_EXIT_INSTR_OFFSETS
	.align		4
        /*0028*/ 	.byte	0x04, 0x1c
        /*002a*/ 	.short	(.L_286 - .L_285)


	//   ....[0]....
.L_285:
        /*002c*/ 	.word	0x00000010


	//----- nvinfo : EIATTR_MAX_THREADS
	.align		4
.L_286:
        /*0030*/ 	.byte	0x04, 0x05
        /*0032*/ 	.short	(.L_288 - .L_287)
.L_287:
        /*0034*/ 	.word	0x00000180
        /*0038*/ 	.word	0x00000001
        /*003c*/ 	.word	0x00000001


	//----- nvinfo : EIATTR_CBANK_PARAM_SIZE
	.align		4
.L_288:
        /*0040*/ 	.byte	0x03, 0x19
        /*0042*/ 	.short	0x0a00


	//----- nvinfo : EIATTR_PARAM_CBANK
	.align		4
        /*0044*/ 	.byte	0x04, 0x0a
        /*0046*/ 	.short	(.L_290 - .L_289)
	.align		4
.L_289:
        /*0048*/ 	.word	index@(.nv.constant0._ZN7cutlass13device_kernelIN5flash11enable_sm90INS1_16FlashAttnFwdSm90INS1_25CollectiveMainloopFwdSm90ILi2EN4cute5tupleIJNS5_1CILi1EEES8_S8_EEENS6_IJNS7_ILi128EEESA_NS7_ILi256EEEEEELi256ENS_12float_e4m3_tEfNS_4arch4Sm90ELb0ELb0ELb1ELb0ELb1ELb0ELb0ELb1ELb0ELb1ELb1ELb0EEENS1_21CollectiveEpilogueFwdINS6_IJSA_SB_SA_EEES9_NS_10bfloat16_tESF_Li256ELb0ELb1ELb1ELb1EEENS1_19SingleTileSchedulerILb0ELb1ELb1ELi128EEEEEEEEEvNT_6ParamsE)
        /*004c*/ 	.short	0x0380
        /*004e*/ 	.short	0x0a00


	//----- nvinfo : EIATTR_SW_WAR
	.align		4
.L_290:
        /*0050*/ 	.byte	0x04, 0x36
        /*0052*/ 	.short	(.L_292 - .L_291)
.L_291:
        /*0054*/ 	.word	0x00000008
.L_292:


//--------------------- .nv.info._ZN7cutlass13device_kernelIN5flash11enable_sm90INS1_16FlashAttnFwdSm90INS1_25CollectiveMainloopFwdSm90ILi2EN4cute5tupleIJNS5_1CILi1EEES8_S8_EEENS6_IJNS7_ILi128EEESA_NS7_ILi256EEEEEELi256ENS_12float_e4m3_tEfNS_4arch4Sm90ELb0ELb0ELb1ELb1ELb1ELb0ELb0ELb1ELb0ELb1ELb1ELb0EEENS1_21CollectiveEpilogueFwdINS6_IJSA_SB_SA_EEES9_NS_10bfloat16_tESF_Li256ELb1ELb1ELb1ELb1EEENS1_36VarlenDynamicPersistentTileSchedulerILi128ELi128ELi256ELi128ELb1ELb1ELb1ELb0ELb1ELb1EEEEEEEEEvNT_6ParamsE --------------------------
	.section	.nv.info._ZN7cutlass13device_kernelIN5flash11enable_sm90INS1_16FlashAttnFwdSm90INS1_25CollectiveMainloopFwdSm90ILi2EN4cute5tupleIJNS5_1CILi1EEES8_S8_EEENS6_IJNS7_ILi128EEESA_NS7_ILi256EEEEEELi256ENS_12float_e4m3_tEfNS_4arch4Sm90ELb0ELb0ELb1ELb1ELb1ELb0ELb0ELb1ELb0ELb1ELb1ELb0EEENS1_21CollectiveEpilogueFwdINS6_IJSA_SB_SA_EEES9_NS_10bfloat16_tESF_Li256ELb1ELb1ELb1ELb1EEENS1_36VarlenDynamicPersistentTileSchedulerILi128ELi128ELi256ELi128ELb1ELb1ELb1ELb0ELb1ELb1EEEEEEEEEvNT_6ParamsE,"",@"SHT_CUDA_INFO"
	.sectionflags	@""
	.align	4


	//----- nvinfo : EIATTR_CUDA_API_VERSION
	.align		4
        /*0000*/ 	.byte	0x04, 0x37
        /*0002*/ 	.short	(.L_294 - .L_293)
.L_293:
        /*0004*/ 	.word	0x00000082


	//----- nvinfo : EIATTR_KPARAM_INFO
	.align		4
.L_294:
        /*0008*/ 	.byte	0x04, 0x17
        /*000a*/ 	.short	(.L_296 - .L_295)
.L_295:
        /*000c*/ 	.word	0x00000000
        /*0010*/ 	.short	0x0000
        /*0012*/ 	.short	0x0000
        /*0014*/ 	.byte	0x00, 0xf0, 0x01, 0x2a


	//----- nvinfo : EIATTR_SPARSE_MMA_MASK
	.align		4
.L_296:
        /*0018*/ 	.byte	0x03, 0x50
        /*001a*/ 	.short	0x0000


	//----- nvinfo : EIATTR_MAXREG_COUNT
	.align		4
        /*001c*/ 	.byte	0x03, 0x1b
        /*001e*/ 	.short	0x00a8


	//----- nvinfo : EIATTR_MERCURY_ISA_VERSION
	.align		4
        /*0020*/ 	.byte	0x03, 0x5f
        /*0022*/ 	.short	0x0101


	//----- nvinfo : EIATTR_VRC_CTA_INIT_COUNT
	.align		4
        /*0024*/ 	.byte	0x02, 0x4a
	.zero		1
	.zero		1


	//----- nvinfo : EIATTR_EXIT_INSTR_OFFSETS
	.align		4
        /*0028*/ 	.byte	0x04, 0x1c
        /*002a*/ 	.short	(.L_298 - .L_297)


	//   ....[0]....
.L_297:
        /*002c*/ 	.word	0x00000010


	//----- nvinfo : EIATTR_MAX_THREADS
	.align		4
.L_298:
        /*0030*/ 	.byte	0x04, 0x05
        /*0032*/ 	.short	(.L_300 - .L_299)
.L_299:
        /*0034*/ 	.word	0x00000180
        /*0038*/ 	.word	0x00000001
        /*003c*/ 	.word	0x00000001


	//----- nvinfo : EIATTR_CBANK_PARAM_SIZE
	.align		4
.L_300:
        /*0040*/ 	.byte	0x03, 0x19
        /*0042*/ 	.short	0x0a80


	//----- nvinfo : EIATTR_PARAM_CBANK
	.align		4
        /*0044*/ 	.byte	0x04, 0x0a
        /*0046*/ 	.short	(.L_302 - .L_301)
	.align		4
.L_301:
        /*0048*/ 	.word	index@(.nv.constant0._ZN7cutlass13device_kernelIN5flash11enable_sm90INS1_16FlashAttnFwdSm90INS1_25CollectiveMainloopFwdSm90ILi2EN4cute5tupleIJNS5_1CILi1EEES8_S8_EEENS6_IJNS7_ILi128EEESA_NS7_ILi256EEEEEELi256ENS_12float_e4m3_tEfNS_4arch4Sm90ELb0ELb0ELb1ELb1ELb1ELb0ELb0ELb1ELb0ELb1ELb1ELb0EEENS1_21CollectiveEpilogueFwdINS6_IJSA_SB_SA_EEES9_NS_10bfloat16_tESF_Li256ELb1ELb1ELb1ELb1EEENS1_36VarlenDynamicPersistentTileSchedulerILi128ELi128ELi256ELi128ELb1ELb1ELb1ELb0ELb1ELb1EEEEEEEEEvNT_6ParamsE)
        /*004c*/ 	.short	0x0380
        /*004e*/ 	.short	0x0a80


	//----- nvinfo : EIATTR_SW_WAR
	.align		4
.L_302:
        /*0050*/ 	.byte	0x04, 0x36
        /*0052*/ 	.short	(.L_304 - .L_303)
.L_303:
        /*0054*/ 	.word	0x00000008
.L_304:


//--------------------- .nv.info._ZN7cutlass13device_kernelIN5flash11enable_sm90INS1_16FlashAttnFwdSm90INS1_25CollectiveMainloopFwdSm90ILi2EN4cute5tupleIJNS5_1CILi1EEES8_S8_EEENS6_IJNS7_ILi128EEESA_NS7_ILi256EEEEEELi256ENS_12float_e4m3_tEfNS_4arch4Sm90ELb0ELb0ELb1ELb1ELb1ELb1ELb0ELb1ELb0ELb1ELb1ELb0EEENS1_21CollectiveEpilogueFwdINS6_IJSA_SB_SA_EEES9_NS_10bfloat16_tESF_Li256ELb1ELb1ELb1ELb1EEENS1_36VarlenDynamicPersistentTileSchedulerILi128ELi128ELi256ELi128ELb1ELb1ELb1ELb0ELb1ELb1EEEEEEEEEvNT_6ParamsE --------------------------
	.section	.nv.info._ZN7cutlass13device_kernelIN5flash11enable_sm90INS1_16FlashAttnFwdSm90INS1_25CollectiveMainloopFwdSm90ILi2EN4cute5tupleIJNS5_1CILi1EEES8_S8_EEENS6_IJNS7_ILi128EEESA_NS7_ILi256EEEEEELi256ENS_12float_e4m3_tEfNS_4arch4Sm90ELb0ELb0ELb1ELb1ELb1ELb1ELb0ELb1ELb0ELb1ELb1ELb0EEENS1_21CollectiveEpilogueFwdINS6_IJSA_SB_SA_EEES9_NS_10bfloat16_tESF_Li256ELb1ELb1ELb1ELb1EEENS1_36VarlenDynamicPersistentTileSchedulerILi128ELi128ELi256ELi128ELb1ELb1ELb1ELb0ELb1ELb1EEEEEEEEEvNT_6ParamsE,"",@"SHT_CUDA_INFO"
	.sectionflags	@""
	.align	4


	//----- nvinfo : EIATTR_CUDA_API_VERSION
	.align		4
        /*0000*/ 	.byte	0x04, 0x37
        /*0002*/ 	.short	(.L_306 - .L_305)
.L_305:
        /*0004*/ 	.word	0x00000082


	//----- nvinfo : EIATTR_KPARAM_INFO
	.align		4
.L_306:
        /*0008*/ 	.byte	0x04, 0x17
        /*000a*/ 	.short	(.L_308 - .L_307)
.L_307:
        /*000c*/ 	.word	0x00000000
        /*0010*/ 	.short	0x0000
        /*0012*/ 	.short	0x0000
        /*0014*/ 	.byte	0x00, 0xf0, 0x01, 0x2a


	//----- nvinfo : EIATTR_SPARSE_MMA_MASK
	.align		4
.L_308:
        /*0018*/ 	.byte	0x03, 0x50
        /*001a*/ 	.short	0x0000


	//----- nvinfo : EIATTR_MAXREG_COUNT
	.align		4
        /*001c*/ 	.byte	0x03, 0x1b
        /*001e*/ 	.short	0x00a8


	//----- nvinfo : EIATTR_MERCURY_ISA_VERSION
	.align		4
        /*0020*/ 	.byte	0x03, 0x5f
        /*0022*/ 	.short	0x0101


	//----- nvinfo : EIATTR_VRC_CTA_INIT_COUNT
	.align		4
        /*0024*/ 	.byte	0x02, 0x4a
	.zero		1
	.zero		1


	//----- nvinfo : EIATTR_EXIT_INSTR_OFFSETS
	.align		4
        /*0028*/ 	.byte	0x04, 0x1c
        /*002a*/ 	.short	(.L_310 - .L_309)


	//   ....[0]....
.L_309:
        /*002c*/ 	.word	0x00000010


	//----- nvinfo : EIATTR_MAX_THREADS
	.align		4
.L_310:
        /*0030*/ 	.byte	0x04, 0x05
        /*0032*/ 	.short	(.L_312 - .L_311)
.L_311:
        /*0034*/ 	.word	0x00000180
        /*0038*/ 	.word	0x00000001
        /*003c*/ 	.word	0x00000001


	//----- nvinfo : EIATTR_CBANK_PARAM_SIZE
	.align		4
.L_312:
        /*0040*/ 	.byte	0x03, 0x19
        /*0042*/ 	.short	0x0a80


	//----- nvinfo : EIATTR_PARAM_CBANK
	.align		4
        /*0044*/ 	.byte	0x04, 0x0a
        /*0046*/ 	.short	(.L_314 - .L_313)
	.align		4
.L_313:
        /*0048*/ 	.word	index@(.nv.constant0._ZN7cutlass13device_kernelIN5flash11enable_sm90INS1_16FlashAttnFwdSm90INS1_25CollectiveMainloopFwdSm90ILi2EN4cute5tupleIJNS5_1CILi1EEES8_S8_EEENS6_IJNS7_ILi128EEESA_NS7_ILi256EEEEEELi256ENS_12float_e4m3_tEfNS_4arch4Sm90ELb0ELb0ELb1ELb1ELb1ELb1ELb0ELb1ELb0ELb1ELb1ELb0EEENS1_21CollectiveEpilogueFwdINS6_IJSA_SB_SA_EEES9_NS_10bfloat16_tESF_Li256ELb1ELb1ELb1ELb1EEENS1_36VarlenDynamicPersistentTileSchedulerILi128ELi128ELi256ELi128ELb1ELb1ELb1ELb0ELb1ELb1EEEEEEEEEvNT_6ParamsE)
        /*004c*/ 	.short	0x0380
        /*004e*/ 	.short	0x0a80


	//----- nvinfo : EIATTR_SW_WAR
	.align		4
.L_314:
        /*0050*/ 	.byte	0x04, 0x36
        /*0052*/ 	.short	(.L_316 - .L_315)
.L_315:
        /*0054*/ 	.word	0x00000008
.L_316:


//--------------------- .nv.info._ZN7cutlass13device_kernelIN5flash11enable_sm90INS1_16FlashAttnFwdSm90INS1_25CollectiveMainloopFwdSm90ILi2EN4cute5tupleIJNS5_1CILi1EEES8_S8_EEENS6_IJNS7_ILi128EEENS7_ILi64EEENS7_ILi256EEEEEELi256ENS_12float_e4m3_tEfNS_4arch4Sm90ELb0ELb1ELb1ELb0ELb1ELb0ELb0ELb1ELb0ELb1ELb1ELb0EEENS1_21CollectiveEpilogueFwdINS6_IJSA_SC_SB_EEES9_NS_10bfloat16_tESG_Li256ELb0ELb1ELb1ELb1EEENS1_19SingleTileSchedulerILb0ELb1ELb1ELi128EEEEEEEEEvNT_6ParamsE --------------------------
	.section	.nv.info._ZN7cutlass13device_kernelIN5flash11enable_sm90INS1_16FlashAttnFwdSm90INS1_25CollectiveMainloopFwdSm90ILi2EN4cute5tupleIJNS5_1CILi1EEES8_S8_EEENS6_IJNS7_ILi128EEENS7_ILi64EEENS7_ILi256EEEEEELi256ENS_12float_e4m3_tEfNS_4arch4Sm90ELb0ELb1ELb1ELb0ELb1ELb0ELb0ELb1ELb0ELb1ELb1ELb0EEENS1_21CollectiveEpilogueFwdINS6_IJSA_SC_SB_EEES9_NS_10bfloat16_tESG_Li256ELb0ELb1ELb1ELb1EEENS1_19SingleTileSchedulerILb0ELb1ELb1ELi128EEEEEEEEEvNT_6ParamsE,"",@"SHT_CUDA_INFO"
	.sectionflags	@""
	.align	4


	//----- nvinfo : EIATTR_CUDA_API_VERSION
	.align		4
        /*0000*/ 	.byte	0x04, 0x37
        /*0002*/ 	.short	(.L_318 - .L_317)
.L_317:
        /*0004*/ 	.word	0x00000082


	//----- nvinfo : EIATTR_KPARAM_INFO
	.align		4
.L_318:
        /*0008*/ 	.byte	0x04, 0x17
        /*000a*/ 	.short	(.L_320 - .L_319)
.L_319:
        /*000c*/ 	.word	0x00000000
        /*0010*/ 	.short	0x0000
        /*0012*/ 	.short	0x0000
        /*0014*/ 	.byte	0x00, 0xf0, 0x01, 0x28


	//----- nvinfo : EIATTR_SPARSE_MMA_MASK
	.align		4
.L_320:
        /*0018*/ 	.byte	0x03, 0x50
        /*001a*/ 	.short	0x0000


	//----- nvinfo : EIATTR_MAXREG_COUNT
	.align		4
        /*001c*/ 	.byte	0x03, 0x1b
        /*001e*/ 	.short	0x00a8


	//----- nvinfo : EIATTR_MERCURY_ISA_VERSION
	.align		4
        /*0020*/ 	.byte	0x03, 0x5f
        /*0022*/ 	.short	0x0101


	//----- nvinfo : EIATTR_VRC_CTA_INIT_COUNT
	.align		4
        /*0024*/ 	.byte	0x02, 0x4a
	.zero		1
	.zero		1


	//----- nvinfo : EIATTR_EXIT_INSTR_OFFSETS
	.align		4
        /*0028*/ 	.byte	0x04, 0x1c
        /*002a*/ 	.short	(.L_322 - .L_321)


	//   ....[0]....
.L_321:
        /*002c*/ 	.word	0x00000010


	//----- nvinfo : EIATTR_MAX_THREADS
	.align		4
.L_322:
        /*0030*/ 	.byte	0x04, 0x05
        /*0032*/ 	.short	(.L_324 - .L_323)
.L_323:
        /*0034*/ 	.word	0x00000180
        /*0038*/ 	.word	0x00000001
        /*003c*/ 	.word	0x00000001


	//----- nvinfo : EIATTR_CBANK_PARAM_SIZE
	.align		4
.L_324:
        /*0040*/ 	.byte	0x03, 0x19
        /*0042*/ 	.short	0x0a00


	//----- nvinfo : EIATTR_PARAM_CBANK
	.align		4
        /*0044*/ 	.byte	0x04, 0x0a
        /*0046*/ 	.short	(.L_326 - .L_325)
	.align		4
.L_325:
        /*0048*/ 	.word	index@(.nv.constant0._ZN7cutlass13device_kernelIN5flash11enable_sm90INS1_16FlashAttnFwdSm90INS1_25CollectiveMainloopFwdSm90ILi2EN4cute5tupleIJNS5_1CILi1EEES8_S8_EEENS6_IJNS7_ILi128EEENS7_ILi64EEENS7_ILi256EEEEEELi256ENS_12float_e4m3_tEfNS_4arch4Sm90ELb0ELb1ELb1ELb0ELb1ELb0ELb0ELb1ELb0ELb1ELb1ELb0EEENS1_21CollectiveEpilogueFwdINS6_IJSA_SC_SB_EEES9_NS_10bfloat16_tESG_Li256ELb0ELb1ELb1ELb1EEENS1_19SingleTileSchedulerILb0ELb1ELb1ELi128EEEEEEEEEvNT_6ParamsE)
        /*004c*/ 	.short	0x0380
        /*004e*/ 	.short	0x0a00


	//----- nvinfo : EIATTR_SW_WAR
	.align		4
.L_326:
        /*0050*/ 	.byte	0x04, 0x36
        /*0052*/ 	.short	(.L_328 - .L_327)
.L_327:
        /*0054*/ 	.word	0x00000008
.L_328:


//--------------------- .nv.info._ZN7cutlass13device_kernelIN5flash11enable_sm90INS1_16FlashAttnFwdSm90INS1_25CollectiveMainloopFwdSm90ILi2EN4cute5tupleIJNS5_1CILi1EEES8_S8_EEENS6_IJNS7_ILi128EEENS7_ILi64EEENS7_ILi256EEEEEELi256ENS_12float_e4m3_tEfNS_4arch4Sm90ELb0ELb1ELb1ELb1ELb1ELb0ELb0ELb1ELb0ELb1ELb1ELb0EEENS1_21CollectiveEpilogueFwdINS6_IJSA_SC_SB_EEES9_NS_10bfloat16_tESG_Li256ELb1ELb1ELb1ELb1EEENS1_36VarlenDynamicPersistentTileSchedulerILi128ELi64ELi256ELi128ELb1ELb1ELb1ELb1ELb0ELb1EEEEEEEEEvNT_6ParamsE --------------------------
	.section	.nv.info._ZN7cutlass13device_kernelIN5flash11enable_sm90INS1_16FlashAttnFwdSm90INS1_25CollectiveMainloopFwdSm90ILi2EN4cute5tupleIJNS5_1CILi1EEES8_S8_EEENS6_IJNS7_ILi128EEENS7_ILi64EEENS7_ILi256EEEEEELi256ENS_12float_e4m3_tEfNS_4arch4Sm90ELb0ELb1ELb1ELb1ELb1ELb0ELb0ELb1ELb0ELb1ELb1ELb0EEENS1_21CollectiveEpilogueFwdINS6_IJSA_SC_SB_EEES9_NS_10bfloat16_tESG_Li256ELb1ELb1ELb1ELb1EEENS1_36VarlenDynamicPersistentTileSchedulerILi128ELi64ELi256ELi128ELb1ELb1ELb1ELb1ELb0ELb1EEEEEEEEEvNT_6ParamsE,"",@"SHT_CUDA_INFO"
	.sectionflags	@""
	.align	4


	//----- nvinfo : EIATTR_CUDA_API_VERSION
	.align		4
        /*0000*/ 	.byte	0x04, 0x37
        /*0002*/ 	.short	(.L_330 - .L_329)
.L_329:
        /*0004*/ 	.word	0x00000082


	//----- nvinfo : EIATTR_KPARAM_INFO
	.align		4
.L_330:
        /*0008*/ 	.byte	0x04, 0x17
        /*000a*/ 	.short	(.L_332 - .L_331)
.L_331:
        /*000c*/ 	.word	0x00000000
        /*0010*/ 	.short	0x0000
        /*0012*/ 	.short	0x0000
        /*0014*/ 	.byte	0x00, 0xf0, 0x01, 0x2a


	//----- nvinfo : EIATTR_SPARSE_MMA_MASK
	.align		4
.L_332:
        /*0018*/ 	.byte	0x03, 0x50
        /*001a*/ 	.short	0x0000


	//----- nvinfo : EIATTR_MAXREG_COUNT
	.align		4
        /*001c*/ 	.byte	0x03, 0x1b
        /*001e*/ 	.short	0x00a8


	//----- nvinfo : EIATTR_MERCURY_ISA_VERSION
	.align		4
        /*0020*/ 	.byte	0x03, 0x5f
        /*0022*/ 	.short	0x0101


	//----- nvinfo : EIATTR_VRC_CTA_INIT_COUNT
	.align		4
        /*0024*/ 	.byte	0x02, 0x4a
	.zero		1
	.zero		1


	//----- nvinfo : EIATTR_EXIT_INSTR_OFFSETS
	.align		4
        /*0028*/ 	.byte	0x04, 0x1c
        /*002a*/ 	.short	(.L_334 - .L_333)


	//   ....[0]....
.L_333:
        /*002c*/ 	.word	0x00000010


	//----- nvinfo : EIATTR_MAX_THREADS
	.align		4
.L_334:
        /*0030*/ 	.byte	0x04, 0x05
        /*0032*/ 	.short	(.L_336 - .L_335)
.L_335:
        /*0034*/ 	.word	0x00000180
        /*0038*/ 	.word	0x00000001
        /*003c*/ 	.word	0x00000001


	//----- nvinfo : EIATTR_CBANK_PARAM_SIZE
	.align		4
.L_336:
        /*0040*/ 	.byte	0x03, 0x19
        /*0042*/ 	.short	0x0a80


	//----- nvinfo : EIATTR_PARAM_CBANK
	.align		4
        /*0044*/ 	.byte	0x04, 0x0a
        /*0046*/ 	.short	(.L_338 - .L_337)
	.align		4
.L_337:
        /*0048*/ 	.word	index@(.nv.constant0._ZN7cutlass13device_kernelIN5flash11enable_sm90INS1_16FlashAttnFwdSm90INS1_25CollectiveMainloopFwdSm90ILi2EN4cute5tupleIJNS5_1CILi1EEES8_S8_EEENS6_IJNS7_ILi128EEENS7_ILi64EEENS7_ILi256EEEEEELi256ENS_12float_e4m3_tEfNS_4arch4Sm90ELb0ELb1ELb1ELb1ELb1ELb0ELb0ELb1ELb0ELb1ELb1ELb0EEENS1_21CollectiveEpilogueFwdINS6_IJSA_SC_SB_EEES9_NS_10bfloat16_tESG_Li256ELb1ELb1ELb1ELb1EEENS1_36VarlenDynamicPersistentTileSchedulerILi128ELi64ELi256ELi128ELb1ELb1ELb1ELb1ELb0ELb1EEEEEEEEEvNT_6ParamsE)
        /*004c*/ 	.short	0x0380
        /*004e*/ 	.short	0x0a80


	//----- nvinfo : EIATTR_SW_WAR
	.align		4
.L_338:
        /*0050*/ 	.byte	0x04, 0x36
        /*0052*/ 	.short	(.L_340 - .L_339)
.L_339:
        /*0054*/ 	.word	0x00000008
.L_340:


//--------------------- .nv.info._ZN7cutlass13device_kernelIN5flash11enable_sm90INS1_16FlashAttnFwdSm90INS1_25CollectiveMainloopFwdSm90ILi2EN4cute5tupleIJNS5_1CILi1EEES8_S8_EEENS6_IJNS7_ILi128EEENS7_ILi64EEENS7_ILi256EEEEEELi256ENS_12float_e4m3_tEfNS_4arch4Sm90ELb0ELb1ELb1ELb1ELb1ELb1ELb0ELb1ELb0ELb1ELb1ELb0EEENS1_21CollectiveEpilogueFwdINS6_IJSA_SC_SB_EEES9_NS_10bfloat16_tESG_Li256ELb1ELb1ELb1ELb1EEENS1_36VarlenDynamicPersistentTileSchedulerILi128ELi64ELi256ELi128ELb1ELb1ELb1ELb1ELb0ELb1EEEEEEEEEvNT_6ParamsE --------------------------
	.section	.nv.info._ZN7cutlass13device_kernelIN5flash11enable_sm90INS1_16FlashAttnFwdSm90INS1_25CollectiveMainloopFwdSm90ILi2EN4cute5tupleIJNS5_1CILi1EEES8_S8_EEENS6_IJNS7_ILi128EEENS7_ILi64EEENS7_ILi256EEEEEELi256ENS_12float_e4m3_tEfNS_4arch4Sm90ELb0ELb1ELb1ELb1ELb1ELb1ELb0ELb1ELb0ELb1ELb1ELb0EEENS1_21CollectiveEpilogueFwdINS6_IJSA_SC_SB_EEES9_NS_10bfloat16_tESG_Li256ELb1ELb1ELb1ELb1EEENS1_36VarlenDynamicPersistentTileSchedulerILi128ELi64ELi256ELi128ELb1ELb1ELb1ELb1ELb0ELb1EEEEEEEEEvNT_6ParamsE,"",@"SHT_CUDA_INFO"
	.sectionflags	@""
	.align	4


	//----- nvinfo : EIATTR_CUDA_API_VERSION
	.align		4
        /*0000*/ 	.byte	0x04, 0x37
        /*0002*/ 	.short	(.L_342 - .L_341)
.L_341:
        /*0004*/ 	.word	0x00000082


	//----- nvinfo : EIATTR_KPARAM_INFO
	.align		4
.L_342:
        /*0008*/ 	.byte	0x04, 0x17
        /*000a*/ 	.short	(.L_344 - .L_343)
.L_343:
        /*000c*/ 	.word	0x00000000
        /*0010*/ 	.short	0x0000
        /*0012*/ 	.short	0x0000
        /*0014*/ 	.byte	0x00, 0xf0, 0x01, 0x2a


	//----- nvinfo : EIATTR_SPARSE_MMA_MASK
	.align		4
.L_344:
        /*0018*/ 	.byte	0x03, 0x50
        /*001a*/ 	.short	0x0000


	//----- nvinfo : EIATTR_MAXREG_COUNT
	.align		4
        /*001c*/ 	.byte	0x03, 0x1b
        /*001e*/ 	.short	0x00a8


	//----- nvinfo : EIATTR_MERCURY_ISA_VERSION
	.align		4
        /*0020*/ 	.byte	0x03, 0x5f
        /*0022*/ 	.short	0x0101


	//----- nvinfo : EIATTR_VRC_CTA_INIT_COUNT
	.align		4
        /*0024*/ 	.byte	0x02, 0x4a
	.zero		1
	.zero		1


	//----- nvinfo : EIATTR_EXIT_INSTR_OFFSETS
	.align		4
        /*0028*/ 	.byte	0x04, 0x1c
        /*002a*/ 	.short	(.L_346 - .L_345)


	//   ....[0]....
.L_345:
        /*002c*/ 	.word	0x00000010


	//----- nvinfo : EIATTR_MAX_THREADS
	.align		4
.L_346:
        /*0030*/ 	.byte	0x04, 0x05
        /*0032*/ 	.short	(.L_348 - .L_347)
.L_347:
        /*0034*/ 	.word	0x00000180
        /*0038*/ 	.word	0x00000001
        /*003c*/ 	.word	0x00000001


	//----- nvinfo : EIATTR_CBANK_PARAM_SIZE
	.align		4
.L_348:
        /*0040*/ 	.byte	0x03, 0x19
        /*0042*/ 	.short	0x0a80


	//----- nvinfo : EIATTR_PARAM_CBANK
	.align		4
        /*0044*/ 	.byte	0x04, 0x0a
        /*0046*/ 	.short	(.L_350 - .L_349)
	.align		4
.L_349:
        /*0048*/ 	.word	index@(.nv.constant0._ZN7cutlass13device_kernelIN5flash11enable_sm90INS1_16FlashAttnFwdSm90INS1_25CollectiveMainloopFwdSm90ILi2EN4cute5tupleIJNS5_1CILi1EEES8_S8_EEENS6_IJNS7_ILi128EEENS7_ILi64EEENS7_ILi256EEEEEELi256ENS_12float_e4m3_tEfNS_4arch4Sm90ELb0ELb1ELb1ELb1ELb1ELb1ELb0ELb1ELb0ELb1ELb1ELb0EEENS1_21CollectiveEpilogueFwdINS6_IJSA_SC_SB_EEES9_NS_10bfloat16_tESG_Li256ELb1ELb1ELb1ELb1EEENS1_36VarlenDynamicPersistentTileSchedulerILi128ELi64ELi256ELi128ELb1ELb1ELb1ELb1ELb0ELb1EEEEEEEEEvNT_6ParamsE)
        /*004c*/ 	.short	0x0380
        /*004e*/ 	.short	0x0a80


	//----- nvinfo : EIATTR_SW_WAR
	.align		4
.L_350:
        /*0050*/ 	.byte	0x04, 0x36
        /*0052*/ 	.short	(.L_352 - .L_351)
.L_351:
        /*0054*/ 	.word	0x00000008
.L_352:


//--------------------- .nv.info._ZN7cutlass13device_kernelIN5flash11enable_sm90INS1_16FlashAttnFwdSm90INS1_25CollectiveMainloopFwdSm90ILi2EN4cute5tupleIJNS5_1CILi1EEES8_S8_EEENS6_IJNS7_ILi128EEESA_NS7_ILi256EEEEEELi256ENS_12float_e4m3_tEfNS_4arch4Sm90ELb1ELb0ELb1ELb0ELb1ELb0ELb0ELb1ELb0ELb1ELb1ELb0EEENS1_21CollectiveEpilogueFwdINS6_IJSA_SB_SA_EEES9_NS_10bfloat16_tESF_Li256ELb0ELb1ELb1ELb1EEENS1_19SingleTileSchedulerILb0ELb1ELb1ELi128EEEEEEEEEvNT_6ParamsE --------------------------
	.section	.nv.info._ZN7cutlass13device_kernelIN5flash11enable_sm90INS1_16FlashAttnFwdSm90INS1_25CollectiveMainloopFwdSm90ILi2EN4cute5tupleIJNS5_1CILi1EEES8_S8_EEENS6_IJNS7_ILi128EEESA_NS7_ILi256EEEEEELi256ENS_12float_e4m3_tEfNS_4arch4Sm90ELb1ELb0ELb1ELb0ELb1ELb0ELb0ELb1ELb0ELb1ELb1ELb0EEENS1_21CollectiveEpilogueFwdINS6_IJSA_SB_SA_EEES9_NS_10bfloat16_tESF_Li256ELb0ELb1ELb1ELb1EEENS1_19SingleTileSchedulerILb0ELb1ELb1ELi128EEEEEEEEEvNT_6ParamsE,"",@"SHT_CUDA_INFO"
	.sectionflags	@""
	.align	4


	//----- nvinfo : EIATTR_CUDA_API_VERSION
	.align		4
        /*0000*/ 	.byte	0x04, 0x37
        /*0002*/ 	.short	(.L_354 - .L_353)
.L_353:
        /*0004*/ 	.word	0x00000082


	//----- nvinfo : EIATTR_KPARAM_INFO
	.align		4
.L_354:
        /*0008*/ 	.byte	0x04, 0x17
        /*000a*/ 	.short	(.L_356 - .L_355)
.L_355:
        /*000c*/ 	.word	0x00000000
        /*0010*/ 	.short	0x0000
        /*0012*/ 	.short	0x0000
        /*0014*/ 	.byte	0x00, 0xf0, 0x01, 0x28


	//----- nvinfo : EIATTR_SPARSE_MMA_MASK
	.align		4
.L_356:
        /*0018*/ 	.byte	0x03, 0x50
        /*001a*/ 	.short	0x0000


	//----- nvinfo : EIATTR_MAXREG_COUNT
	.align		4
        /*001c*/ 	.byte	0x03, 0x1b
        /*001e*/ 	.short	0x00a8


	//----- nvinfo : EIATTR_MERCURY_ISA_VERSION
	.align		4
        /*0020*/ 	.byte	0x03, 0x5f
        /*0022*/ 	.short	0x0101


	//----- nvinfo : EIATTR_VRC_CTA_INIT_COUNT
	.align		4
        /*0024*/ 	.byte	0x02, 0x4a
	.zero		1
	.zero		1


	//----- nvinfo : EIATTR_EXIT_INSTR_OFFSETS
	.align		4
        /*0028*/ 	.byte	0x04, 0x1c
        /*002a*/ 	.short	(.L_358 - .L_357)


	//   ....[0]....
.L_357:
        /*002c*/ 	.word	0x00000010


	//----- nvinfo : EIATTR_MAX_THREADS
	.align		4
.L_358:
        /*0030*/ 	.byte	0x04, 0x05
        /*0032*/ 	.short	(.L_360 - .L_359)
.L_359:
        /*0034*/ 	.word	0x00000180
        /*0038*/ 	.word	0x00000001
        /*003c*/ 	.word	0x00000001


	//----- nvinfo : EIATTR_CBANK_PARAM_SIZE
	.align		4
.L_360:
        /*0040*/ 	.byte	0x03, 0x19
        /*0042*/ 	.short	0x0a00


	//----- nvinfo : EIATTR_PARAM_CBANK
	.align		4
        /*0044*/ 	.byte	0x04, 0x0a
        /*0046*/ 	.short	(.L_362 - .L_361)
	.align		4
.L_361:
        /*0048*/ 	.word	index@(.nv.constant0._ZN7cutlass13device_kernelIN5flash11enable_sm90INS1_16FlashAttnFwdSm90INS1_25CollectiveMainloopFwdSm90ILi2EN4cute5tupleIJNS5_1CILi1EEES8_S8_EEENS6_IJNS7_ILi128EEESA_NS7_ILi256EEEEEELi256ENS_12float_e4m3_tEfNS_4arch4Sm90ELb1ELb0ELb1ELb0ELb1ELb0ELb0ELb1ELb0ELb1ELb1ELb0EEENS1_21CollectiveEpilogueFwdINS6_IJSA_SB_SA_EEES9_NS_10bfloat16_tESF_Li256ELb0ELb1ELb1ELb1EEENS1_19SingleTileSchedulerILb0ELb1ELb1ELi128EEEEEEEEEvNT_6ParamsE)
        /*004c*/ 	.short	0x0380
        /*004e*/ 	.short	0x0a00


	//----- nvinfo : EIATTR_SW_WAR
	.align		4
.L_362:
        /*0050*/ 	.byte	0x04, 0x36
        /*0052*/ 	.short	(.L_364 - .L_363)
.L_363:
        /*0054*/ 	.word	0x00000008
.L_364:


//--------------------- .nv.info._ZN7cutlass13device_kernelIN5flash11enable_sm90INS1_16FlashAttnFwdSm90INS1_25CollectiveMainloopFwdSm90ILi2EN4cute5tupleIJNS5_1CILi1EEES8_S8_EEENS6_IJNS7_ILi128EEESA_NS7_ILi256EEEEEELi256ENS_12float_e4m3_tEfNS_4arch4Sm90ELb1ELb0ELb1ELb1ELb1ELb0ELb0ELb1ELb0ELb1ELb1ELb0EEENS1_21CollectiveEpilogueFwdINS6_IJSA_SB_SA_EEES9_NS_10bfloat16_tESF_Li256ELb1ELb1ELb1ELb1EEENS1_36VarlenDynamicPersistentTileSchedulerILi128ELi128ELi256ELi128ELb1ELb1ELb1ELb1ELb1ELb1EEEEEEEEEvNT_6ParamsE --------------------------
	.section	.nv.info._ZN7cutlass13device_kernelIN5flash11enable_sm90INS1_16FlashAttnFwdSm90INS1_25CollectiveMainloopFwdSm90ILi2EN4cute5tupleIJNS5_1CILi1EEES8_S8_EEENS6_IJNS7_ILi128EEESA_NS7_ILi256EEEEEELi256ENS_12float_e4m3_tEfNS_4arch4Sm90ELb1ELb0ELb1ELb1ELb1ELb0ELb0ELb1ELb0ELb1ELb1ELb0EEENS1_21CollectiveEpilogueFwdINS6_IJSA_SB_SA_EEES9_NS_10bfloat16_tESF_Li256ELb1ELb1ELb1ELb1EEENS1_36VarlenDynamicPersistentTileSchedulerILi128ELi128ELi256ELi128ELb1ELb1ELb1ELb1ELb1ELb1EEEEEEEEEvNT_6ParamsE,"",@"SHT_CUDA_INFO"
	.sectionflags	@""
	.align	4


	//----- nvinfo : EIATTR_CUDA_API_VERSION
	.align		4
        /*0000*/ 	.byte	0x04, 0x37
        /*0002*/ 	.short	(.L_366 - .L_365)
.L_365:
        /*0004*/ 	.word	0x00000082


	//----- nvinfo : EIATTR_KPARAM_INFO
	.align		4
.L_366:
        /*0008*/ 	.byte	0x04, 0x17
        /*000a*/ 	.short	(.L_368 - .L_367)
.L_367:
        /*000c*/ 	.word	0x00000000
        /*0010*/ 	.short	0x0000
        /*0012*/ 	.short	0x0000
        /*0014*/ 	.byte	0x00, 0xf0, 0x01, 0x2a


	//----- nvinfo : EIATTR_SPARSE_MMA_MASK
	.align		4
.L_368:
        /*0018*/ 	.byte	0x03, 0x50
        /*001a*/ 	.short	0x0000


	//----- nvinfo : EIATTR_MAXREG_COUNT
	.align		4
        /*001c*/ 	.byte	0x03, 0x1b
        /*001e*/ 	.short	0x00a8


	//----- nvinfo : EIATTR_MERCURY_ISA_VERSION
	.align		4
        /*0020*/ 	.byte	0x03, 0x5f
        /*0022*/ 	.short	0x0101


	//----- nvinfo : EIATTR_VRC_CTA_INIT_COUNT
	.align		4
        /*0024*/ 	.byte	0x02, 0x4a
	.zero		1
	.zero		1


	//----- nvinfo : EIATTR_EXIT_INSTR_OFFSETS
	.align		4
        /*0028*/ 	.byte	0x04, 0x1c
        /*002a*/ 	.short	(.L_370 - .L_369)


	//   ....[0]....
.L_369:
        /*002c*/ 	.word	0x00000010


	//----- nvinfo : EIATTR_MAX_THREADS
	.align		4
.L_370:
        /*0030*/ 	.byte	0x04, 0x05
        /*0032*/ 	.short	(.L_372 - .L_371)
.L_371:
        /*0034*/ 	.word	0x00000180
        /*0038*/ 	.word	0x00000001
        /*003c*/ 	.word	0x00000001


	//----- nvinfo : EIATTR_CBANK_PARAM_SIZE
	.align		4
.L_372:
        /*0040*/ 	.byte	0x03, 0x19
        /*0042*/ 	.short	0x0a80


	//----- nvinfo : EIATTR_PARAM_CBANK
	.align		4
        /*0044*/ 	.byte	0x04, 0x0a
        /*0046*/ 	.short	(.L_374 - .L_373)
	.align		4
.L_373:
        /*0048*/ 	.word	index@(.nv.constant0._ZN7cutlass13device_kernelIN5flash11enable_sm90INS1_16FlashAttnFwdSm90INS1_25CollectiveMainloopFwdSm90ILi2EN4cute5tupleIJNS5_1CILi1EEES8_S8_EEENS6_IJNS7_ILi128EEESA_NS7_ILi256EEEEEELi256ENS_12float_e4m3_tEfNS_4arch4Sm90ELb1ELb0ELb1ELb1ELb1ELb0ELb0ELb1ELb0ELb1ELb1ELb0EEENS1_21CollectiveEpilogueFwdINS6_IJSA_SB_SA_EEES9_NS_10bfloat16_tESF_Li256ELb1ELb1ELb1ELb1EEENS1_36VarlenDynamicPersistentTileSchedulerILi128ELi128ELi256ELi128ELb1ELb1ELb1ELb1ELb1ELb1EEEEEEEEEvNT_6ParamsE)
        /*004c*/ 	.short	0x0380
        /*004e*/ 	.short	0x0a80


	//----- nvinfo : EIATTR_SW_WAR
	.align		4
.L_374:
        /*0050*/ 	.byte	0x04, 0x36
        /*0052*/ 	.short	(.L_376 - .L_375)
.L_375:
        /*0054*/ 	.word	0x00000008
.L_376:


//--------------------- .nv.info._ZN7cutlass13device_kernelIN5flash11enable_sm90INS1_16FlashAttnFwdSm90INS1_25CollectiveMainloopFwdSm90ILi2EN4cute5tupleIJNS5_1CILi1EEES8_S8_EEENS6_IJNS7_ILi128EEESA_NS7_ILi256EEEEEELi256ENS_12float_e4m3_tEfNS_4arch4Sm90ELb1ELb0ELb1ELb1ELb1ELb1ELb0ELb1ELb0ELb1ELb1ELb0EEENS1_21CollectiveEpilogueFwdINS6_IJSA_SB_SA_EEES9_NS_10bfloat16_tESF_Li256ELb1ELb1ELb1ELb1EEENS1_36VarlenDynamicPersistentTileSchedulerILi128ELi128ELi256ELi128ELb1ELb1ELb1ELb1ELb1ELb1EEEEEEEEEvNT_6ParamsE --------------------------
	.section	.nv.info._ZN7cutlass13device_kernelIN5flash11enable_sm90INS1_16FlashAttnFwdSm90INS1_25CollectiveMainloopFwdSm90ILi2EN4cute5tupleIJNS5_1CILi1EEES8_S8_EEENS6_IJNS7_ILi128EEESA_NS7_ILi256EEEEEELi256ENS_12float_e4m3_tEfNS_4arch4Sm90ELb1ELb0ELb1ELb1ELb1ELb1ELb0ELb1ELb0ELb1ELb1ELb0EEENS1_21CollectiveEpilogueFwdINS6_IJSA_SB_SA_EEES9_NS_10bfloat16_tESF_Li256ELb1ELb1ELb1ELb1EEENS1_36VarlenDynamicPersistentTileSchedulerILi128ELi128ELi256ELi128ELb1ELb1ELb1ELb1ELb1ELb1EEEEEEEEEvNT_6ParamsE,"",@"SHT_CUDA_INFO"
	.sectionflags	@""
	.align	4


	//----- nvinfo : EIATTR_CUDA_API_VERSION
	.align		4
        /*0000*/ 	.byte	0x04, 0x37
        /*0002*/ 	.short	(.L_378 - .L_377)
.L_377:
        /*0004*/ 	.word	0x00000082


	//----- nvinfo : EIATTR_KPARAM_INFO
	.align		4
.L_378:
        /*0008*/ 	.byte	0x04, 0x17
        /*000a*/ 	.short	(.L_380 - .L_379)
.L_379:
        /*000c*/ 	.word	0x00000000
        /*0010*/ 	.short	0x0000
        /*0012*/ 	.short	0x0000
        /*0014*/ 	.byte	0x00, 0xf0, 0x01, 0x2a


	//----- nvinfo : EIATTR_SPARSE_MMA_MASK
	.align		4
.L_380:
        /*0018*/ 	.byte	0x03, 0x50
        /*001a*/ 	.short	0x0000


	//----- nvinfo : EIATTR_MAXREG_COUNT
	.align		4
        /*001c*/ 	.byte	0x03, 0x1b
        /*001e*/ 	.short	0x00a8


	//----- nvinfo : EIATTR_MERCURY_ISA_VERSION
	.align		4
        /*0020*/ 	.byte	0x03, 0x5f
        /*0022*/ 	.short	0x0101


	//----- nvinfo : EIATTR_VRC_CTA_INIT_COUNT
	.align		4
        /*0024*/ 	.byte	0x02, 0x4a
	.zero		1
	.zero		1


	//----- nvinfo : EIATTR_EXIT_INSTR_OFFSETS
	.align		4
        /*0028*/ 	.byte	0x04, 0x1c
        /*002a*/ 	.short	(.L_382 - .L_381)


	//   ....[0]....
.L_381:
        /*002c*/ 	.word	0x00000010


	//----- nvinfo : EIATTR_MAX_THREADS
	.align		4
.L_382:
        /*0030*/ 	.byte	0x04, 0x05
        /*0032*/ 	.short	(.L_384 - .L_383)
.L_383:
        /*0034*/ 	.word	0x00000180
        /*0038*/ 	.word	0x00000001
        /*003c*/ 	.word	0x00000001


	//----- nvinfo : EIATTR_CBANK_PARAM_SIZE
	.align		4
.L_384:
        /*0040*/ 	.byte	0x03, 0x19
        /*0042*/ 	.short	0x0a80


	//----- nvinfo : EIATTR_PARAM_CBANK
	.align		4
        /*0044*/ 	.byte	0x04, 0x0a
        /*0046*/ 	.short	(.L_386 - .L_385)
	.align		4
.L_385:
        /*0048*/ 	.word	index@(.nv.constant0._ZN7cutlass13device_kernelIN5flash11enable_sm90INS1_16FlashAttnFwdSm90INS1_25CollectiveMainloopFwdSm90ILi2EN4cute5tupleIJNS5_1CILi1EEES8_S8_EEENS6_IJNS7_ILi128EEESA_NS7_ILi256EEEEEELi256ENS_12float_e4m3_tEfNS_4arch4Sm90ELb1ELb0ELb1ELb1ELb1ELb1ELb0ELb1ELb0ELb1ELb1ELb0EEENS1_21CollectiveEpilogueFwdINS6_IJSA_SB_SA_EEES9_NS_10bfloat16_tESF_Li256ELb1ELb1ELb1ELb1EEENS1_36VarlenDynamicPersistentTileSchedulerILi128ELi128ELi256ELi128ELb1ELb1ELb1ELb1ELb1ELb1EEEEEEEEEvNT_6ParamsE)
        /*004c*/ 	.short	0x0380
        /*004e*/ 	.short	0x0a80


	//----- nvinfo : EIATTR_SW_WAR
	.align		4
.L_386:
        /*0050*/ 	.byte	0x04, 0x36
        /*0052*/ 	.short	(.L_388 - .L_387)
.L_387:
        /*0054*/ 	.word	0x00000008
.L_388:


//--------------------- .nv.info._ZN7cutlass13device_kernelIN5flash11enable_sm90INS1_16FlashAttnFwdSm90INS1_25CollectiveMainloopFwdSm90ILi2EN4cute5tupleIJNS5_1CILi1EEES8_S8_EEENS6_IJNS7_ILi128EEENS7_ILi160EEENS7_ILi192EEEEEELi192ENS_12float_e4m3_tEfNS_4arch4Sm90ELb0ELb0ELb1ELb0ELb1ELb0ELb0ELb1ELb1ELb1ELb1ELb0EEENS1_21CollectiveEpilogueFwdINS6_IJSA_SC_SB_EEES9_NS_10bfloat16_tESG_Li256ELb0ELb1ELb1ELb1EEENS1_19SingleTileSchedulerILb0ELb1ELb1ELi128EEEEEEEEEvNT_6ParamsE --------------------------
	.section	.nv.info._ZN7cutlass13device_kernelIN5flash11enable_sm90INS1_16FlashAttnFwdSm90INS1_25CollectiveMainloopFwdSm90ILi2EN4cute5tupleIJNS5_1CILi1EEES8_S8_EEENS6_IJNS7_ILi128EEENS7_ILi160EEENS7_ILi192EEEEEELi192ENS_12float_e4m3_tEfNS_4arch4Sm90ELb0ELb0ELb1ELb0ELb1ELb0ELb0ELb1ELb1ELb1ELb1ELb0EEENS1_21CollectiveEpilogueFwdINS6_IJSA_SC_SB_EEES9_NS_10bfloat16_tESG_Li256ELb0ELb1ELb1ELb1EEENS1_19SingleTileSchedulerILb0ELb1ELb1ELi128EEEEEEEEEvNT_6ParamsE,"",@"SHT_CUDA_INFO"
	.sectionflags	@""
	.align	4


	//----- nvinfo : EIATTR_CUDA_API_VERSION
	.align		4
        /*0000*/ 	.byte	0x04, 0x37
        /*0002*/ 	.short	(.L_390 - .L_389)
.L_389:
        /*0004*/ 	.word	0x00000082


	//----- nvinfo : EIATTR_KPARAM_INFO
	.align		4
.L_390:
        /*0008*/ 	.byte	0x04, 0x17
        /*000a*/ 	.short	(.L_392 - .L_391)
.L_391:
        /*000c*/ 	.word	0x00000000
        /*0010*/ 	.short	0x0000
        /*0012*/ 	.short	0x0000
        /*0014*/ 	.byte	0x00, 0xf0, 0x01, 0x28


	//----- nvinfo : EIATTR_SPARSE_MMA_MASK
	.align		4
.L_392:
        /*0018*/ 	.byte	0x03, 0x50
        /*001a*/ 	.short	0x0000


	//----- nvinfo : EIATTR_MAXREG_COUNT
	.align		4
        /*001c*/ 	.byte	0x03, 0x1b
        /*001e*/ 	.short	0x00a8


	//----- nvinfo : EIATTR_MERCURY_ISA_VERSION
	.align		4
        /*0020*/ 	.byte	0x03, 0x5f
        /*0022*/ 	.short	0x0101


	//----- nvinfo : EIATTR_VRC_CTA_INIT_COUNT
	.align		4
        /*0024*/ 	.byte	0x02, 0x4a
	.zero		1
	.zero		1


	//----- nvinfo : EIATTR_EXIT_INSTR_OFFSETS
	.align		4
        /*0028*/ 	.byte	0x04, 0x1c
        /*002a*/ 	.short	(.L_394 - .L_393)


	//   ....[0]....
.L_393:
        /*002c*/ 	.word	0x00000010


	//----- nvinfo : EIATTR_MAX_THREADS
	.align		4
.L_394:
        /*0030*/ 	.byte	0x04, 0x05
        /*0032*/ 	.short	(.L_396 - .L_395)
.L_395:
        /*0034*/ 	.word	0x00000180
        /*0038*/ 	.word	0x00000001
        /*003c*/ 	.word	0x00000001


	//----- nvinfo : EIATTR_CBANK_PARAM_SIZE
	.align		4
.L_396:
        /*0040*/ 	.byte	0x03, 0x19
        /*0042*/ 	.short	0x0a00


	//----- nvinfo : EIATTR_PARAM_CBANK
	.align		4
        /*0044*/ 	.byte	0x04, 0x0a
        /*0046*/ 	.short	(.L_398 - .L_397)
	.align		4
.L_397:
        /*0048*/ 	.word	index@(.nv.constant0._ZN7cutlass13device_kernelIN5flash11enable_sm90INS1_16FlashAttnFwdSm90INS1_25CollectiveMainloopFwdSm90ILi2EN4cute5tupleIJNS5_1CILi1EEES8_S8_EEENS6_IJNS7_ILi128EEENS7_ILi160EEENS7_ILi192EEEEEELi192ENS_12float_e4m3_tEfNS_4arch4Sm90ELb0ELb0ELb1ELb0ELb1ELb0ELb0ELb1ELb1ELb1ELb1ELb0EEENS1_21CollectiveEpilogueFwdINS6_IJSA_SC_SB_EEES9_NS_10bfloat16_tESG_Li256ELb0ELb1ELb1ELb1EEENS1_19SingleTileSchedulerILb0ELb1ELb1ELi128EEEEEEEEEvNT_6ParamsE)
        /*004c*/ 	.short	0x0380
        /*004e*/ 	.short	0x0a00


	//----- nvinfo : EIATTR_SW_WAR
	.align		4
.L_398:
        /*0050*/ 	.byte	0x04, 0x36
        /*0052*/ 	.short	(.L_400 - .L_399)
.L_399:
        /*0054*/ 	.word	0x00000008
.L_400:


//--------------------- .nv.info._ZN7cutlass13device_kernelIN5flash11enable_sm90INS1_16FlashAttnFwdSm90INS1_25CollectiveMainloopFwdSm90ILi2EN4cute5tupleIJNS5_1CILi1EEES8_S8_EEENS6_IJNS7_ILi128EEENS7_ILi160EEENS7_ILi192EEEEEELi192ENS_12float_e4m3_tEfNS_4arch4Sm90ELb0ELb0ELb1ELb1ELb1ELb0ELb0ELb1ELb1ELb1ELb1ELb0EEENS1_21CollectiveEpilogueFwdINS6_IJSA_SC_SB_EEES9_NS_10bfloat16_tESG_Li256ELb1ELb1ELb1ELb1EEENS1_36VarlenDynamicPersistentTileSchedulerILi128ELi160ELi256ELi128ELb1ELb1ELb1ELb0ELb1ELb1EEEEEEEEEvNT_6ParamsE --------------------------
	.section	.nv.info._ZN7cutlass13device_kernelIN5flash11enable_sm90INS1_16FlashAttnFwdSm90INS1_25CollectiveMainloopFwdSm90ILi2EN4cute5tupleIJNS5_1CILi1EEES8_S8_EEENS6_IJNS7_ILi128EEENS7_ILi160EEENS7_ILi192EEEEEELi192ENS_12float_e4m3_tEfNS_4arch4Sm90ELb0ELb0ELb1ELb1ELb1ELb0ELb0ELb1ELb1ELb1ELb1ELb0EEENS1_21CollectiveEpilogueFwdINS6_IJSA_SC_SB_EEES9_NS_10bfloat16_tESG_Li256ELb1ELb1ELb1ELb1EEENS1_36VarlenDynamicPersistentTileSchedulerILi128ELi160ELi256ELi128ELb1ELb1ELb1ELb0ELb1ELb1EEEEEEEEEvNT_6ParamsE,"",@"SHT_CUDA_INFO"
	.sectionflags	@""
	.align	4


	//----- nvinfo : EIATTR_CUDA_API_VERSION
	.align		4
        /*0000*/ 	.byte	0x04, 0x37
        /*0002*/ 	.short	(.L_402 - .L_401)
.L_401:
        /*0004*/ 	.word	0x00000082


	//----- nvinfo : EIATTR_KPARAM_INFO
	.align		4
.L_402:
        /*0008*/ 	.byte	0x04, 0x17
        /*000a*/ 	.short	(.L_404 - .L_403)
.L_403:
        /*000c*/ 	.word	0x00000000
        /*0010*/ 	.short	0x0000
        /*0012*/ 	.short	0x0000
        /*0014*/ 	.byte	0x00, 0xf0, 0x01, 0x2a


	//----- nvinfo : EIATTR_SPARSE_MMA_MASK
	.align		4
.L_404:
        /*0018*/ 	.byte	0x03, 0x50
        /*001a*/ 	.short	0x0000


	//----- nvinfo : EIATTR_MAXREG_COUNT
	.align		4
        /*001c*/ 	.byte	0x03, 0x1b
        /*001e*/ 	.short	0x00a8


	//----- nvinfo : EIATTR_MERCURY_ISA_VERSION
	.align		4
        /*0020*/ 	.byte	0x03, 0x5f
        /*0022*/ 	.short	0x0101


	//----- nvinfo : EIATTR_VRC_CTA_INIT_COUNT
	.align		4
        /*0024*/ 	.byte	0x02, 0x4a
	.zero		1
	.zero		1


	//----- nvinfo : EIATTR_EXIT_INSTR_OFFSETS
	.align		4
        /*0028*/ 	.byte	0x04, 0x1c
        /*002a*/ 	.short	(.L_406 - .L_405)


	//   ....[0]....
.L_405:
        /*002c*/ 	.word	0x00000010


	//----- nvinfo : EIATTR_MAX_THREADS
	.align		4
.L_406:
        /*0030*/ 	.byte	0x04, 0x05
        /*0032*/ 	.short	(.L_408 - .L_407)
.L_407:
        /*0034*/ 	.word	0x00000180
        /*0038*/ 	.word	0x00000001
        /*003c*/ 	.word	0x00000001


	//----- nvinfo : EIATTR_CBANK_PARAM_SIZE
	.align		4
.L_408:
        /*0040*/ 	.byte	0x03, 0x19
        /*0042*/ 	.short	0x0a80


	//----- nvinfo : EIATTR_PARAM_CBANK
	.align		4
        /*0044*/ 	.byte	0x04, 0x0a
        /*0046*/ 	.short	(.L_410 - .L_409)
	.align		4
.L_409:
        /*0048*/ 	.word	index@(.nv.constant0._ZN7cutlass13device_kernelIN5flash11enable_sm90INS1_16FlashAttnFwdSm90INS1_25CollectiveMainloopFwdSm90ILi2EN4cute5tupleIJNS5_1CILi1EEES8_S8_EEENS6_IJNS7_ILi128EEENS7_ILi160EEENS7_ILi192EEEEEELi192ENS_12float_e4m3_tEfNS_4arch4Sm90ELb0ELb0ELb1ELb1ELb1ELb0ELb0ELb1ELb1ELb1ELb1ELb0EEENS1_21CollectiveEpilogueFwdINS6_IJSA_SC_SB_EEES9_NS_10bfloat16_tESG_Li256ELb1ELb1ELb1ELb1EEENS1_36VarlenDynamicPersistentTileSchedulerILi128ELi160ELi256ELi128ELb1ELb1ELb1ELb0ELb1ELb1EEEEEEEEEvNT_6ParamsE)
        /*004c*/ 	.short	0x0380
        /*004e*/ 	.short	0x0a80


	//----- nvinfo : EIATTR_SW_WAR
	.align		4
.L_410:
        /*0050*/ 	.byte	0x04, 0x36
        /*0052*/ 	.short	(.L_412 - .L_411)
.L_411:
        /*0054*/ 	.word	0x00000008
.L_412:


//--------------------- .nv.info._ZN7cutlass13device_kernelIN5flash11enable_sm90INS1_16FlashAttnFwdSm90INS1_25CollectiveMainloopFwdSm90ILi2EN4cute5tupleIJNS5_1CILi1EEES8_S8_EEENS6_IJNS7_ILi128EEENS7_ILi160EEENS7_ILi192EEEEEELi192ENS_12float_e4m3_tEfNS_4arch4Sm90ELb0ELb0ELb1ELb1ELb1ELb1ELb0ELb1ELb1ELb1ELb1ELb0EEENS1_21CollectiveEpilogueFwdINS6_IJSA_SC_SB_EEES9_NS_10bfloat16_tESG_Li256ELb1ELb1ELb1ELb1EEENS1_36VarlenDynamicPersistentTileSchedulerILi128ELi160ELi256ELi128ELb1ELb1ELb1ELb0ELb1ELb1EEEEEEEEEvNT_6ParamsE --------------------------
	.section	.nv.info._ZN7cutlass13device_kernelIN5flash11enable_sm90INS1_16FlashAttnFwdSm90INS1_25CollectiveMainloopFwdSm90ILi2EN4cute5tupleIJNS5_1CILi1EEES8_S8_EEENS6_IJNS7_ILi128EEENS7_ILi160EEENS7_ILi192EEEEEELi192ENS_12float_e4m3_tEfNS_4arch4Sm90ELb0ELb0ELb1ELb1ELb1ELb1ELb0ELb1ELb1ELb1ELb1ELb0EEENS1_21CollectiveEpilogueFwdINS6_IJSA_SC_SB_EEES9_NS_10bfloat16_tESG_Li256ELb1ELb1ELb1ELb1EEENS1_36VarlenDynamicPersistentTileSchedulerILi128ELi160ELi256ELi128ELb1ELb1ELb1ELb0ELb1ELb1EEEEEEEEEvNT_6ParamsE,"",@"SHT_CUDA_INFO"
	.sectionflags	@""
	.align	4


	//----- nvinfo : EIATTR_CUDA_API_VERSION
	.align		4
        /*0000*/ 	.byte	0x04, 0x37
        /*0002*/ 	.short	(.L_414 - .L_413)
.L_413:
        /*0004*/ 	.word	0x00000082


	//----- nvinfo : EIATTR_KPARAM_INFO
	.align		4
.L_414:
        /*0008*/ 	.byte	0x04, 0x17
        /*000a*/ 	.short	(.L_416 - .L_415)
.L_415:
        /*000c*/ 	.word	0x00000000
        /*0010*/ 	.short	0x0000
        /*0012*/ 	.short	0x0000
        /*0014*/ 	.byte	0x00, 0xf0, 0x01, 0x2a


	//----- nvinfo : EIATTR_SPARSE_MMA_MASK
	.align		4
.L_416:
        /*0018*/ 	.byte	0x03, 0x50
        /*001a*/ 	.short	0x0000


	//----- nvinfo : EIATTR_MAXREG_COUNT
	.align		4
        /*001c*/ 	.byte	0x03, 0x1b
        /*001e*/ 	.short	0x00a8


	//----- nvinfo : EIATTR_MERCURY_ISA_VERSION
	.align		4
        /*0020*/ 	.byte	0x03, 0x5f
        /*0022*/ 	.short	0x0101


	//----- nvinfo : EIATTR_VRC_CTA_INIT_COUNT
	.align		4
        /*0024*/ 	.byte	0x02, 0x4a
	.zero		1
	.zero		1


	//----- nvinfo : EIATTR_EXIT_INSTR_OFFSETS
	.align		4
        /*0028*/ 	.byte	0x04, 0x1c
        /*002a*/ 	.short	(.L_418 - .L_417)


	//   ....[0]....
.L_417:
        /*002c*/ 	.word	0x00000010


	//----- nvinfo : EIATTR_MAX_THREADS
	.align		4
.L_418:
        /*0030*/ 	.byte	0x04, 0x05
        /*0032*/ 	.short	(.L_420 - .L_419)
.L_419:
        /*0034*/ 	.word	0x00000180
        /*0038*/ 	.word	0x00000001
        /*003c*/ 	.word	0x00000001


	//----- nvinfo : EIATTR_CBANK_PARAM_SIZE
	.align		4
.L_420:
        /*0040*/ 	.byte	0x03, 0x19
        /*0042*/ 	.short	0x0a80


	//----- nvinfo : EIATTR_PARAM_CBANK
	.align		4
        /*0044*/ 	.byte	0x04, 0x0a
        /*0046*/ 	.short	(.L_422 - .L_421)
	.align		4
.L_421:
        /*0048*/ 	.word	index@(.nv.constant0._ZN7cutlass13device_kernelIN5flash11enable_sm90INS1_16FlashAttnFwdSm90INS1_25CollectiveMainloopFwdSm90ILi2EN4cute5tupleIJNS5_1CILi1EEES8_S8_EEENS6_IJNS7_ILi128EEENS7_ILi160EEENS7_ILi192EEEEEELi192ENS_12float_e4m3_tEfNS_4arch4Sm90ELb0ELb0ELb1ELb1ELb1ELb1ELb0ELb1ELb1ELb1ELb1ELb0EEENS1_21CollectiveEpilogueFwdINS6_IJSA_SC_SB_EEES9_NS_10bfloat16_tESG_Li256ELb1ELb1ELb1ELb1EEENS1_36VarlenDynamicPersistentTileSchedulerILi128ELi160ELi256ELi128ELb1ELb1ELb1ELb0ELb1ELb1EEEEEEEEEvNT_6ParamsE)
        /*004c*/ 	.short	0x0380
        /*004e*/ 	.short	0x0a80


	//----- nvinfo : EIATTR_SW_WAR
	.align		4
.L_422:
        /*0050*/ 	.byte	0x04, 0x36
        /*0052*/ 	.short	(.L_424 - .L_423)
.L_423:
        /*0054*/ 	.word	0x00000008
.L_424:


//--------------------- .nv.info._ZN7cutlass13device_kernelIN5flash11enable_sm90INS1_16FlashAttnFwdSm90INS1_25CollectiveMainloopFwdSm90ILi2EN4cute5tupleIJNS5_1CILi1EEES8_S8_EEENS6_IJNS7_ILi128EEESA_NS7_ILi192EEEEEELi192ENS_12float_e4m3_tEfNS_4arch4Sm90ELb0ELb1ELb1ELb0ELb1ELb0ELb0ELb1ELb1ELb1ELb1ELb0EEENS1_21CollectiveEpilogueFwdINS6_IJSA_SB_SA_EEES9_NS_10bfloat16_tESF_Li256ELb0ELb1ELb1ELb1EEENS1_19SingleTileSchedulerILb0ELb1ELb1ELi128EEEEEEEEEvNT_6ParamsE --------------------------
	.section	.nv.info._ZN7cutlass13device_kernelIN5flash11enable_sm90INS1_16FlashAttnFwdSm90INS1_25CollectiveMainloopFwdSm90ILi2EN4cute5tupleIJNS5_1CILi1EEES8_S8_EEENS6_IJNS7_ILi128EEESA_NS7_ILi192EEEEEELi192ENS_12float_e4m3_tEfNS_4arch4Sm90ELb0ELb1ELb1ELb0ELb1ELb0ELb0ELb1ELb1ELb1ELb1ELb0EEENS1_21CollectiveEpilogueFwdINS6_IJSA_SB_SA_EEES9_NS_10bfloat16_tESF_Li256ELb0ELb1ELb1ELb1EEENS1_19SingleTileSchedulerILb0ELb1ELb1ELi128EEEEEEEEEvNT_6ParamsE,"",@"SHT_CUDA_INFO"
	.sectionflags	@""
	.align	4


	//----- nvinfo : EIATTR_CUDA_API_VERSION
	.align		4
        /*0000*/ 	.byte	0x04, 0x37
        /*0002*/ 	.short	(.L_426 - .L_425)
.L_425:
        /*0004*/ 	.word	0x00000082


	//----- nvinfo : EIATTR_KPARAM_INFO
	.align		4
.L_426:
        /*0008*/ 	.byte	0x04, 0x17
        /*000a*/ 	.short	(.L_428 - .L_427)
.L_427:
        /*000c*/ 	.word	0x00000000
        /*0010*/ 	.short	0x0000
        /*0012*/ 	.short	0x0000
        /*0014*/ 	.byte	0x00, 0xf0, 0x01, 0x28


	//----- nvinfo : EIATTR_SPARSE_MMA_MASK
	.align		4
.L_428:
        /*0018*/ 	.byte	0x03, 0x50
        /*001a*/ 	.short	0x0000


	//----- nvinfo : EIATTR_MAXREG_COUNT
	.align		4
        /*001c*/ 	.byte	0x03, 0x1b
        /*001e*/ 	.short	0x00a8


	//----- nvinfo : EIATTR_MERCURY_ISA_VERSION
	.align		4
        /*0020*/ 	.byte	0x03, 0x5f
        /*0022*/ 	.short	0x0101


	//----- nvinfo : EIATTR_VRC_CTA_INIT_COUNT
	.align		4
        /*0024*/ 	.byte	0x02, 0x4a
	.zero		1
	.zero		1


	//----- nvinfo : EIATTR_EXIT_INSTR_OFFSETS
	.align		4
        /*0028*/ 	.byte	0x04, 0x1c
        /*002a*/ 	.short	(.L_430 - .L_429)


	//   ....[0]....
.L_429:
        /*002c*/ 	.word	0x00000010


	//----- nvinfo : EIATTR_MAX_THREADS
	.align		4
.L_430:
        /*0030*/ 	.byte	0x04, 0x05
        /*0032*/ 	.short	(.L_432 - .L_431)
.L_431:
        /*0034*/ 	.word	0x00000180
        /*0038*/ 	.word	0x00000001
        /*003c*/ 	.word	0x00000001


	//----- nvinfo : EIATTR_CBANK_PARAM_SIZE
	.align		4
.L_432:
        /*0040*/ 	.byte	0x03, 0x19
        /*0042*/ 	.short	0x0a00


	//----- nvinfo : EIATTR_PARAM_CBANK
	.align		4
        /*0044*/ 	.byte	0x04, 0x0a
        /*0046*/ 	.short	(.L_434 - .L_433)
	.align		4
.L_433:
        /*0048*/ 	.word	index@(.nv.constant0._ZN7cutlass13device_kernelIN5flash11enable_sm90INS1_16FlashAttnFwdSm90INS1_25CollectiveMainloopFwdSm90ILi2EN4cute5tupleIJNS5_1CILi1EEES8_S8_EEENS6_IJNS7_ILi128EEESA_NS7_ILi192EEEEEELi192ENS_12float_e4m3_tEfNS_4arch4Sm90ELb0ELb1ELb1ELb0ELb1ELb0ELb0ELb1ELb1ELb1ELb1ELb0EEENS1_21CollectiveEpilogueFwdINS6_IJSA_SB_SA_EEES9_NS_10bfloat16_tESF_Li256ELb0ELb1ELb1ELb1EEENS1_19SingleTileSchedulerILb0ELb1ELb1ELi128EEEEEEEEEvNT_6ParamsE)
        /*004c*/ 	.short	0x0380
        /*004e*/ 	.short	0x0a00


	//----- nvinfo : EIATTR_SW_WAR
	.align		4
.L_434:
        /*0050*/ 	.byte	0x04, 0x36
        /*0052*/ 	.short	(.L_436 - .L_435)
.L_435:
        /*0054*/ 	.word	0x00000008
.L_436:


//--------------------- .nv.info._ZN7cutlass13device_kernelIN5flash11enable_sm90INS1_16FlashAttnFwdSm90INS1_25CollectiveMainloopFwdSm90ILi2EN4cute5tupleIJNS5_1CILi1EEES8_S8_EEENS6_IJNS7_ILi128EEESA_NS7_ILi192EEEEEELi192ENS_12float_e4m3_tEfNS_4arch4Sm90ELb0ELb1ELb1ELb1ELb1ELb0ELb0ELb1ELb1ELb1ELb1ELb0EEENS1_21CollectiveEpilogueFwdINS6_IJSA_SB_SA_EEES9_NS_10bfloat16_tESF_Li256ELb1ELb1ELb1ELb1EEENS1_36VarlenDynamicPersistentTileSchedulerILi128ELi128ELi256ELi128ELb1ELb1ELb1ELb1ELb0ELb1EEEEEEEEEvNT_6ParamsE --------------------------
	.section	.nv.info._ZN7cutlass13device_kernelIN5flash11enable_sm90INS1_16FlashAttnFwdSm90INS1_25CollectiveMainloopFwdSm90ILi2EN4cute5tupleIJNS5_1CILi1EEES8_S8_EEENS6_IJNS7_ILi128EEESA_NS7_ILi192EEEEEELi192ENS_12float_e4m3_tEfNS_4arch4Sm90ELb0ELb1ELb1ELb1ELb1ELb0ELb0ELb1ELb1ELb1ELb1ELb0EEENS1_21CollectiveEpilogueFwdINS6_IJSA_SB_SA_EEES9_NS_10bfloat16_tESF_Li256ELb1ELb1ELb1ELb1EEENS1_36VarlenDynamicPersistentTileSchedulerILi128ELi128ELi256ELi128ELb1ELb1ELb1ELb1ELb0ELb1EEEEEEEEEvNT_6ParamsE,"",@"SHT_CUDA_INFO"
	.sectionflags	@""
	.align	4


	//----- nvinfo : EIATTR_CUDA_API_VERSION
	.align		4
        /*0000*/ 	.byte	0x04, 0x37
        /*0002*/ 	.short	(.L_438 - .L_437)
.L_437:
        /*0004*/ 	.word	0x00000082


	//----- nvinfo : EIATTR_KPARAM_INFO
	.align		4
.L_438:
        /*0008*/ 	.byte	0x04, 0x17
        /*000a*/ 	.short	(.L_440 - .L_439)
.L_439:
        /*000c*/ 	.word	0x00000000
        /*0010*/ 	.short	0x0000
        /*0012*/ 	.short	0x0000
        /*0014*/ 	.byte	0x00, 0xf0, 0x01, 0x2a


	//----- nvinfo : EIATTR_SPARSE_MMA_MASK
	.align		4
.L_440:
        /*0018*/ 	.byte	0x03, 0x50
        /*001a*/ 	.short	0x0000


	//----- nvinfo : EIATTR_MAXREG_COUNT
	.align		4
        /*001c*/ 	.byte	0x03, 0x1b
        /*001e*/ 	.short	0x00a8


	//----- nvinfo : EIATTR_MERCURY_ISA_VERSION
	.align		4
        /*0020*/ 	.byte	0x03, 0x5f
        /*0022*/ 	.short	0x0101


	//----- nvinfo : EIATTR_VRC_CTA_INIT_COUNT
	.align		4
        /*0024*/ 	.byte	0x02, 0x4a
	.zero		1
	.zero		1


	//----- nvinfo : EIATTR_EXIT_INSTR_OFFSETS
	.align		4
        /*0028*/ 	.byte	0x04, 0x1c
        /*002a*/ 	.short	(.L_442 - .L_441)


	//   ....[0]....
.L_441:
        /*002c*/ 	.word	0x00000010


	//----- nvinfo : EIATTR_MAX_THREADS
	.align		4
.L_442:
        /*0030*/ 	.byte	0x04, 0x05
        /*0032*/ 	.short	(.L_444 - .L_443)
.L_443:
        /*0034*/ 	.word	0x00000180
        /*0038*/ 	.word	0x00000001
        /*003c*/ 	.word	0x00000001


	//----- nvinfo : EIATTR_CBANK_PARAM_SIZE
	.align		4
.L_444:
        /*0040*/ 	.byte	0x03, 0x19
        /*0042*/ 	.short	0x0a80


	//----- nvinfo : EIATTR_PARAM_CBANK
	.align		4
        /*0044*/ 	.byte	0x04, 0x0a
        /*0046*/ 	.short	(.L_446 - .L_445)
	.align		4
.L_445:
        /*0048*/ 	.word	index@(.nv.constant0._ZN7cutlass13device_kernelIN5flash11enable_sm90INS1_16FlashAttnFwdSm90INS1_25CollectiveMainloopFwdSm90ILi2EN4cute5tupleIJNS5_1CILi1EEES8_S8_EEENS6_IJNS7_ILi128EEESA_NS7_ILi192EEEEEELi192ENS_12float_e4m3_tEfNS_4arch4Sm90ELb0ELb1ELb1ELb1ELb1ELb0ELb0ELb1ELb1ELb1ELb1ELb0EEENS1_21CollectiveEpilogueFwdINS6_IJSA_SB_SA_EEES9_NS_10bfloat16_tESF_Li256ELb1ELb1ELb1ELb1EEENS1_36VarlenDynamicPersistentTileSchedulerILi128ELi128ELi256ELi128ELb1ELb1ELb1ELb1ELb0ELb1EEEEEEEEEvNT_6ParamsE)
        /*004c*/ 	.short	0x0380
        /*004e*/ 	.short	0x0a80


	//----- nvinfo : EIATTR_SW_WAR
	.align		4
.L_446:
        /*0050*/ 	.byte	0x04, 0x36
        /*0052*/ 	.short	(.L_448 - .L_447)
.L_447:
        /*0054*/ 	.word	0x00000008
.L_448:


//--------------------- .nv.info._ZN7cutlass13device_kernelIN5flash11enable_sm90INS1_16FlashAttnFwdSm90INS1_25CollectiveMainloopFwdSm90ILi2EN4cute5tupleIJNS5_1CILi1EEES8_S8_EEENS6_IJNS7_ILi128EEESA_NS7_ILi192EEEEEELi192ENS_12float_e4m3_tEfNS_4arch4Sm90ELb0ELb1ELb1ELb1ELb1ELb1ELb0ELb1ELb1ELb1ELb1ELb0EEENS1_21CollectiveEpilogueFwdINS6_IJSA_SB_SA_EEES9_NS_10bfloat16_tESF_Li256ELb1ELb1ELb1ELb1EEENS1_36VarlenDynamicPersistentTileSchedulerILi128ELi128ELi256ELi128ELb1ELb1ELb1ELb1ELb0ELb1EEEEEEEEEvNT_6ParamsE --------------------------
	.section	.nv.info._ZN7cutlass13device_kernelIN5flash11enable_sm90INS1_16FlashAttnFwdSm90INS1_25CollectiveMainloopFwdSm90ILi2EN4cute5tupleIJNS5_1CILi1EEES8_S8_EEENS6_IJNS7_ILi128EEESA_NS7_ILi192EEEEEELi192ENS_12float_e4m3_tEfNS_4arch4Sm90ELb0ELb1ELb1ELb1ELb1ELb1ELb0ELb1ELb1ELb1ELb1ELb0EEENS1_21CollectiveEpilogueFwdINS6_IJSA_SB_SA_EEES9_NS_10bfloat16_tESF_Li256ELb1ELb1ELb1ELb1EEENS1_36VarlenDynamicPersistentTileSchedulerILi128ELi128ELi256ELi128ELb1ELb1ELb1ELb1ELb0ELb1EEEEEEEEEvNT_6ParamsE,"",@"SHT_CUDA_INFO"
	.sectionflags	@""
	.align	4


	//----- nvinfo : EIATTR_CUDA_API_VERSION
	.align		4
        /*0000*/ 	.byte	0x04, 0x37
        /*0002*/ 	.short	(.L_450 - .L_449)
.L_449:
        /*0004*/ 	.word	0x00000082


	//----- nvinfo : EIATTR_KPARAM_INFO
	.align		4
.L_450:
        /*0008*/ 	.byte	0x04, 0x17
        /*000a*/ 	.short	(.L_452 - .L_451)
.L_451:
        /*000c*/ 	.word	0x00000000
        /*0010*/ 	.short	0x0000
        /*0012*/ 	.short	0x0000
        /*0014*/ 	.byte	0x00, 0xf0, 0x01, 0x2a


	//----- nvinfo : EIATTR_SPARSE_MMA_MASK
	.align		4
.L_452:
        /*0018*/ 	.byte	0x03, 0x50
        /*001a*/ 	.short	0x0000


	//----- nvinfo : EIATTR_MAXREG_COUNT
	.align		4
        /*001c*/ 	.byte	0x03, 0x1b
        /*001e*/ 	.short	0x00a8


	//----- nvinfo : EIATTR_MERCURY_ISA_VERSION
	.align		4
        /*0020*/ 	.byte	0x03, 0x5f
        /*0022*/ 	.short	0x0101


	//----- nvinfo : EIATTR_VRC_CTA_INIT_COUNT
	.align		4
        /*0024*/ 	.byte	0x02, 0x4a
	.zero		1
	.zero		1


	//----- nvinfo : EIATTR_EXIT_INSTR_OFFSETS
	.align		4
        /*0028*/ 	.byte	0x04, 0x1c
        /*002a*/ 	.short	(.L_454 - .L_453)


	//   ....[0]....
.L_453:
        /*002c*/ 	.word	0x00000010


	//----- nvinfo : EIATTR_MAX_THREADS
	.align		4
.L_454:
        /*0030*/ 	.byte	0x04, 0x05
        /*0032*/ 	.short	(.L_456 - .L_455)
.L_455:
        /*0034*/ 	.word	0x00000180
        /*0038*/ 	.word	0x00000001
        /*003c*/ 	.word	0x00000001


	//----- nvinfo : EIATTR_CBANK_PARAM_SIZE
	.align		4
.L_456:
        /*0040*/ 	.byte	0x03, 0x19
        /*0042*/ 	.short	0x0a80


	//----- nvinfo : EIATTR_PARAM_CBANK
	.align		4
        /*0044*/ 	.byte	0x04, 0x0a
        /*0046*/ 	.short	(.L_458 - .L_457)
	.align		4
.L_457:
        /*0048*/ 	.word	index@(.nv.constant0._ZN7cutlass13device_kernelIN5flash11enable_sm90INS1_16FlashAttnFwdSm90INS1_25CollectiveMainloopFwdSm90ILi2EN4cute5tupleIJNS5_1CILi1EEES8_S8_EEENS6_IJNS7_ILi128EEESA_NS7_ILi192EEEEEELi192ENS_12float_e4m3_tEfNS_4arch4Sm90ELb0ELb1ELb1ELb1ELb1ELb1ELb0ELb1ELb1ELb1ELb1ELb0EEENS1_21CollectiveEpilogueFwdINS6_IJSA_SB_SA_EEES9_NS_10bfloat16_tESF_Li256ELb1ELb1ELb1ELb1EEENS1_36VarlenDynamicPersistentTileSchedulerILi128ELi128ELi256ELi128ELb1ELb1ELb1ELb1ELb0ELb1EEEEEEEEEvNT_6ParamsE)
        /*004c*/ 	.short	0x0380
        /*004e*/ 	.short	0x0a80


	//----- nvinfo : EIATTR_SW_WAR
	.align		4
.L_458:
        /*0050*/ 	.byte	0x04, 0x36
        /*0052*/ 	.short	(.L_460 - .L_459)
.L_459:
        /*0054*/ 	.word	0x00000008
.L_460:


//--------------------- .nv.info._ZN7cutlass13device_kernelIN5flash11enable_sm90INS1_16FlashAttnFwdSm90INS1_25CollectiveMainloopFwdSm90ILi2EN4cute5tupleIJNS5_1CILi1EEES8_S8_EEENS6_IJNS7_ILi128EEENS7_ILi160EEENS7_ILi192EEEEEELi192ENS_12float_e4m3_tEfNS_4arch4Sm90ELb1ELb0ELb1ELb0ELb1ELb0ELb0ELb1ELb1ELb1ELb1ELb0EEENS1_21CollectiveEpilogueFwdINS6_IJSA_SC_SB_EEES9_NS_10bfloat16_tESG_Li256ELb0ELb1ELb1ELb1EEENS1_19SingleTileSchedulerILb0ELb1ELb1ELi128EEEEEEEEEvNT_6ParamsE --------------------------
	.section	.nv.info._ZN7cutlass13device_kernelIN5flash11enable_sm90INS1_16FlashAttnFwdSm90INS1_25CollectiveMainloopFwdSm90ILi2EN4cute5tupleIJNS5_1CILi1EEES8_S8_EEENS6_IJNS7_ILi128EEENS7_ILi160EEENS7_ILi192EEEEEELi192ENS_12float_e4m3_tEfNS_4arch4Sm90ELb1ELb0ELb1ELb0ELb1ELb0ELb0ELb1ELb1ELb1ELb1ELb0EEENS1_21CollectiveEpilogueFwdINS6_IJSA_SC_SB_EEES9_NS_10bfloat16_tESG_Li256ELb0ELb1ELb1ELb1EEENS1_19SingleTileSchedulerILb0ELb1ELb1ELi128EEEEEEEEEvNT_6ParamsE,"",@"SHT_CUDA_INFO"
	.sectionflags	@""
	.align	4


	//----- nvinfo : EIATTR_CUDA_API_VERSION
	.align		4
        /*0000*/ 	.byte	0x04, 0x37
        /*0002*/ 	.short	(.L_462 - .L_461)
.L_461:
        /*0004*/ 	.word	0x00000082


	//----- nvinfo : EIATTR_KPARAM_INFO
	.align		4
.L_462:
        /*0008*/ 	.byte	0x04, 0x17
        /*000a*/ 	.short	(.L_464 - .L_463)
.L_463:
        /*000c*/ 	.word	0x00000000
        /*0010*/ 	.short	0x0000
        /*0012*/ 	.short	0x0000
        /*0014*/ 	.byte	0x00, 0xf0, 0x01, 0x28


	//----- nvinfo : EIATTR_SPARSE_MMA_MASK
	.align		4
.L_464:
        /*0018*/ 	.byte	0x03, 0x50
        /*001a*/ 	.short	0x0000


	//----- nvinfo : EIATTR_MAXREG_COUNT
	.align		4
        /*001c*/ 	.byte	0x03, 0x1b
        /*001e*/ 	.short	0x00a8


	//----- nvinfo : EIATTR_MERCURY_ISA_VERSION
	.align		4
        /*0020*/ 	.byte	0x03, 0x5f
        /*0022*/ 	.short	0x0101


	//----- nvinfo : EIATTR_VRC_CTA_INIT_COUNT
	.align		4
        /*0024*/ 	.byte	0x02, 0x4a
	.zero		1
	.zero		1


	//----- nvinfo : EIATTR_EXIT_INSTR_OFFSETS
	.align		4
        /*0028*/ 	.byte	0x04, 0x1c
        /*002a*/ 	.short	(.L_466 - .L_465)


	//   ....[0]....
.L_465:
        /*002c*/ 	.word	0x00000010


	//----- nvinfo : EIATTR_MAX_THREADS
	.align		4
.L_466:
        /*0030*/ 	.byte	0x04, 0x05
        /*0032*/ 	.short	(.L_468 - .L_467)
.L_467:
        /*0034*/ 	.word	0x00000180
        /*0038*/ 	.word	0x00000001
        /*003c*/ 	.word	0x00000001


	//----- nvinfo : EIATTR_CBANK_PARAM_SIZE
	.align		4
.L_468:
        /*0040*/ 	.byte	0x03, 0x19
        /*0042*/ 	.short	0x0a00


	//----- nvinfo : EIATTR_PARAM_CBANK
	.align		4
        /*0044*/ 	.byte	0x04, 0x0a
        /*0046*/ 	.short	(.L_470 - .L_469)
	.align		4
.L_469:
        /*0048*/ 	.word	index@(.nv.constant0._ZN7cutlass13device_kernelIN5flash11enable_sm90INS1_16FlashAttnFwdSm90INS1_25CollectiveMainloopFwdSm90ILi2EN4cute5tupleIJNS5_1CILi1EEES8_S8_EEENS6_IJNS7_ILi128EEENS7_ILi160EEENS7_ILi192EEEEEELi192ENS_12float_e4m3_tEfNS_4arch4Sm90ELb1ELb0ELb1ELb0ELb1ELb0ELb0ELb1ELb1ELb1ELb1ELb0EEENS1_21CollectiveEpilogueFwdINS6_IJSA_SC_SB_EEES9_NS_10bfloat16_tESG_Li256ELb0ELb1ELb1ELb1EEENS1_19SingleTileSchedulerILb0ELb1ELb1ELi128EEEEEEEEEvNT_6ParamsE)
        /*004c*/ 	.short	0x0380
        /*004e*/ 	.short	0x0a00


	//----- nvinfo : EIATTR_SW_WAR
	.align		4
.L_470:
        /*0050*/ 	.byte	0x04, 0x36
        /*0052*/ 	.short	(.L_472 - .L_471)
.L_471:
        /*0054*/ 	.word	0x00000008
.L_472:


//--------------------- .nv.info._ZN7cutlass13device_kernelIN5flash11enable_sm90INS1_16FlashAttnFwdSm90INS1_25CollectiveMainloopFwdSm90ILi2EN4cute5tupleIJNS5_1CILi1EEES8_S8_EEENS6_IJNS7_ILi128EEENS7_ILi160EEENS7_ILi192EEEEEELi192ENS_12float_e4m3_tEfNS_4arch4Sm90ELb1ELb0ELb1ELb1ELb1ELb0ELb0ELb1ELb1ELb1ELb1ELb0EEENS1_21CollectiveEpilogueFwdINS6_IJSA_SC_SB_EEES9_NS_10bfloat16_tESG_Li256ELb1ELb1ELb1ELb1EEENS1_36VarlenDynamicPersistentTileSchedulerILi128ELi160ELi256ELi128ELb1ELb1ELb1ELb1ELb1ELb1EEEEEEEEEvNT_6ParamsE --------------------------
	.section	.nv.info._ZN7cutlass13device_kernelIN5flash11enable_sm90INS1_16FlashAttnFwdSm90INS1_25CollectiveMainloopFwdSm90ILi2EN4cute5tupleIJNS5_1CILi1EEES8_S8_EEENS6_IJNS7_ILi128EEENS7_ILi160EEENS7_ILi192EEEEEELi192ENS_12float_e4m3_tEfNS_4arch4Sm90ELb1ELb0ELb1ELb1ELb1ELb0ELb0ELb1ELb1ELb1ELb1ELb0EEENS1_21CollectiveEpilogueFwdINS6_IJSA_SC_SB_EEES9_NS_10bfloat16_tESG_Li256ELb1ELb1ELb1ELb1EEENS1_36VarlenDynamicPersistentTileSchedulerILi128ELi160ELi256ELi128ELb1ELb1ELb1ELb1ELb1ELb1EEEEEEEEEvNT_6ParamsE,"",@"SHT_CUDA_INFO"
	.sectionflags	@""
	.align	4


	//----- nvinfo : EIATTR_CUDA_API_VERSION
	.align		4
        /*0000*/ 	.byte	0x04, 0x37
        /*0002*/ 	.short	(.L_474 - .L_473)
.L_473:
        /*0004*/ 	.word	0x00000082


	//----- nvinfo : EIATTR_KPARAM_INFO
	.align		4
.L_474:
        /*0008*/ 	.byte	0x04, 0x17
        /*000a*/ 	.short	(.L_476 - .L_475)
.L_475:
        /*000c*/ 	.word	0x00000000
        /*0010*/ 	.short	0x0000
        /*0012*/ 	.short	0x0000
        /*0014*/ 	.byte	0x00, 0xf0, 0x01, 0x2a


	//----- nvinfo : EIATTR_SPARSE_MMA_MASK
	.align		4
.L_476:
        /*0018*/ 	.byte	0x03, 0x50
        /*001a*/ 	.short	0x0000


	//----- nvinfo : EIATTR_MAXREG_COUNT
	.align		4
        /*001c*/ 	.byte	0x03, 0x1b
        /*001e*/ 	.short	0x00a8


	//----- nvinfo : EIATTR_MERCURY_ISA_VERSION
	.align		4
        /*0020*/ 	.byte	0x03, 0x5f
        /*0022*/ 	.short	0x0101


	//----- nvinfo : EIATTR_VRC_CTA_INIT_COUNT
	.align		4
        /*0024*/ 	.byte	0x02, 0x4a
	.zero		1
	.zero		1


	//----- nvinfo : EIATTR_EXIT_INSTR_OFFSETS
	.align		4
        /*0028*/ 	.byte	0x04, 0x1c
        /*002a*/ 	.short	(.L_478 - .L_477)


	//   ....[0]....
.L_477:
        /*002c*/ 	.word	0x00000010


	//----- nvinfo : EIATTR_MAX_THREADS
	.align		4
.L_478:
        /*0030*/ 	.byte	0x04, 0x05
        /*0032*/ 	.short	(.L_480 - .L_479)
.L_479:
        /*0034*/ 	.word	0x00000180
        /*0038*/ 	.word	0x00000001
        /*003c*/ 	.word	0x00000001


	//----- nvinfo : EIATTR_CBANK_PARAM_SIZE
	.align		4
.L_480:
        /*0040*/ 	.byte	0x03, 0x19
        /*0042*/ 	.short	0x0a80


	//----- nvinfo : EIATTR_PARAM_CBANK
	.align		4
        /*0044*/ 	.byte	0x04, 0x0a
        /*0046*/ 	.short	(.L_482 - .L_481)
	.align		4
.L_481:
        /*0048*/ 	.word	index@(.nv.constant0._ZN7cutlass13device_kernelIN5flash11enable_sm90INS1_16FlashAttnFwdSm90INS1_25CollectiveMainloopFwdSm90ILi2EN4cute5tupleIJNS5_1CILi1EEES8_S8_EEENS6_IJNS7_ILi128EEENS7_ILi160EEENS7_ILi192EEEEEELi192ENS_12float_e4m3_tEfNS_4arch4Sm90ELb1ELb0ELb1ELb1ELb1ELb0ELb0ELb1ELb1ELb1ELb1ELb0EEENS1_21CollectiveEpilogueFwdINS6_IJSA_SC_SB_EEES9_NS_10bfloat16_tESG_Li256ELb1ELb1ELb1ELb1EEENS1_36VarlenDynamicPersistentTileSchedulerILi128ELi160ELi256ELi128ELb1ELb1ELb1ELb1ELb1ELb1EEEEEEEEEvNT_6ParamsE)
        /*004c*/ 	.short	0x0380
        /*004e*/ 	.short	0x0a80


	//----- nvinfo : EIATTR_SW_WAR
	.align		4
.L_482:
        /*0050*/ 	.byte	0x04, 0x36
        /*0052*/ 	.short	(.L_484 - .L_483)
.L_483:
        /*0054*/ 	.word	0x00000008
.L_484:


//--------------------- .nv.info._ZN7cutlass13device_kernelIN5flash11enable_sm90INS1_16FlashAttnFwdSm90INS1_25CollectiveMainloopFwdSm90ILi2EN4cute5tupleIJNS5_1CILi1EEES8_S8_EEENS6_IJNS7_ILi128EEENS7_ILi160EEENS7_ILi192EEEEEELi192ENS_12float_e4m3_tEfNS_4arch4Sm90ELb1ELb0ELb1ELb1ELb1ELb1ELb0ELb1ELb1ELb1ELb1ELb0EEENS1_21CollectiveEpilogueFwdINS6_IJSA_SC_SB_EEES9_NS_10bfloat16_tESG_Li256ELb1ELb1ELb1ELb1EEENS1_36VarlenDynamicPersistentTileSchedulerILi128ELi160ELi256ELi128ELb1ELb1ELb1ELb1ELb1ELb1EEEEEEEEEvNT_6ParamsE --------------------------
	.section	.nv.info._ZN7cutlass13device_kernelIN5flash11enable_sm90INS1_16FlashAttnFwdSm90INS1_25CollectiveMainloopFwdSm90ILi2EN4cute5tupleIJNS5_1CILi1EEES8_S8_EEENS6_IJNS7_ILi128EEENS7_ILi160EEENS7_ILi192EEEEEELi192ENS_12float_e4m3_tEfNS_4arch4Sm90ELb1ELb0ELb1ELb1ELb1ELb1ELb0ELb1ELb1ELb1ELb1ELb0EEENS1_21CollectiveEpilogueFwdINS6_IJSA_SC_SB_EEES9_NS_10bfloat16_tESG_Li256ELb1ELb1ELb1ELb1EEENS1_36VarlenDynamicPersistentTileSchedulerILi128ELi160ELi256ELi128ELb1ELb1ELb1ELb1ELb1ELb1EEEEEEEEEvNT_6ParamsE,"",@"SHT_CUDA_INFO"
	.sectionflags	@""
	.align	4


	//----- nvinfo : EIATTR_CUDA_API_VERSION
	.align		4
        /*0000*/ 	.byte	0x04, 0x37
        /*0002*/ 	.short	(.L_486 - .L_485)
.L_485:
        /*0004*/ 	.word	0x00000082


	//----- nvinfo : EIATTR_KPARAM_INFO
	.align		4
.L_486:
        /*0008*/ 	.byte	0x04, 0x17
        /*000a*/ 	.short	(.L_488 - .L_487)
.L_487:
        /*000c*/ 	.word	0x00000000
        /*0010*/ 	.short	0x0000
        /*0012*/ 	.short	0x0000
        /*0014*/ 	.byte	0x00, 0xf0, 0x01, 0x2a


	//----- nvinfo : EIATTR_SPARSE_MMA_MASK
	.align		4
.L_488:
        /*0018*/ 	.byte	0x03, 0x50
        /*001a*/ 	.short	0x0000


	//----- nvinfo : EIATTR_MAXREG_COUNT
	.align		4
        /*001c*/ 	.byte	0x03, 0x1b
        /*001e*/ 	.short	0x00a8


	//----- nvinfo : EIATTR_MERCURY_ISA_VERSION
	.align		4
        /*0020*/ 	.byte	0x03, 0x5f
        /*0022*/ 	.short	0x0101


	//----- nvinfo : EIATTR_VRC_CTA_INIT_COUNT
	.align		4
        /*0024*/ 	.byte	0x02, 0x4a
	.zero		1
	.zero		1


	//----- nvinfo : EIATTR_EXIT_INSTR_OFFSETS
	.align		4
        /*0028*/ 	.byte	0x04, 0x1c
        /*002a*/ 	.short	(.L_490 - .L_489)


	//   ....[0]....
.L_489:
        /*002c*/ 	.word	0x00000010


	//----- nvinfo : EIATTR_MAX_THREADS
	.align		4
.L_490:
        /*0030*/ 	.byte	0x04, 0x05
        /*0032*/ 	.short	(.L_492 - .L_491)
.L_491:
        /*0034*/ 	.word	0x00000180
        /*0038*/ 	.word	0x00000001
        /*003c*/ 	.word	0x00000001


	//----- nvinfo : EIATTR_CBANK_PARAM_SIZE
	.align		4
.L_492:
        /*0040*/ 	.byte	0x03, 0x19
        /*0042*/ 	.short	0x0a80


	//----- nvinfo : EIATTR_PARAM_CBANK
	.align		4
        /*0044*/ 	.byte	0x04, 0x0a
        /*0046*/ 	.short	(.L_494 - .L_493)
	.align		4
.L_493:
        /*0048*/ 	.word	index@(.nv.constant0._ZN7cutlass13device_kernelIN5flash11enable_sm90INS1_16FlashAttnFwdSm90INS1_25CollectiveMainloopFwdSm90ILi2EN4cute5tupleIJNS5_1CILi1EEES8_S8_EEENS6_IJNS7_ILi128EEENS7_ILi160EEENS7_ILi192EEEEEELi192ENS_12float_e4m3_tEfNS_4arch4Sm90ELb1ELb0ELb1ELb1ELb1ELb1ELb0ELb1ELb1ELb1ELb1ELb0EEENS1_21CollectiveEpilogueFwdINS6_IJSA_SC_SB_EEES9_NS_10bfloat16_tESG_Li256ELb1ELb1ELb1ELb1EEENS1_36VarlenDynamicPersistentTileSchedulerILi128ELi160ELi256ELi128ELb1ELb1ELb1ELb1ELb1ELb1EEEEEEEEEvNT_6ParamsE)
        /*004c*/ 	.short	0x0380
        /*004e*/ 	.short	0x0a80


	//----- nvinfo : EIATTR_SW_WAR
	.align		4
.L_494:
        /*0050*/ 	.byte	0x04, 0x36
        /*0052*/ 	.short	(.L_496 - .L_495)
.L_495:
        /*0054*/ 	.word	0x00000008
.L_496:


//--------------------- .nv.info._ZN7cutlass13device_kernelIN5flash11enable_sm90INS1_16FlashAttnFwdSm90INS1_25CollectiveMainloopFwdSm90ILi2EN4cute5tupleIJNS5_1CILi1EEES8_S8_EEENS6_IJNS7_ILi128EEENS7_ILi160EEESA_EEELi128ENS_12float_e4m3_tEfNS_4arch4Sm90ELb0ELb0ELb1ELb0ELb1ELb0ELb0ELb1ELb1ELb1ELb1ELb0EEENS1_21CollectiveEpilogueFwdINS6_IJSA_SA_SB_EEES9_NS_10bfloat16_tESF_Li256ELb0ELb1ELb1ELb1EEENS1_19SingleTileSchedulerILb0ELb1ELb1ELi128EEEEEEEEEvNT_6ParamsE --------------------------
	.section	.nv.info._ZN7cutlass13device_kernelIN5flash11enable_sm90INS1_16FlashAttnFwdSm90INS1_25CollectiveMainloopFwdSm90ILi2EN4cute5tupleIJNS5_1CILi1EEES8_S8_EEENS6_IJNS7_ILi128EEENS7_ILi160EEESA_EEELi128ENS_12float_e4m3_tEfNS_4arch4Sm90ELb0ELb0ELb1ELb0ELb1ELb0ELb0ELb1ELb1ELb1ELb1ELb0EEENS1_21CollectiveEpilogueFwdINS6_IJSA_SA_SB_EEES9_NS_10bfloat16_tESF_Li256ELb0ELb1ELb1ELb1EEENS1_19SingleTileSchedulerILb0ELb1ELb1ELi128EEEEEEEEEvNT_6ParamsE,"",@"SHT_CUDA_INFO"
	.sectionflags	@""
	.align	4


	//----- nvinfo : EIATTR_CUDA_API_VERSION
	.align		4
        /*0000*/ 	.byte	0x04, 0x37
        /*0002*/ 	.short	(.L_498 - .L_497)
.L_497:
        /*0004*/ 	.word	0x00000082


	//----- nvinfo : EIATTR_KPARAM_INFO
	.align		4
.L_498:
        /*0008*/ 	.byte	0x04, 0x17
        /*000a*/ 	.short	(.L_500 - .L_499)
.L_499:
        /*000c*/ 	.word	0x00000000
        /*0010*/ 	.short	0x0000
        /*0012*/ 	.short	0x0000
        /*0014*/ 	.byte	0x00, 0xf0, 0x01, 0x28


	//----- nvinfo : EIATTR_SPARSE_MMA_MASK
	.align		4
.L_500:
        /*0018*/ 	.byte	0x03, 0x50
        /*001a*/ 	.short	0x0000


	//----- nvinfo : EIATTR_MAXREG_COUNT
	.align		4
        /*001c*/ 	.byte	0x03, 0x1b
        /*001e*/ 	.short	0x00a8


	//----- nvinfo : EIATTR_MERCURY_ISA_VERSION
	.align		4
        /*0020*/ 	.byte	0x03, 0x5f
        /*0022*/ 	.short	0x0101


	//----- nvinfo : EIATTR_VRC_CTA_INIT_COUNT
	.align		4
        /*0024*/ 	.byte	0x02, 0x4a
	.zero		1
	.zero		1


	//----- nvinfo : EIATTR_EXIT_INSTR_OFFSETS
	.align		4
        /*0028*/ 	.byte	0x04, 0x1c
        /*002a*/ 	.short	(.L_502 - .L_501)


	//   ....[0]....
.L_501:
        /*002c*/ 	.word	0x00000010


	//----- nvinfo : EIATTR_MAX_THREADS
	.align		4
.L_502:
        /*0030*/ 	.byte	0x04, 0x05
        /*0032*/ 	.short	(.L_504 - .L_503)
.L_503:
        /*0034*/ 	.word	0x00000180
        /*0038*/ 	.word	0x00000001
        /*003c*/ 	.word	0x00000001


	//----- nvinfo : EIATTR_CBANK_PARAM_SIZE
	.align		4
.L_504:
        /*0040*/ 	.byte	0x03, 0x19
        /*0042*/ 	.short	0x0a00


	//----- nvinfo : EIATTR_PARAM_CBANK
	.align		4
        /*0044*/ 	.byte	0x04, 0x0a
        /*0046*/ 	.short	(.L_506 - .L_505)
	.align		4
.L_505:
        /*0048*/ 	.word	index@(.nv.constant0._ZN7cutlass13device_kernelIN5flash11enable_sm90INS1_16FlashAttnFwdSm90INS1_25CollectiveMainloopFwdSm90ILi2EN4cute5tupleIJNS5_1CILi1EEES8_S8_EEENS6_IJNS7_ILi128EEENS7_ILi160EEESA_EEELi128ENS_12float_e4m3_tEfNS_4arch4Sm90ELb0ELb0ELb1ELb0ELb1ELb0ELb0ELb1ELb1ELb1ELb1ELb0EEENS1_21CollectiveEpilogueFwdINS6_IJSA_SA_SB_EEES9_NS_10bfloat16_tESF_Li256ELb0ELb1ELb1ELb1EEENS1_19SingleTileSchedulerILb0ELb1ELb1ELi128EEEEEEEEEvNT_6ParamsE)
        /*004c*/ 	.short	0x0380
        /*004e*/ 	.short	0x0a00


	//----- nvinfo : EIATTR_SW_WAR
	.align		4
.L_506:
        /*0050*/ 	.byte	0x04, 0x36
        /*0052*/ 	.short	(.L_508 - .L_507)
.L_507:
        /*0054*/ 	.word	0x00000008
.L_508:


//--------------------- .nv.info._ZN7cutlass13device_kernelIN5flash11enable_sm90INS1_16FlashAttnFwdSm90INS1_25CollectiveMainloopFwdSm90ILi2EN4cute5tupleIJNS5_1CILi1EEES8_S8_EEENS6_IJNS7_ILi128EEENS7_ILi160EEESA_EEELi128ENS_12float_e4m3_tEfNS_4arch4Sm90ELb0ELb0ELb1ELb1ELb1ELb0ELb0ELb1ELb1ELb1ELb1ELb0EEENS1_21CollectiveEpilogueFwdINS6_IJSA_SA_SB_EEES9_NS_10bfloat16_tESF_Li256ELb1ELb1ELb1ELb1EEENS1_36VarlenDynamicPersistentTileSchedulerILi128ELi160ELi256ELi128ELb1ELb1ELb1ELb0ELb1ELb1EEEEEEEEEvNT_6ParamsE --------------------------
	.section	.nv.info._ZN7cutlass13device_kernelIN5flash11enable_sm90INS1_16FlashAttnFwdSm90INS1_25CollectiveMainloopFwdSm90ILi2EN4cute5tupleIJNS5_1CILi1EEES8_S8_EEENS6_IJNS7_ILi128EEENS7_ILi160EEESA_EEELi128ENS_12float_e4m3_tEfNS_4arch4Sm90ELb0ELb0ELb1ELb1ELb1ELb0ELb0ELb1ELb1ELb1ELb1ELb0EEENS1_21CollectiveEpilogueFwdINS6_IJSA_SA_SB_EEES9_NS_10bfloat16_tESF_Li256ELb1ELb1ELb1ELb1EEENS1_36VarlenDynamicPersistentTileSchedulerILi128ELi160ELi256ELi128ELb1ELb1ELb1ELb0ELb1ELb1EEEEEEEEEvNT_6ParamsE,"",@"SHT_CUDA_INFO"
	.sectionflags	@""
	.align	4


	//----- nvinfo : EIATTR_CUDA_API_VERSION
	.align		4
        /*0000*/ 	.byte	0x04, 0x37
        /*0002*/ 	.short	(.L_510 - .L_509)
.L_509:
        /*0004*/ 	.word	0x00000082


	//----- nvinfo : EIATTR_KPARAM_INFO
	.align		4
.L_510:
        /*0008*/ 	.byte	0x04, 0x17
        /*000a*/ 	.short	(.L_512 - .L_511)
.L_511:
        /*000c*/ 	.word	0x00000000
        /*0010*/ 	.short	0x0000
        /*0012*/ 	.short	0x0000
        /*0014*/ 	.byte	0x00, 0xf0, 0x01, 0x2a


	//----- nvinfo : EIATTR_SPARSE_MMA_MASK
	.align		4
.L_512:
        /*0018*/ 	.byte	0x03, 0x50
        /*001a*/ 	.short	0x0000


	//----- nvinfo : EIATTR_MAXREG_COUNT
	.align		4
        /*001c*/ 	.byte	0x03, 0x1b
        /*001e*/ 	.short	0x00a8


	//----- nvinfo : EIATTR_MERCURY_ISA_VERSION
	.align		4
        /*0020*/ 	.byte	0x03, 0x5f
        /*0022*/ 	.short	0x0101


	//----- nvinfo : EIATTR_VRC_CTA_INIT_COUNT
	.align		4
        /*0024*/ 	.byte	0x02, 0x4a
	.zero		1
	.zero		1


	//----- nvinfo : EIATTR_EXIT_INSTR_OFFSETS
	.align		4
        /*0028*/ 	.byte	0x04, 0x1c
        /*002a*/ 	.short	(.L_514 - .L_513)


	//   ....[0]....
.L_513:
        /*002c*/ 	.word	0x00000010


	//----- nvinfo : EIATTR_MAX_THREADS
	.align		4
.L_514:
        /*0030*/ 	.byte	0x04, 0x05
        /*0032*/ 	.short	(.L_516 - .L_515)
.L_515:
        /*0034*/ 	.word	0x00000180
        /*0038*/ 	.word	0x00000001
        /*003c*/ 	.word	0x00000001


	//----- nvinfo : EIATTR_CBANK_PARAM_SIZE
	.align		4
.L_516:
        /*0040*/ 	.byte	0x03, 0x19
        /*0042*/ 	.short	0x0a80


	//----- nvinfo : EIATTR_PARAM_CBANK
	.align		4
        /*0044*/ 	.byte	0x04, 0x0a
        /*0046*/ 	.short	(.L_518 - .L_517)
	.align		4
.L_517:
        /*0048*/ 	.word	index@(.nv.constant0._ZN7cutlass13device_kernelIN5flash11enable_sm90INS1_16FlashAttnFwdSm90INS1_25CollectiveMainloopFwdSm90ILi2EN4cute5tupleIJNS5_1CILi1EEES8_S8_EEENS6_IJNS7_ILi128EEENS7_ILi160EEESA_EEELi128ENS_12float_e4m3_tEfNS_4arch4Sm90ELb0ELb0ELb1ELb1ELb1ELb0ELb0ELb1ELb1ELb1ELb1ELb0EEENS1_21CollectiveEpilogueFwdINS6_IJSA_SA_SB_EEES9_NS_10bfloat16_tESF_Li256ELb1ELb1ELb1ELb1EEENS1_36VarlenDynamicPersistentTileSchedulerILi128ELi160ELi256ELi128ELb1ELb1ELb1ELb0ELb1ELb1EEEEEEEEEvNT_6ParamsE)
        /*004c*/ 	.short	0x0380
        /*004e*/ 	.short	0x0a80


	//----- nvinfo : EIATTR_SW_WAR
	.align		4
.L_518:
        /*0050*/ 	.byte	0x04, 0x36
        /*0052*/ 	.short	(.L_520 - .L_519)
.L_519:
        /*0054*/ 	.word	0x00000008
.L_520:


//--------------------- .nv.info._ZN7cutlass13device_kernelIN5flash11enable_sm90INS1_16FlashAttnFwdSm90INS1_25CollectiveMainloopFwdSm90ILi2EN4cute5tupleIJNS5_1CILi1EEES8_S8_EEENS6_IJNS7_ILi128EEENS7_ILi160EEESA_EEELi128ENS_12float_e4m3_tEfNS_4arch4Sm90ELb0ELb0ELb1ELb1ELb1ELb1ELb0ELb1ELb1ELb1ELb1ELb0EEENS1_21CollectiveEpilogueFwdINS6_IJSA_SA_SB_EEES9_NS_10bfloat16_tESF_Li256ELb1ELb1ELb1ELb1EEENS1_36VarlenDynamicPersistentTileSchedulerILi128ELi160ELi256ELi128ELb1ELb1ELb1ELb0ELb1ELb1EEEEEEEEEvNT_6ParamsE --------------------------
	.section	.nv.info._ZN7cutlass13device_kernelIN5flash11enable_sm90INS1_16FlashAttnFwdSm90INS1_25CollectiveMainloopFwdSm90ILi2EN4cute5tupleIJNS5_1CILi1EEES8_S8_EEENS6_IJNS7_ILi128EEENS7_ILi160EEESA_EEELi128ENS_12float_e4m3_tEfNS_4arch4Sm90ELb0ELb0ELb1ELb1ELb1ELb1ELb0ELb1ELb1ELb1ELb1ELb0EEENS1_21CollectiveEpilogueFwdINS6_IJSA_SA_SB_EEES9_NS_10bfloat16_tESF_Li256ELb1ELb1ELb1ELb1EEENS1_36VarlenDynamicPersistentTileSchedulerILi128ELi160ELi256ELi128ELb1ELb1ELb1ELb0ELb1ELb1EEEEEEEEEvNT_6ParamsE,"",@"SHT_CUDA_INFO"
	.sectionflags	@""
	.align	4


	//----- nvinfo : EIATTR_CUDA_API_VERSION
	.align		4
        /*0000*/ 	.byte	0x04, 0x37
        /*0002*/ 	.short	(.L_522 - .L_521)
.L_521:
        /*0004*/ 	.word	0x00000082


	//----- nvinfo : EIATTR_KPARAM_INFO
	.align		4
.L_522:
        /*0008*/ 	.byte	0x04, 0x17
        /*000a*/ 	.short	(.L_524 - .L_523)
.L_523:
        /*000c*/ 	.word	0x00000000
        /*0010*/ 	.short	0x0000
        /*0012*/ 	.short	0x0000
        /*0014*/ 	.byte	0x00, 0xf0, 0x01, 0x2a


	//----- nvinfo : EIATTR_SPARSE_MMA_MASK
	.align		4
.L_524:
        /*0018*/ 	.byte	0x03, 0x50
        /*001a*/ 	.short	0x0000


	//----- nvinfo : EIATTR_MAXREG_COUNT
	.align		4
        /*001c*/ 	.byte	0x03, 0x1b
        /*001e*/ 	.short	0x00a8


	//----- nvinfo : EIATTR_MERCURY_ISA_VERSION
	.align		4
        /*0020*/ 	.byte	0x03, 0x5f
        /*0022*/ 	.short	0x0101


	//----- nvinfo : EIATTR_VRC_CTA_INIT_COUNT
	.align		4
        /*0024*/ 	.byte	0x02, 0x4a
	.zero		1
	.zero		1


	//----- nvinfo : EIATTR_EXIT_INSTR_OFFSETS
	.align		4
        /*0028*/ 	.byte	0x04, 0x1c
        /*002a*/ 	.short	(.L_526 - .L_525)


	//   ....[0]....
.L_525:
        /*002c*/ 	.word	0x00000010


	//----- nvinfo : EIATTR_MAX_THREADS
	.align		4
.L_526:
        /*0030*/ 	.byte	0x04, 0x05
        /*0032*/ 	.short	(.L_528 - .L_527)
.L_527:
        /*0034*/ 	.word	0x00000180
        /*0038*/ 	.word	0x00000001
        /*003c*/ 	.word	0x00000001


	//----- nvinfo : EIATTR_CBANK_PARAM_SIZE
	.align		4
.L_528:
        /*0040*/ 	.byte	0x03, 0x19
        /*0042*/ 	.short	0x0a80


	//----- nvinfo : EIATTR_PARAM_CBANK
	.align		4
        /*0044*/ 	.byte	0x04, 0x0a
        /*0046*/ 	.short	(.L_530 - .L_529)
	.align		4
.L_529:
        /*0048*/ 	.word	index@(.nv.constant0._ZN7cutlass13device_kernelIN5flash11enable_sm90INS1_16FlashAttnFwdSm90INS1_25CollectiveMainloopFwdSm90ILi2EN4cute5tupleIJNS5_1CILi1EEES8_S8_EEENS6_IJNS7_ILi128EEENS7_ILi160EEESA_EEELi128ENS_12float_e4m3_tEfNS_4arch4Sm90ELb0ELb0ELb1ELb1ELb1ELb1ELb0ELb1ELb1ELb1ELb1ELb0EEENS1_21CollectiveEpilogueFwdINS6_IJSA_SA_SB_EEES9_NS_10bfloat16_tESF_Li256ELb1ELb1ELb1ELb1EEENS1_36VarlenDynamicPersistentTileSchedulerILi128ELi160ELi256ELi128ELb1ELb1ELb1ELb0ELb1ELb1EEEEEEEEEvNT_6ParamsE)
        /*004c*/ 	.short	0x0380
        /*004e*/ 	.short	0x0a80


	//----- nvinfo : EIATTR_SW_WAR
	.align		4
.L_530:
        /*0050*/ 	.byte	0x04, 0x36
        /*0052*/ 	.short	(.L_532 - .L_531)
.L_531:
        /*0054*/ 	.word	0x00000008
.L_532:


//--------------------- .nv.info._ZN7cutlass13device_kernelIN5flash11enable_sm90INS1_16FlashAttnFwdSm90INS1_25CollectiveMainloopFwdSm90ILi2EN4cute5tupleIJNS5_1CILi1EEES8_S8_EEENS6_IJNS7_ILi128EEENS7_ILi160EEESA_EEELi128ENS_12float_e4m3_tEfNS_4arch4Sm90ELb0ELb1ELb1ELb0ELb1ELb0ELb0ELb1ELb1ELb1ELb1ELb0EEENS1_21CollectiveEpilogueFwdINS6_IJSA_SA_SB_EEES9_NS_10bfloat16_tESF_Li256ELb0ELb1ELb1ELb1EEENS1_19SingleTileSchedulerILb0ELb1ELb1ELi128EEEEEEEEEvNT_6ParamsE --------------------------
	.section	.nv.info._ZN7cutlass13device_kernelIN5flash11enable_sm90INS1_16FlashAttnFwdSm90INS1_25CollectiveMainloopFwdSm90ILi2EN4cute5tupleIJNS5_1CILi1EEES8_S8_EEENS6_IJNS7_ILi128EEENS7_ILi160EEESA_EEELi128ENS_12float_e4m3_tEfNS_4arch4Sm90ELb0ELb1ELb1ELb0ELb1ELb0ELb0ELb1ELb1ELb1ELb1ELb0EEENS1_21CollectiveEpilogueFwdINS6_IJSA_SA_SB_EEES9_NS_10bfloat16_tESF_Li256ELb0ELb1ELb1ELb1EEENS1_19SingleTileSchedulerILb0ELb1ELb1ELi128EEEEEEEEEvNT_6ParamsE,"",@"SHT_CUDA_INFO"
	.sectionflags	@""
	.align	4


	//----- nvinfo : EIATTR_CUDA_API_VERSION
	.align		4
        /*0000*/ 	.byte	0x04, 0x37
        /*0002*/ 	.short	(.L_534 - .L_533)
.L_533:
        /*0004*/ 	.word	0x00000082


	//----- nvinfo : EIATTR_KPARAM_INFO
	.align		4
.L_534:
        /*0008*/ 	.byte	0x04, 0x17
        /*000a*/ 	.short	(.L_536 - .L_535)
.L_535:
        /*000c*/ 	.word	0x00000000
        /*0010*/ 	.short	0x0000
        /*0012*/ 	.short	0x0000
        /*0014*/ 	.byte	0x00, 0xf0, 0x01, 0x28


	//----- nvinfo : EIATTR_SPARSE_MMA_MASK
	.align		4
.L_536:
        /*0018*/ 	.byte	0x03, 0x50
        /*001a*/ 	.short	0x0000


	//----- nvinfo : EIATTR_MAXREG_COUNT
	.align		4
        /*001c*/ 	.byte	0x03, 0x1b
        /*001e*/ 	.short	0x00a8


	//----- nvinfo : EIATTR_MERCURY_ISA_VERSION
	.align		4
        /*0020*/ 	.byte	0x03, 0x5f
        /*0022*/ 	.short	0x0101


	//----- nvinfo : EIATTR_VRC_CTA_INIT_COUNT
	.align		4
        /*0024*/ 	.byte	0x02, 0x4a
	.zero		1
	.zero		1


	//----- nvinfo : EIATTR_EXIT_INSTR_OFFSETS
	.align		4
        /*0028*/ 	.byte	0x04, 0x1c
        /*002a*/ 	.short	(.L_538 - .L_537)


	//   ....[0]....
.L_537:
        /*002c*/ 	.word	0x00000010


	//----- nvinfo : EIATTR_MAX_THREADS
	.align		4
.L_538:
        /*0030*/ 	.byte	0x04, 0x05
        /*0032*/ 	.short	(.L_540 - .L_539)
.L_539:
        /*0034*/ 	.word	0x00000180
        /*0038*/ 	.word	0x00000001
        /*003c*/ 	.word	0x00000001


	//----- nvinfo : EIATTR_CBANK_PARAM_SIZE
	.align		4
.L_540:
        /*0040*/ 	.byte	0x03, 0x19
        /*0042*/ 	.short	0x0a00


	//----- nvinfo : EIATTR_PARAM_CBANK
	.align		4
        /*0044*/ 	.byte	0x04, 0x0a
        /*0046*/ 	.short	(.L_542 - .L_541)
	.align		4
.L_541:
        /*0048*/ 	.word	index@(.nv.constant0._ZN7cutlass13device_kernelIN5flash11enable_sm90INS1_16FlashAttnFwdSm90INS1_25CollectiveMainloopFwdSm90ILi2EN4cute5tupleIJNS5_1CILi1EEES8_S8_EEENS6_IJNS7_ILi128EEENS7_ILi160EEESA_EEELi128ENS_12float_e4m3_tEfNS_4arch4Sm90ELb0ELb1ELb1ELb0ELb1ELb0ELb0ELb1ELb1ELb1ELb1ELb0EEENS1_21CollectiveEpilogueFwdINS6_IJSA_SA_SB_EEES9_NS_10bfloat16_tESF_Li256ELb0ELb1ELb1ELb1EEENS1_19SingleTileSchedulerILb0ELb1ELb1ELi128EEEEEEEEEvNT_6ParamsE)
        /*004c*/ 	.short	0x0380
        /*004e*/ 	.short	0x0a00


	//----- nvinfo : EIATTR_SW_WAR
	.align		4
.L_542:
        /*0050*/ 	.byte	0x04, 0x36
        /*0052*/ 	.short	(.L_544 - .L_543)
.L_543:
        /*0054*/ 	.word	0x00000008
.L_544:


//--------------------- .nv.info._ZN7cutlass13device_kernelIN5flash11enable_sm90INS1_16FlashAttnFwdSm90INS1_25CollectiveMainloopFwdSm90ILi2EN4cute5tupleIJNS5_1CILi1EEES8_S8_EEENS6_IJNS7_ILi128EEENS7_ILi160EEESA_EEELi128ENS_12float_e4m3_tEfNS_4arch4Sm90ELb0ELb1ELb1ELb1ELb1ELb0ELb0ELb1ELb1ELb1ELb1ELb0EEENS1_21CollectiveEpilogueFwdINS6_IJSA_SA_SB_EEES9_NS_10bfloat16_tESF_Li256ELb1ELb1ELb1ELb1EEENS1_36VarlenDynamicPersistentTileSchedulerILi128ELi160ELi256ELi128ELb1ELb1ELb1ELb1ELb0ELb1EEEEEEEEEvNT_6ParamsE --------------------------
	.section	.nv.info._ZN7cutlass13device_kernelIN5flash11enable_sm90INS1_16FlashAttnFwdSm90INS1_25CollectiveMainloopFwdSm90ILi2EN4cute5tupleIJNS5_1CILi1EEES8_S8_EEENS6_IJNS7_ILi128EEENS7_ILi160EEESA_EEELi128ENS_12float_e4m3_tEfNS_4arch4Sm90ELb0ELb1ELb1ELb1ELb1ELb0ELb0ELb1ELb1ELb1ELb1ELb0EEENS1_21CollectiveEpilogueFwdINS6_IJSA_SA_SB_EEES9_NS_10bfloat16_tESF_Li256ELb1ELb1ELb1ELb1EEENS1_36VarlenDynamicPersistentTileSchedulerILi128ELi160ELi256ELi128ELb1ELb1ELb1ELb1ELb0ELb1EEEEEEEEEvNT_6ParamsE,"",@"SHT_CUDA_INFO"
	.sectionflags	@""
	.align	4


	//----- nvinfo : EIATTR_CUDA_API_VERSION
	.align		4
        /*0000*/ 	.byte	0x04, 0x37
        /*0002*/ 	.short	(.L_546 - .L_545)
.L_545:
        /*0004*/ 	.word	0x00000082


	//----- nvinfo : EIATTR_KPARAM_INFO
	.align		4
.L_546:
        /*0008*/ 	.byte	0x04, 0x17
        /*000a*/ 	.short	(.L_548 - .L_547)
.L_547:
        /*000c*/ 	.word	0x00000000
        /*0010*/ 	.short	0x0000
        /*0012*/ 	.short	0x0000
        /*0014*/ 	.byte	0x00, 0xf0, 0x01, 0x2a


	//----- nvinfo : EIATTR_SPARSE_MMA_MASK
	.align		4
.L_548:
        /*0018*/ 	.byte	0x03, 0x50
        /*001a*/ 	.short	0x0000


	//----- nvinfo : EIATTR_MAXREG_COUNT
	.align		4
        /*001c*/ 	.byte	0x03, 0x1b
        /*001e*/ 	.short	0x00a8


	//----- nvinfo : EIATTR_MERCURY_ISA_VERSION
	.align		4
        /*0020*/ 	.byte	0x03, 0x5f
        /*0022*/ 	.short	0x0101


	//----- nvinfo : EIATTR_VRC_CTA_INIT_COUNT
	.align		4
        /*0024*/ 	.byte	0x02, 0x4a
	.zero		1
	.zero		1


	//----- nvinfo : EIATTR_EXIT_INSTR_OFFSETS
	.align		4
        /*0028*/ 	.byte	0x04, 0x1c
        /*002a*/ 	.short	(.L_550 - .L_549)


	//   ....[0]....
.L_549:
        /*002c*/ 	.word	0x00000010


	//----- nvinfo : EIATTR_MAX_THREADS
	.align		4
.L_550:
        /*0030*/ 	.byte	0x04, 0x05
        /*0032*/ 	.short	(.L_552 - .L_551)
.L_551:
        /*0034*/ 	.word	0x00000180
        /*0038*/ 	.word	0x00000001
        /*003c*/ 	.word	0x00000001


	//----- nvinfo : EIATTR_CBANK_PARAM_SIZE
	.align		4
.L_552:
        /*0040*/ 	.byte	0x03, 0x19
        /*0042*/ 	.short	0x0a80


	//----- nvinfo : EIATTR_PARAM_CBANK
	.align		4
        /*0044*/ 	.byte	0x04, 0x0a
        /*0046*/ 	.short	(.L_554 - .L_553)
	.align		4
.L_553:
        /*0048*/ 	.word	index@(.nv.constant0._ZN7cutlass13device_kernelIN5flash11enable_sm90INS1_16FlashAttnFwdSm90INS1_25CollectiveMainloopFwdSm90ILi2EN4cute5tupleIJNS5_1CILi1EEES8_S8_EEENS6_IJNS7_ILi128EEENS7_ILi160EEESA_EEELi128ENS_12float_e4m3_tEfNS_4arch4Sm90ELb0ELb1ELb1ELb1ELb1ELb0ELb0ELb1ELb1ELb1ELb1ELb0EEENS1_21CollectiveEpilogueFwdINS6_IJSA_SA_SB_EEES9_NS_10bfloat16_tESF_Li256ELb1ELb1ELb1ELb1EEENS1_36VarlenDynamicPersistentTileSchedulerILi128ELi160ELi256ELi128ELb1ELb1ELb1ELb1ELb0ELb1EEEEEEEEEvNT_6ParamsE)
        /*004c*/ 	.short	0x0380
        /*004e*/ 	.short	0x0a80


	//----- nvinfo : EIATTR_SW_WAR
	.align		4
.L_554:
        /*0050*/ 	.byte	0x04, 0x36
        /*0052*/ 	.short	(.L_556 - .L_555)
.L_555:
        /*0054*/ 	.word	0x00000008
.L_556:


//--------------------- .nv.info._ZN7cutlass13device_kernelIN5flash11enable_sm90INS1_16FlashAttnFwdSm90INS1_25CollectiveMainloopFwdSm90ILi2EN4cute5tupleIJNS5_1CILi1EEES8_S8_EEENS6_IJNS7_ILi128EEENS7_ILi160EEESA_EEELi128ENS_12float_e4m3_tEfNS_4arch4Sm90ELb0ELb1ELb1ELb1ELb1ELb1ELb0ELb1ELb1ELb1ELb1ELb0EEENS1_21CollectiveEpilogueFwdINS6_IJSA_SA_SB_EEES9_NS_10bfloat16_tESF_Li256ELb1ELb1ELb1ELb1EEENS1_36VarlenDynamicPersistentTileSchedulerILi128ELi160ELi256ELi128ELb1ELb1ELb1ELb1ELb0ELb1EEEEEEEEEvNT_6ParamsE --------------------------
	.section	.nv.info._ZN7cutlass13device_kernelIN5flash11enable_sm90INS1_16FlashAttnFwdSm90INS1_25CollectiveMainloopFwdSm90ILi2EN4cute5tupleIJNS5_1CILi1EEES8_S8_EEENS6_IJNS7_ILi128EEENS7_ILi160EEESA_EEELi128ENS_12float_e4m3_tEfNS_4arch4Sm90ELb0ELb1ELb1ELb1ELb1ELb1ELb0ELb1ELb1ELb1ELb1ELb0EEENS1_21CollectiveEpilogueFwdINS6_IJSA_SA_SB_EEES9_NS_10bfloat16_tESF_Li256ELb1ELb1ELb1ELb1EEENS1_36VarlenDynamicPersistentTileSchedulerILi128ELi160ELi256ELi128ELb1ELb1ELb1ELb1ELb0ELb1EEEEEEEEEvNT_6ParamsE,"",@"SHT_CUDA_INFO"
	.sectionflags	@""
	.align	4


	//----- nvinfo : EIATTR_CUDA_API_VERSION
	.align		4
        /*0000*/ 	.byte	0x04, 0x37
        /*0002*/ 	.short	(.L_558 - .L_557)
.L_557:
        /*0004*/ 	.word	0x00000082


	//----- nvinfo : EIATTR_KPARAM_INFO
	.align		4
.L_558:
        /*0008*/ 	.byte	0x04, 0x17
        /*000a*/ 	.short	(.L_560 - .L_559)
.L_559:
        /*000c*/ 	.word	0x00000000
        /*0010*/ 	.short	0x0000
        /*0012*/ 	.short	0x0000
        /*0014*/ 	.byte	0x00, 0xf0, 0x01, 0x2a


	//----- nvinfo : EIATTR_SPARSE_MMA_MASK
	.align		4
.L_560:
        /*0018*/ 	.byte	0x03, 0x50
        /*001a*/ 	.short	0x0000


	//----- nvinfo : EIATTR_MAXREG_COUNT
	.align		4
        /*001c*/ 	.byte	0x03, 0x1b
        /*001e*/ 	.short	0x00a8


	//----- nvinfo : EIATTR_MERCURY_ISA_VERSION
	.align		4
        /*0020*/ 	.byte	0x03, 0x5f
        /*0022*/ 	.short	0x0101


	//----- nvinfo : EIATTR_VRC_CTA_INIT_COUNT
	.align		4
        /*0024*/ 	.byte	0x02, 0x4a
	.zero		1
	.zero		1


	//----- nvinfo : EIATTR_EXIT_INSTR_OFFSETS
	.align		4
        /*0028*/ 	.byte	0x04, 0x1c
        /*002a*/ 	.short	(.L_562 - .L_561)


	//   ....[0]....
.L_561:
        /*002c*/ 	.word	0x00000010


	//----- nvinfo : EIATTR_MAX_THREADS
	.align		4
.L_562:
        /*0030*/ 	.byte	0x04, 0x05
        /*0032*/ 	.short	(.L_564 - .L_563)
.L_563:
        /*0034*/ 	.word	0x00000180
        /*0038*/ 	.word	0x00000001
        /*003c*/ 	.word	0x00000001


	//----- nvinfo : EIATTR_CBANK_PARAM_SIZE
	.align		4
.L_564:
        /*0040*/ 	.byte	0x03, 0x19
        /*0042*/ 	.short	0x0a80


	//----- nvinfo : EIATTR_PARAM_CBANK
	.align		4
        /*0044*/ 	.byte	0x04, 0x0a
        /*0046*/ 	.short	(.L_566 - .L_565)
	.align		4
.L_565:
        /*0048*/ 	.word	index@(.nv.constant0._ZN7cutlass13device_kernelIN5flash11enable_sm90INS1_16FlashAttnFwdSm90INS1_25CollectiveMainloopFwdSm90ILi2EN4cute5tupleIJNS5_1CILi1EEES8_S8_EEENS6_IJNS7_ILi128EEENS7_ILi160EEESA_EEELi128ENS_12float_e4m3_tEfNS_4arch4Sm90ELb0ELb1ELb1ELb1ELb1ELb1ELb0ELb1ELb1ELb1ELb1ELb0EEENS1_21CollectiveEpilogueFwdINS6_IJSA_SA_SB_EEES9_NS_10bfloat16_tESF_Li256ELb1ELb1ELb1ELb1EEENS1_36VarlenDynamicPersistentTileSchedulerILi128ELi160ELi256ELi128ELb1ELb1ELb1ELb1ELb0ELb1EEEEEEEEEvNT_6ParamsE)
        /*004c*/ 	.short	0x0380
        /*004e*/ 	.short	0x0a80


	//----- nvinfo : EIATTR_SW_WAR
	.align		4
.L_566:
        /*0050*/ 	.byte	0x04, 0x36
        /*0052*/ 	.short	(.L_568 - .L_567)
.L_567:
        /*0054*/ 	.word	0x00000008
.L_568:


//--------------------- .nv.info._ZN7cutlass13device_kernelIN5flash11enable_sm90INS1_16FlashAttnFwdSm90INS1_25CollectiveMainloopFwdSm90ILi2EN4cute5tupleIJNS5_1CILi1EEES8_S8_EEENS6_IJNS7_ILi128EEENS7_ILi160EEESA_EEELi128ENS_12float_e4m3_tEfNS_4arch4Sm90ELb1ELb0ELb1ELb0ELb1ELb0ELb0ELb1ELb1ELb1ELb1ELb0EEENS1_21CollectiveEpilogueFwdINS6_IJSA_SA_SB_EEES9_NS_10bfloat16_tESF_Li256ELb0ELb1ELb1ELb1EEENS1_19SingleTileSchedulerILb0ELb1ELb1ELi128EEEEEEEEEvNT_6ParamsE --------------------------
	.section	.nv.info._ZN7cutlass13device_kernelIN5flash11enable_sm90INS1_16FlashAttnFwdSm90INS1_25CollectiveMainloopFwdSm90ILi2EN4cute5tupleIJNS5_1CILi1EEES8_S8_EEENS6_IJNS7_ILi128EEENS7_ILi160EEESA_EEELi128ENS_12float_e4m3_tEfNS_4arch4Sm90ELb1ELb0ELb1ELb0ELb1ELb0ELb0ELb1ELb1ELb1ELb1ELb0EEENS1_21CollectiveEpilogueFwdINS6_IJSA_SA_SB_EEES9_NS_10bfloat16_tESF_Li256ELb0ELb1ELb1ELb1EEENS1_19SingleTileSchedulerILb0ELb1ELb1ELi128EEEEEEEEEvNT_6ParamsE,"",@"SHT_CUDA_INFO"
	.sectionflags	@""
	.align	4


	//----- nvinfo : EIATTR_CUDA_API_VERSION
	.align		4
        /*0000*/ 	.byte	0x04, 0x37
        /*0002*/ 	.short	(.L_570 - .L_569)
.L_569:
        /*0004*/ 	.word	0x00000082


	//----- nvinfo : EIATTR_KPARAM_INFO
	.align		4
.L_570:
        /*0008*/ 	.byte	0x04, 0x17
        /*000a*/ 	.short	(.L_572 - .L_571)
.L_571:
        /*000c*/ 	.word	0x00000000
        /*0010*/ 	.short	0x0000
        /*0012*/ 	.short	0x0000
        /*0014*/ 	.byte	0x00, 0xf0, 0x01, 0x28


	//----- nvinfo : EIATTR_SPARSE_MMA_MASK
	.align		4
.L_572:
        /*0018*/ 	.byte	0x03, 0x50
        /*001a*/ 	.short	0x0000


	//----- nvinfo : EIATTR_MAXREG_COUNT
	.align		4
        /*001c*/ 	.byte	0x03, 0x1b
        /*001e*/ 	.short	0x00a8


	//----- nvinfo : EIATTR_MERCURY_ISA_VERSION
	.align		4
        /*0020*/ 	.byte	0x03, 0x5f
        /*0022*/ 	.short	0x0101


	//----- nvinfo : EIATTR_VRC_CTA_INIT_COUNT
	.align		4
        /*0024*/ 	.byte	0x02, 0x4a
	.zero		1
	.zero		1


	//----- nvinfo : EIATTR_EXIT_INSTR_OFFSETS
	.align		4
        /*0028*/ 	.byte	0x04, 0x1c
        /*002a*/ 	.short	(.L_574 - .L_573)


	//   ....[0]....
.L_573:
        /*002c*/ 	.word	0x00000010


	//----- nvinfo : EIATTR_MAX_THREADS
	.align		4
.L_574:
        /*0030*/ 	.byte	0x04, 0x05
        /*0032*/ 	.short	(.L_576 - .L_575)
.L_575:
        /*0034*/ 	.word	0x00000180
        /*0038*/ 	.word	0x00000001
        /*003c*/ 	.word	0x00000001


	//----- nvinfo : EIATTR_CBANK_PARAM_SIZE
	.align		4
.L_576:
        /*0040*/ 	.byte	0x03, 0x19
        /*0042*/ 	.short	0x0a00


	//----- nvinfo : EIATTR_PARAM_CBANK
	.align		4
        /*0044*/ 	.byte	0x04, 0x0a
        /*0046*/ 	.short	(.L_578 - .L_577)
	.align		4
.L_577:
        /*0048*/ 	.word	index@(.nv.constant0._ZN7cutlass13device_kernelIN5flash11enable_sm90INS1_16FlashAttnFwdSm90INS1_25CollectiveMainloopFwdSm90ILi2EN4cute5tupleIJNS5_1CILi1EEES8_S8_EEENS6_IJNS7_ILi128EEENS7_ILi160EEESA_EEELi128ENS_12float_e4m3_tEfNS_4arch4Sm90ELb1ELb0ELb1ELb0ELb1ELb0ELb0ELb1ELb1ELb1ELb1ELb0EEENS1_21CollectiveEpilogueFwdINS6_IJSA_SA_SB_EEES9_NS_10bfloat16_tESF_Li256ELb0ELb1ELb1ELb1EEENS1_19SingleTileSchedulerILb0ELb1ELb1ELi128EEEEEEEEEvNT_6ParamsE)
        /*004c*/ 	.short	0x0380
        /*004e*/ 	.short	0x0a00


	//----- nvinfo : EIATTR_SW_WAR
	.align		4
.L_578:
        /*0050*/ 	.byte	0x04, 0x36
        /*0052*/ 	.short	(.L_580 - .L_579)
.L_579:
        /*0054*/ 	.word	0x00000008
.L_580:


//--------------------- .nv.info._ZN7cutlass13device_kernelIN5flash11enable_sm90INS1_16FlashAttnFwdSm90INS1_25CollectiveMainloopFwdSm90ILi2EN4cute5tupleIJNS5_1CILi1EEES8_S8_EEENS6_IJNS7_ILi128EEENS7_ILi160EEESA_EEELi128ENS_12float_e4m3_tEfNS_4arch4Sm90ELb1ELb0ELb1ELb1ELb1ELb0ELb0ELb1ELb1ELb1ELb1ELb0EEENS1_21CollectiveEpilogueFwdINS6_IJSA_SA_SB_EEES9_NS_10bfloat16_tESF_Li256ELb1ELb1ELb1ELb1EEENS1_36VarlenDynamicPersistentTileSchedulerILi128ELi160ELi256ELi128ELb1ELb1ELb1ELb1ELb1ELb1EEEEEEEEEvNT_6ParamsE --------------------------
	.section	.nv.info._ZN7cutlass13device_kernelIN5flash11enable_sm90INS1_16FlashAttnFwdSm90INS1_25CollectiveMainloopFwdSm90ILi2EN4cute5tupleIJNS5_1CILi1EEES8_S8_EEENS6_IJNS7_ILi128EEENS7_ILi160EEESA_EEELi128ENS_12float_e4m3_tEfNS_4arch4Sm90ELb1ELb0ELb1ELb1ELb1ELb0ELb0ELb1ELb1ELb1ELb1ELb0EEENS1_21CollectiveEpilogueFwdINS6_IJSA_SA_SB_EEES9_NS_10bfloat16_tESF_Li256ELb1ELb1ELb1ELb1EEENS1_36VarlenDynamicPersistentTileSchedulerILi128ELi160ELi256ELi128ELb1ELb1ELb1ELb1ELb1ELb1EEEEEEEEEvNT_6ParamsE,"",@"SHT_CUDA_INFO"
	.sectionflags	@""
	.align	4


	//----- nvinfo : EIATTR_CUDA_API_VERSION
	.align		4
        /*0000*/ 	.byte	0x04, 0x37
        /*0002*/ 	.short	(.L_582 - .L_581)
.L_581:
        /*0004*/ 	.word	0x00000082


	//----- nvinfo : EIATTR_KPARAM_INFO
	.align		4
.L_582:
        /*0008*/ 	.byte	0x04, 0x17
        /*000a*/ 	.short	(.L_584 - .L_583)
.L_583:
        /*000c*/ 	.word	0x00000000
        /*0010*/ 	.short	0x0000
        /*0012*/ 	.short	0x0000
        /*0014*/ 	.byte	0x00, 0xf0, 0x01, 0x2a


	//----- nvinfo : EIATTR_SPARSE_MMA_MASK
	.align		4
.L_584:
        /*0018*/ 	.byte	0x03, 0x50
        /*001a*/ 	.short	0x0000


	//----- nvinfo : EIATTR_MAXREG_COUNT
	.align		4
        /*001c*/ 	.byte	0x03, 0x1b
        /*001e*/ 	.short	0x00a8


	//----- nvinfo : EIATTR_MERCURY_ISA_VERSION
	.align		4
        /*0020*/ 	.byte	0x03, 0x5f
        /*0022*/ 	.short	0x0101


	//----- nvinfo : EIATTR_VRC_CTA_INIT_COUNT
	.align		4
        /*0024*/ 	.byte	0x02, 0x4a
	.zero		1
	.zero		1


	//----- nvinfo : EIATTR_EXIT_INSTR_OFFSETS
	.align		4
        /*0028*/ 	.byte	0x04, 0x1c
        /*002a*/ 	.short	(.L_586 - .L_585)


	//   ....[0]....
.L_585:
        /*002c*/ 	.word	0x00000010


	//----- nvinfo : EIATTR_MAX_THREADS
	.align		4
.L_586:
        /*0030*/ 	.byte	0x04, 0x05
        /*0032*/ 	.short	(.L_588 - .L_587)
.L_587:
        /*0034*/ 	.word	0x00000180
        /*0038*/ 	.word	0x00000001
        /*003c*/ 	.word	0x00000001


	//----- nvinfo : EIATTR_CBANK_PARAM_SIZE
	.align		4
.L_588:
        /*0040*/ 	.byte	0x03, 0x19
        /*0042*/ 	.short	0x0a80


	//----- nvinfo : EIATTR_PARAM_CBANK
	.align		4
        /*0044*/ 	.byte	0x04, 0x0a
        /*0046*/ 	.short	(.L_590 - .L_589)
	.align		4
.L_589:
        /*0048*/ 	.word	index@(.nv.constant0._ZN7cutlass13device_kernelIN5flash11enable_sm90INS1_16FlashAttnFwdSm90INS1_25CollectiveMainloopFwdSm90ILi2EN4cute5tupleIJNS5_1CILi1EEES8_S8_EEENS6_IJNS7_ILi128EEENS7_ILi160EEESA_EEELi128ENS_12float_e4m3_tEfNS_4arch4Sm90ELb1ELb0ELb1ELb1ELb1ELb0ELb0ELb1ELb1ELb1ELb1ELb0EEENS1_21CollectiveEpilogueFwdINS6_IJSA_SA_SB_EEES9_NS_10bfloat16_tESF_Li256ELb1ELb1ELb1ELb1EEENS1_36VarlenDynamicPersistentTileSchedulerILi128ELi160ELi256ELi128ELb1ELb1ELb1ELb1ELb1ELb1EEEEEEEEEvNT_6ParamsE)
        /*004c*/ 	.short	0x0380
        /*004e*/ 	.short	0x0a80


	//----- nvinfo : EIATTR_SW_WAR
	.align		4
.L_590:
        /*0050*/ 	.byte	0x04, 0x36
        /*0052*/ 	.short	(.L_592 - .L_591)
.L_591:
        /*0054*/ 	.word	0x00000008
.L_592:


//--------------------- .nv.info._ZN7cutlass13device_kernelIN5flash11enable_sm90INS1_16FlashAttnFwdSm90INS1_25CollectiveMainloopFwdSm90ILi2EN4cute5tupleIJNS5_1CILi1EEES8_S8_EEENS6_IJNS7_ILi128EEENS7_ILi160EEESA_EEELi128ENS_12float_e4m3_tEfNS_4arch4Sm90ELb1ELb0ELb1ELb1ELb1ELb1ELb0ELb1ELb1ELb1ELb1ELb0EEENS1_21CollectiveEpilogueFwdINS6_IJSA_SA_SB_EEES9_NS_10bfloat16_tESF_Li256ELb1ELb1ELb1ELb1EEENS1_36VarlenDynamicPersistentTileSchedulerILi128ELi160ELi256ELi128ELb1ELb1ELb1ELb1ELb1ELb1EEEEEEEEEvNT_6ParamsE --------------------------
	.section	.nv.info._ZN7cutlass13device_kernelIN5flash11enable_sm90INS1_16FlashAttnFwdSm90INS1_25CollectiveMainloopFwdSm90ILi2EN4cute5tupleIJNS5_1CILi1EEES8_S8_EEENS6_IJNS7_ILi128EEENS7_ILi160EEESA_EEELi128ENS_12float_e4m3_tEfNS_4arch4Sm90ELb1ELb0ELb1ELb1ELb1ELb1ELb0ELb1ELb1ELb1ELb1ELb0EEENS1_21CollectiveEpilogueFwdINS6_IJSA_SA_SB_EEES9_NS_10bfloat16_tESF_Li256ELb1ELb1ELb1ELb1EEENS1_36VarlenDynamicPersistentTileSchedulerILi128ELi160ELi256ELi128ELb1ELb1ELb1ELb1ELb1ELb1EEEEEEEEEvNT_6ParamsE,"",@"SHT_CUDA_INFO"
	.sectionflags	@""
	.align	4


	//----- nvinfo : EIATTR_CUDA_API_VERSION
	.align		4
        /*0000*/ 	.byte	0x04, 0x37
        /*0002*/ 	.short	(.L_594 - .L_593)
.L_593:
        /*0004*/ 	.word	0x00000082


	//----- nvinfo : EIATTR_KPARAM_INFO
	.align		4
.L_594:
        /*0008*/ 	.byte	0x04, 0x17
        /*000a*/ 	.short	(.L_596 - .L_595)
.L_595:
        /*000c*/ 	.word	0x00000000
        /*0010*/ 	.short	0x0000
        /*0012*/ 	.short	0x0000
        /*0014*/ 	.byte	0x00, 0xf0, 0x01, 0x2a


	//----- nvinfo : EIATTR_SPARSE_MMA_MASK
	.align		4
.L_596:
        /*0018*/ 	.byte	0x03, 0x50
        /*001a*/ 	.short	0x0000


	//----- nvinfo : EIATTR_MAXREG_COUNT
	.align		4
        /*001c*/ 	.byte	0x03, 0x1b
        /*001e*/ 	.short	0x00a8


	//----- nvinfo : EIATTR_MERCURY_ISA_VERSION
	.align		4
        /*0020*/ 	.byte	0x03, 0x5f
        /*0022*/ 	.short	0x0101


	//----- nvinfo : EIATTR_VRC_CTA_INIT_COUNT
	.align		4
        /*0024*/ 	.byte	0x02, 0x4a
	.zero		1
	.zero		1


	//----- nvinfo : EIATTR_EXIT_INSTR_OFFSETS
	.align		4
        /*0028*/ 	.byte	0x04, 0x1c
        /*002a*/ 	.short	(.L_598 - .L_597)


	//   ....[0]....
.L_597:
        /*002c*/ 	.word	0x00000010


	//----- nvinfo : EIATTR_MAX_THREADS
	.align		4
.L_598:
        /*0030*/ 	.byte	0x04, 0x05
        /*0032*/ 	.short	(.L_600 - .L_599)
.L_599:
        /*0034*/ 	.word	0x00000180
        /*0038*/ 	.word	0x00000001
        /*003c*/ 	.word	0x00000001


	//----- nvinfo : EIATTR_CBANK_PARAM_SIZE
	.align		4
.L_600:
        /*0040*/ 	.byte	0x03, 0x19
        /*0042*/ 	.short	0x0a80


	//----- nvinfo : EIATTR_PARAM_CBANK
	.align		4
        /*0044*/ 	.byte	0x04, 0x0a
        /*0046*/ 	.short	(.L_602 - .L_601)
	.align		4
.L_601:
        /*0048*/ 	.word	index@(.nv.constant0._ZN7cutlass13device_kernelIN5flash11enable_sm90INS1_16FlashAttnFwdSm90INS1_25CollectiveMainloopFwdSm90ILi2EN4cute5tupleIJNS5_1CILi1EEES8_S8_EEENS6_IJNS7_ILi128EEENS7_ILi160EEESA_EEELi128ENS_12float_e4m3_tEfNS_4arch4Sm90ELb1ELb0ELb1ELb1ELb1ELb1ELb0ELb1ELb1ELb1ELb1ELb0EEENS1_21CollectiveEpilogueFwdINS6_IJSA_SA_SB_EEES9_NS_10bfloat16_tESF_Li256ELb1ELb1ELb1ELb1EEENS1_36VarlenDynamicPersistentTileSchedulerILi128ELi160ELi256ELi128ELb1ELb1ELb1ELb1ELb1ELb1EEEEEEEEEvNT_6ParamsE)
        /*004c*/ 	.short	0x0380
        /*004e*/ 	.short	0x0a80


	//----- nvinfo : EIATTR_SW_WAR
	.align		4
.L_602:
        /*0050*/ 	.byte	0x04, 0x36
        /*0052*/ 	.short	(.L_604 - .L_603)
.L_603:
        /*0054*/ 	.word	0x00000008
.L_604:


//--------------------- .nv.info._ZN7cutlass13device_kernelIN5flash11enable_sm90INS1_16FlashAttnFwdSm90INS1_25CollectiveMainloopFwdSm90ILi2EN4cute5tupleIJNS5_1CILi1EEES8_S8_EEENS6_IJNS7_ILi192EEENS7_ILi128EEENS7_ILi96EEEEEELi96ENS_12float_e4m3_tEfNS_4arch4Sm90ELb0ELb0ELb1ELb0ELb1ELb0ELb0ELb1ELb1ELb1ELb1ELb0EEENS1_21CollectiveEpilogueFwdINS6_IJSA_SC_SB_EEES9_NS_10bfloat16_tESG_Li384ELb0ELb1ELb1ELb1EEENS1_19SingleTileSchedulerILb0ELb1ELb1ELi192EEEEEEEEEvNT_6ParamsE --------------------------
	.section	.nv.info._ZN7cutlass13device_kernelIN5flash11enable_sm90INS1_16FlashAttnFwdSm90INS1_25CollectiveMainloopFwdSm90ILi2EN4cute5tupleIJNS5_1CILi1EEES8_S8_EEENS6_IJNS7_ILi192EEENS7_ILi128EEENS7_ILi96EEEEEELi96ENS_12float_e4m3_tEfNS_4arch4Sm90ELb0ELb0ELb1ELb0ELb1ELb0ELb0ELb1ELb1ELb1ELb1ELb0EEENS1_21CollectiveEpilogueFwdINS6_IJSA_SC_SB_EEES9_NS_10bfloat16_tESG_Li384ELb0ELb1ELb1ELb1EEENS1_19SingleTileSchedulerILb0ELb1ELb1ELi192EEEEEEEEEvNT_6ParamsE,"",@"SHT_CUDA_INFO"
	.sectionflags	@""
	.align	4


	//----- nvinfo : EIATTR_CUDA_API_VERSION
	.align		4
        /*0000*/ 	.byte	0x04, 0x37
        /*0002*/ 	.short	(.L_606 - .L_605)
.L_605:
        /*0004*/ 	.word	0x00000082


	//----- nvinfo : EIATTR_KPARAM_INFO
	.align		4
.L_606:
        /*0008*/ 	.byte	0x04, 0x17
        /*000a*/ 	.short	(.L_608 - .L_607)
.L_607:
        /*000c*/ 	.word	0x00000000
        /*0010*/ 	.short	0x0000
        /*0012*/ 	.short	0x0000
        /*0014*/ 	.byte	0x00, 0xf0, 0x01, 0x28


	//----- nvinfo : EIATTR_SPARSE_MMA_MASK
	.align		4
.L_608:
        /*0018*/ 	.byte	0x03, 0x50
        /*001a*/ 	.short	0x0000


	//----- nvinfo : EIATTR_MAXREG_COUNT
	.align		4
        /*001c*/ 	.byte	0x03, 0x1b
        /*001e*/ 	.short	0x0080


	//----- nvinfo : EIATTR_MERCURY_ISA_VERSION
	.align		4
        /*0020*/ 	.byte	0x03, 0x5f
        /*0022*/ 	.short	0x0101


	//----- nvinfo : EIATTR_VRC_CTA_INIT_COUNT
	.align		4
        /*0024*/ 	.byte	0x02, 0x4a
	.zero		1
	.zero		1


	//----- nvinfo : EIATTR_EXIT_INSTR_OFFSETS
	.align		4
        /*0028*/ 	.byte	0x04, 0x1c
        /*002a*/ 	.short	(.L_610 - .L_609)


	//   ....[0]....
.L_609:
        /*002c*/ 	.word	0x00000010


	//----- nvinfo : EIATTR_MAX_THREADS
	.align		4
.L_610:
        /*0030*/ 	.byte	0x04, 0x05
        /*0032*/ 	.short	(.L_612 - .L_611)
.L_611:
        /*0034*/ 	.word	0x00000200
        /*0038*/ 	.word	0x00000001
        /*003c*/ 	.word	0x00000001


	//----- nvinfo : EIATTR_CBANK_PARAM_SIZE
	.align		4
.L_612:
        /*0040*/ 	.byte	0x03, 0x19
        /*0042*/ 	.short	0x0a00


	//----- nvinfo : EIATTR_PARAM_CBANK
	.align		4
        /*0044*/ 	.byte	0x04, 0x0a
        /*0046*/ 	.short	(.L_614 - .L_613)
	.align		4
.L_613:
        /*0048*/ 	.word	index@(.nv.constant0._ZN7cutlass13device_kernelIN5flash11enable_sm90INS1_16FlashAttnFwdSm90INS1_25CollectiveMainloopFwdSm90ILi2EN4cute5tupleIJNS5_1CILi1EEES8_S8_EEENS6_IJNS7_ILi192EEENS7_ILi128EEENS7_ILi96EEEEEELi96ENS_12float_e4m3_tEfNS_4arch4Sm90ELb0ELb0ELb1ELb0ELb1ELb0ELb0ELb1ELb1ELb1ELb1ELb0EEENS1_21CollectiveEpilogueFwdINS6_IJSA_SC_SB_EEES9_NS_10bfloat16_tESG_Li384ELb0ELb1ELb1ELb1EEENS1_19SingleTileSchedulerILb0ELb1ELb1ELi192EEEEEEEEEvNT_6ParamsE)
        /*004c*/ 	.short	0x0380
        /*004e*/ 	.short	0x0a00


	//----- nvinfo : EIATTR_SW_WAR
	.align		4
.L_614:
        /*0050*/ 	.byte	0x04, 0x36
        /*0052*/ 	.short	(.L_616 - .L_615)
.L_615:
        /*0054*/ 	.word	0x00000008
.L_616:


//--------------------- .nv.info._ZN7cutlass13device_kernelIN5flash11enable_sm90INS1_16FlashAttnFwdSm90INS1_25CollectiveMainloopFwdSm90ILi2EN4cute5tupleIJNS5_1CILi1EEES8_S8_EEENS6_IJNS7_ILi192EEENS7_ILi128EEENS7_ILi96EEEEEELi96ENS_12float_e4m3_tEfNS_4arch4Sm90ELb0ELb0ELb1ELb1ELb1ELb0ELb0ELb1ELb1ELb1ELb1ELb0EEENS1_21CollectiveEpilogueFwdINS6_IJSA_SC_SB_EEES9_NS_10bfloat16_tESG_Li384ELb1ELb1ELb1ELb1EEENS1_36VarlenDynamicPersistentTileSchedulerILi192ELi128ELi384ELi128ELb1ELb1ELb1ELb0ELb1ELb1EEEEEEEEEvNT_6ParamsE --------------------------
	.section	.nv.info._ZN7cutlass13device_kernelIN5flash11enable_sm90INS1_16FlashAttnFwdSm90INS1_25CollectiveMainloopFwdSm90ILi2EN4cute5tupleIJNS5_1CILi1EEES8_S8_EEENS6_IJNS7_ILi192EEENS7_ILi128EEENS7_ILi96EEEEEELi96ENS_12float_e4m3_tEfNS_4arch4Sm90ELb0ELb0ELb1ELb1ELb1ELb0ELb0ELb1ELb1ELb1ELb1ELb0EEENS1_21CollectiveEpilogueFwdINS6_IJSA_SC_SB_EEES9_NS_10bfloat16_tESG_Li384ELb1ELb1ELb1ELb1EEENS1_36VarlenDynamicPersistentTileSchedulerILi192ELi128ELi384ELi128ELb1ELb1ELb1ELb0ELb1ELb1EEEEEEEEEvNT_6ParamsE,"",@"SHT_CUDA_INFO"
	.sectionflags	@""
	.align	4


	//----- nvinfo : EIATTR_CUDA_API_VERSION
	.align		4
        /*0000*/ 	.byte	0x04, 0x37
        /*0002*/ 	.short	(.L_618 - .L_617)
.L_617:
        /*0004*/ 	.word	0x00000082


	//----- nvinfo : EIATTR_KPARAM_INFO
	.align		4
.L_618:
        /*0008*/ 	.byte	0x04, 0x17
        /*000a*/ 	.short	(.L_620 - .L_619)
.L_619:
        /*000c*/ 	.word	0x00000000
        /*0010*/ 	.short	0x0000
        /*0012*/ 	.short	0x0000
        /*0014*/ 	.byte	0x00, 0xf0, 0x01, 0x2a


	//----- nvinfo : EIATTR_SPARSE_MMA_MASK
	.align		4
.L_620:
        /*0018*/ 	.byte	0x03, 0x50
        /*001a*/ 	.short	0x0000


	//----- nvinfo : EIATTR_MAXREG_COUNT
	.align		4
        /*001c*/ 	.byte	0x03, 0x1b
        /*001e*/ 	.short	0x0080


	//----- nvinfo : EIATTR_MERCURY_ISA_VERSION
	.align		4
        /*0020*/ 	.byte	0x03, 0x5f
        /*0022*/ 	.short	0x0101


	//----- nvinfo : EIATTR_VRC_CTA_INIT_COUNT
	.align		4
        /*0024*/ 	.byte	0x02, 0x4a
	.zero		1
	.zero		1


	//----- nvinfo : EIATTR_EXIT_INSTR_OFFSETS
	.align		4
        /*0028*/ 	.byte	0x04, 0x1c
        /*002a*/ 	.short	(.L_622 - .L_621)


	//   ....[0]....
.L_621:
        /*002c*/ 	.word	0x00000010


	//----- nvinfo : EIATTR_MAX_THREADS
	.align		4
.L_622:
        /*0030*/ 	.byte	0x04, 0x05
        /*0032*/ 	.short	(.L_624 - .L_623)
.L_623:
        /*0034*/ 	.word	0x00000200
        /*0038*/ 	.word	0x00000001
        /*003c*/ 	.word	0x00000001


	//----- nvinfo : EIATTR_CBANK_PARAM_SIZE
	.align		4
.L_624:
        /*0040*/ 	.byte	0x03, 0x19
        /*0042*/ 	.short	0x0a80


	//----- nvinfo : EIATTR_PARAM_CBANK
	.align		4
        /*0044*/ 	.byte	0x04, 0x0a
        /*0046*/ 	.short	(.L_626 - .L_625)
	.align		4
.L_625:
        /*0048*/ 	.word	index@(.nv.constant0._ZN7cutlass13device_kernelIN5flash11enable_sm90INS1_16FlashAttnFwdSm90INS1_25CollectiveMainloopFwdSm90ILi2EN4cute5tupleIJNS5_1CILi1EEES8_S8_EEENS6_IJNS7_ILi192EEENS7_ILi128EEENS7_ILi96EEEEEELi96ENS_12float_e4m3_tEfNS_4arch4Sm90ELb0ELb0ELb1ELb1ELb1ELb0ELb0ELb1ELb1ELb1ELb1ELb0EEENS1_21CollectiveEpilogueFwdINS6_IJSA_SC_SB_EEES9_NS_10bfloat16_tESG_Li384ELb1ELb1ELb1ELb1EEENS1_36VarlenDynamicPersistentTileSchedulerILi192ELi128ELi384ELi128ELb1ELb1ELb1ELb0ELb1ELb1EEEEEEEEEvNT_6ParamsE)
        /*004c*/ 	.short	0x0380
        /*004e*/ 	.short	0x0a80


	//----- nvinfo : EIATTR_SW_WAR
	.align		4
.L_626:
        /*0050*/ 	.byte	0x04, 0x36
        /*0052*/ 	.short	(.L_628 - .L_627)
.L_627:
        /*0054*/ 	.word	0x00000008
.L_628:


//--------------------- .nv.info._ZN7cutlass13device_kernelIN5flash11enable_sm90INS1_16FlashAttnFwdSm90INS1_25CollectiveMainloopFwdSm90ILi2EN4cute5tupleIJNS5_1CILi1EEES8_S8_EEENS6_IJNS7_ILi192EEENS7_ILi128EEENS7_ILi96EEEEEELi96ENS_12float_e4m3_tEfNS_4arch4Sm90ELb0ELb0ELb1ELb1ELb1ELb1ELb0ELb1ELb1ELb1ELb1ELb0EEENS1_21CollectiveEpilogueFwdINS6_IJSA_SC_SB_EEES9_NS_10bfloat16_tESG_Li384ELb1ELb1ELb1ELb1EEENS1_36VarlenDynamicPersistentTileSchedulerILi192ELi128ELi384ELi128ELb1ELb1ELb1ELb0ELb1ELb1EEEEEEEEEvNT_6ParamsE --------------------------
	.section	.nv.info._ZN7cutlass13device_kernelIN5flash11enable_sm90INS1_16FlashAttnFwdSm90INS1_25CollectiveMainloopFwdSm90ILi2EN4cute5tupleIJNS5_1CILi1EEES8_S8_EEENS6_IJNS7_ILi192EEENS7_ILi128EEENS7_ILi96EEEEEELi96ENS_12float_e4m3_tEfNS_4arch4Sm90ELb0ELb0ELb1ELb1ELb1ELb1ELb0ELb1ELb1ELb1ELb1ELb0EEENS1_21CollectiveEpilogueFwdINS6_IJSA_SC_SB_EEES9_NS_10bfloat16_tESG_Li384ELb1ELb1ELb1ELb1EEENS1_36VarlenDynamicPersistentTileSchedulerILi192ELi128ELi384ELi128ELb1ELb1ELb1ELb0ELb1ELb1EEEEEEEEEvNT_6ParamsE,"",@"SHT_CUDA_INFO"
	.sectionflags	@""
	.align	4


	//----- nvinfo : EIATTR_CUDA_API_VERSION
	.align		4
        /*0000*/ 	.byte	0x04, 0x37
        /*0002*/ 	.short	(.L_630 - .L_629)
.L_629:
        /*0004*/ 	.word	0x00000082


	//----- nvinfo : EIATTR_KPARAM_INFO
	.align		4
.L_630:
        /*0008*/ 	.byte	0x04, 0x17
        /*000a*/ 	.short	(.L_632 - .L_631)
.L_631:
        /*000c*/ 	.word	0x00000000
        /*0010*/ 	.short	0x0000
        /*0012*/ 	.short	0x0000
        /*0014*/ 	.byte	0x00, 0xf0, 0x01, 0x2a


	//----- nvinfo : EIATTR_SPARSE_MMA_MASK
	.align		4
.L_632:
        /*0018*/ 	.byte	0x03, 0x50
        /*001a*/ 	.short	0x0000


	//----- nvinfo : EIATTR_MAXREG_COUNT
	.align		4
        /*001c*/ 	.byte	0x03, 0x1b
        /*001e*/ 	.short	0x0080


	//----- nvinfo : EIATTR_MERCURY_ISA_VERSION
	.align		4
        /*0020*/ 	.byte	0x03, 0x5f
        /*0022*/ 	.short	0x0101


	//----- nvinfo : EIATTR_VRC_CTA_INIT_COUNT
	.align		4
        /*0024*/ 	.byte	0x02, 0x4a
	.zero		1
	.zero		1


	//----- nvinfo : EIATTR_EXIT_INSTR_OFFSETS
	.align		4
        /*0028*/ 	.byte	0x04, 0x1c
        /*002a*/ 	.short	(.L_634 - .L_633)


	//   ....[0]....
.L_633:
        /*002c*/ 	.word	0x00000010


	//----- nvinfo : EIATTR_MAX_THREADS
	.align		4
.L_634:
        /*0030*/ 	.byte	0x04, 0x05
        /*0032*/ 	.short	(.L_636 - .L_635)
.L_635:
        /*0034*/ 	.word	0x00000200
        /*0038*/ 	.word	0x00000001
        /*003c*/ 	.word	0x00000001


	//----- nvinfo : EIATTR_CBANK_PARAM_SIZE
	.align		4
.L_636:
        /*0040*/ 	.byte	0x03, 0x19
        /*0042*/ 	.short	0x0a80


	//----- nvinfo : EIATTR_PARAM_CBANK
	.align		4
        /*0044*/ 	.byte	0x04, 0x0a
        /*0046*/ 	.short	(.L_638 - .L_637)
	.align		4
.L_637:
        /*0048*/ 	.word	index@(.nv.constant0._ZN7cutlass13device_kernelIN5flash11enable_sm90INS1_16FlashAttnFwdSm90INS1_25CollectiveMainloopFwdSm90ILi2EN4cute5tupleIJNS5_1CILi1EEES8_S8_EEENS6_IJNS7_ILi192EEENS7_ILi128EEENS7_ILi96EEEEEELi96ENS_12float_e4m3_tEfNS_4arch4Sm90ELb0ELb0ELb1ELb1ELb1ELb1ELb0ELb1ELb1ELb1ELb1ELb0EEENS1_21CollectiveEpilogueFwdINS6_IJSA_SC_SB_EEES9_NS_10bfloat16_tESG_Li384ELb1ELb1ELb1ELb1EEENS1_36VarlenDynamicPersistentTileSchedulerILi192ELi128ELi384ELi128ELb1ELb1ELb1ELb0ELb1ELb1EEEEEEEEEvNT_6ParamsE)
        /*004c*/ 	.short	0x0380
        /*004e*/ 	.short	0x0a80


	//----- nvinfo : EIATTR_SW_WAR
	.align		4
.L_638:
        /*0050*/ 	.byte	0x04, 0x36
        /*0052*/ 	.short	(.L_640 - .L_639)
.L_639:
        /*0054*/ 	.word	0x00000008
.L_640:


//--------------------- .nv.info._ZN7cutlass13device_kernelIN5flash11enable_sm90INS1_16FlashAttnFwdSm90INS1_25CollectiveMainloopFwdSm90ILi2EN4cute5tupleIJNS5_1CILi1EEES8_S8_EEENS6_IJNS7_ILi192EEENS7_ILi128EEENS7_ILi96EEEEEELi96ENS_12float_e4m3_tEfNS_4arch4Sm90ELb0ELb1ELb1ELb0ELb1ELb0ELb0ELb1ELb1ELb1ELb1ELb0EEENS1_21CollectiveEpilogueFwdINS6_IJSA_SC_SB_EEES9_NS_10bfloat16_tESG_Li384ELb0ELb1ELb1ELb1EEENS1_19SingleTileSchedulerILb0ELb1ELb1ELi192EEEEEEEEEvNT_6ParamsE --------------------------
	.section	.nv.info._ZN7cutlass13device_kernelIN5flash11enable_sm90INS1_16FlashAttnFwdSm90INS1_25CollectiveMainloopFwdSm90ILi2EN4cute5tupleIJNS5_1CILi1EEES8_S8_EEENS6_IJNS7_ILi192EEENS7_ILi128EEENS7_ILi96EEEEEELi96ENS_12float_e4m3_tEfNS_4arch4Sm90ELb0ELb1ELb1ELb0ELb1ELb0ELb0ELb1ELb1ELb1ELb1ELb0EEENS1_21CollectiveEpilogueFwdINS6_IJSA_SC_SB_EEES9_NS_10bfloat16_tESG_Li384ELb0ELb1ELb1ELb1EEENS1_19SingleTileSchedulerILb0ELb1ELb1ELi192EEEEEEEEEvNT_6ParamsE,"",@"SHT_CUDA_INFO"
	.sectionflags	@""
	.align	4


	//----- nvinfo : EIATTR_CUDA_API_VERSION
	.align		4
        /*0000*/ 	.byte	0x04, 0x37
        /*0002*/ 	.short	(.L_642 - .L_641)
.L_641:
        /*0004*/ 	.word	0x00000082


	//----- nvinfo : EIATTR_KPARAM_INFO
	.align		4
.L_642:
        /*0008*/ 	.byte	0x04, 0x17
        /*000a*/ 	.short	(.L_644 - .L_643)
.L_643:
        /*000c*/ 	.word	0x00000000
        /*0010*/ 	.short	0x0000
        /*0012*/ 	.short	0x0000
        /*0014*/ 	.byte	0x00, 0xf0, 0x01, 0x28


	//----- nvinfo : EIATTR_SPARSE_MMA_MASK
	.align		4
.L_644:
        /*0018*/ 	.byte	0x03, 0x50
        /*001a*/ 	.short	0x0000


	//----- nvinfo : EIATTR_MAXREG_COUNT
	.align		4
        /*001c*/ 	.byte	0x03, 0x1b
        /*001e*/ 	.short	0x0080


	//----- nvinfo : EIATTR_MERCURY_ISA_VERSION
	.align		4
        /*0020*/ 	.byte	0x03, 0x5f
        /*0022*/ 	.short	0x0101


	//----- nvinfo : EIATTR_VRC_CTA_INIT_COUNT
	.align		4
        /*0024*/ 	.byte	0x02, 0x4a
	.zero		1
	.zero		1


	//----- nvinfo : EIATTR_EXIT_INSTR_OFFSETS
	.align		4
        /*0028*/ 	.byte	0x04, 0x1c
        /*002a*/ 	.short	(.L_646 - .L_645)


	//   ....[0]....
.L_645:
        /*002c*/ 	.word	0x00000010


	//----- nvinfo : EIATTR_MAX_THREADS
	.align		4
.L_646:
        /*0030*/ 	.byte	0x04, 0x05
        /*0032*/ 	.short	(.L_648 - .L_647)
.L_647:
        /*0034*/ 	.word	0x00000200
        /*0038*/ 	.word	0x00000001
        /*003c*/ 	.word	0x00000001


	//----- nvinfo : EIATTR_CBANK_PARAM_SIZE
	.align		4
.L_648:
        /*0040*/ 	.byte	0x03, 0x19
        /*0042*/ 	.short	0x0a00


	//----- nvinfo : EIATTR_PARAM_CBANK
	.align		4
        /*0044*/ 	.byte	0x04, 0x0a
        /*0046*/ 	.short	(.L_650 - .L_649)
	.align		4
.L_649:
        /*0048*/ 	.word	index@(.nv.constant0._ZN7cutlass13device_kernelIN5flash11enable_sm90INS1_16FlashAttnFwdSm90INS1_25CollectiveMainloopFwdSm90ILi2EN4cute5tupleIJNS5_1CILi1EEES8_S8_EEENS6_IJNS7_ILi192EEENS7_ILi128EEENS7_ILi96EEEEEELi96ENS_12float_e4m3_tEfNS_4arch4Sm90ELb0ELb1ELb1ELb0ELb1ELb0ELb0ELb1ELb1ELb1ELb1ELb0EEENS1_21CollectiveEpilogueFwdINS6_IJSA_SC_SB_EEES9_NS_10bfloat16_tESG_Li384ELb0ELb1ELb1ELb1EEENS1_19SingleTileSchedulerILb0ELb1ELb1ELi192EEEEEEEEEvNT_6ParamsE)
        /*004c*/ 	.short	0x0380
        /*004e*/ 	.short	0x0a00


	//----- nvinfo : EIATTR_SW_WAR
	.align		4
.L_650:
        /*0050*/ 	.byte	0x04, 0x36
        /*0052*/ 	.short	(.L_652 - .L_651)
.L_651:
        /*0054*/ 	.word	0x00000008
.L_652:


//--------------------- .nv.info._ZN7cutlass13device_kernelIN5flash11enable_sm90INS1_16FlashAttnFwdSm90INS1_25CollectiveMainloopFwdSm90ILi2EN4cute5tupleIJNS5_1CILi1EEES8_S8_EEENS6_IJNS7_ILi192EEENS7_ILi128EEENS7_ILi96EEEEEELi96ENS_12float_e4m3_tEfNS_4arch4Sm90ELb0ELb1ELb1ELb1ELb1ELb0ELb0ELb1ELb1ELb1ELb1ELb0EEENS1_21CollectiveEpilogueFwdINS6_IJSA_SC_SB_EEES9_NS_10bfloat16_tESG_Li384ELb1ELb1ELb1ELb1EEENS1_36VarlenDynamicPersistentTileSchedulerILi192ELi128ELi384ELi128ELb1ELb1ELb1ELb1ELb0ELb1EEEEEEEEEvNT_6ParamsE --------------------------
	.section	.nv.info._ZN7cutlass13device_kernelIN5flash11enable_sm90INS1_16FlashAttnFwdSm90INS1_25CollectiveMainloopFwdSm90ILi2EN4cute5tupleIJNS5_1CILi1EEES8_S8_EEENS6_IJNS7_ILi192EEENS7_ILi128EEENS7_ILi96EEEEEELi96ENS_12float_e4m3_tEfNS_4arch4Sm90ELb0ELb1ELb1ELb1ELb1ELb0ELb0ELb1ELb1ELb1ELb1ELb0EEENS1_21CollectiveEpilogueFwdINS6_IJSA_SC_SB_EEES9_NS_10bfloat16_tESG_Li384ELb1ELb1ELb1ELb1EEENS1_36VarlenDynamicPersistentTileSchedulerILi192ELi128ELi384ELi128ELb1ELb1ELb1ELb1ELb0ELb1EEEEEEEEEvNT_6ParamsE,"",@"SHT_CUDA_INFO"
	.sectionflags	@""
	.align	4


	//----- nvinfo : EIATTR_CUDA_API_VERSION
	.align		4
        /*0000*/ 	.byte	0x04, 0x37
        /*0002*/ 	.short	(.L_654 - .L_653)
.L_653:
        /*0004*/ 	.word	0x00000082


	//----- nvinfo : EIATTR_KPARAM_INFO
	.align		4
.L_654:
        /*0008*/ 	.byte	0x04, 0x17
        /*000a*/ 	.short	(.L_656 - .L_655)
.L_655:
        /*000c*/ 	.word	0x00000000
        /*0010*/ 	.short	0x0000
        /*0012*/ 	.short	0x0000
        /*0014*/ 	.byte	0x00, 0xf0, 0x01, 0x2a


	//----- nvinfo : EIATTR_SPARSE_MMA_MASK
	.align		4
.L_656:
        /*0018*/ 	.byte	0x03, 0x50
        /*001a*/ 	.short	0x0000


	//----- nvinfo : EIATTR_MAXREG_COUNT
	.align		4
        /*001c*/ 	.byte	0x03, 0x1b
        /*001e*/ 	.short	0x0080


	//----- nvinfo : EIATTR_MERCURY_ISA_VERSION
	.align		4
        /*0020*/ 	.byte	0x03, 0x5f
        /*0022*/ 	.short	0x0101


	//----- nvinfo : EIATTR_VRC_CTA_INIT_COUNT
	.align		4
        /*0024*/ 	.byte	0x02, 0x4a
	.zero		1
	.zero		1


	//----- nvinfo : EIATTR_EXIT_INSTR_OFFSETS
	.align		4
        /*0028*/ 	.byte	0x04, 0x1c
        /*002a*/ 	.short	(.L_658 - .L_657)


	//   ....[0]....
.L_657:
        /*002c*/ 	.word	0x00000010


	//----- nvinfo : EIATTR_MAX_THREADS
	.align		4
.L_658:
        /*0030*/ 	.byte	0x04, 0x05
        /*0032*/ 	.short	(.L_660 - .L_659)
.L_659:
        /*0034*/ 	.word	0x00000200
        /*0038*/ 	.word	0x00000001
        /*003c*/ 	.word	0x00000001


	//----- nvinfo : EIATTR_CBANK_PARAM_SIZE
	.align		4
.L_660:
        /*0040*/ 	.byte	0x03, 0x19
        /*0042*/ 	.short	0x0a80


	//----- nvinfo : EIATTR_PARAM_CBANK
	.align		4
        /*0044*/ 	.byte	0x04, 0x0a
        /*0046*/ 	.short	(.L_662 - .L_661)
	.align		4
.L_661:
        /*0048*/ 	.word	index@(.nv.constant0._ZN7cutlass13device_kernelIN5flash11enable_sm90INS1_16FlashAttnFwdSm90INS1_25CollectiveMainloopFwdSm90ILi2EN4cute5tupleIJNS5_1CILi1EEES8_S8_EEENS6_IJNS7_ILi192EEENS7_ILi128EEENS7_ILi96EEEEEELi96ENS_12float_e4m3_tEfNS_4arch4Sm90ELb0ELb1ELb1ELb1ELb1ELb0ELb0ELb1ELb1ELb1ELb1ELb0EEENS1_21CollectiveEpilogueFwdINS6_IJSA_SC_SB_EEES9_NS_10bfloat16_tESG_Li384ELb1ELb1ELb1ELb1EEENS1_36VarlenDynamicPersistentTileSchedulerILi192ELi128ELi384ELi128ELb1ELb1ELb1ELb1ELb0ELb1EEEEEEEEEvNT_6ParamsE)
        /*004c*/ 	.short	0x0380
        /*004e*/ 	.short	0x0a80


	//----- nvinfo : EIATTR_SW_WAR
	.align		4
.L_662:
        /*0050*/ 	.byte	0x04, 0x36
        /*0052*/ 	.short	(.L_664 - .L_663)
.L_663:
        /*0054*/ 	.word	0x00000008
.L_664:


//--------------------- .nv.info._ZN7cutlass13device_kernelIN5flash11enable_sm90INS1_16FlashAttnFwdSm90INS1_25CollectiveMainloopFwdSm90ILi2EN4cute5tupleIJNS5_1CILi1EEES8_S8_EEENS6_IJNS7_ILi192EEENS7_ILi128EEENS7_ILi96EEEEEELi96ENS_12float_e4m3_tEfNS_4arch4Sm90ELb0ELb1ELb1ELb1ELb1ELb1ELb0ELb1ELb1ELb1ELb1ELb0EEENS1_21CollectiveEpilogueFwdINS6_IJSA_SC_SB_EEES9_NS_10bfloat16_tESG_Li384ELb1ELb1ELb1ELb1EEENS1_36VarlenDynamicPersistentTileSchedulerILi192ELi128ELi384ELi128ELb1ELb1ELb1ELb1ELb0ELb1EEEEEEEEEvNT_6ParamsE --------------------------
	.section	.nv.info._ZN7cutlass13device_kernelIN5flash11enable_sm90INS1_16FlashAttnFwdSm90INS1_25CollectiveMainloopFwdSm90ILi2EN4cute5tupleIJNS5_1CILi1EEES8_S8_EEENS6_IJNS7_ILi192EEENS7_ILi128EEENS7_ILi96EEEEEELi96ENS_12float_e4m3_tEfNS_4arch4Sm90ELb0ELb1ELb1ELb1ELb1ELb1ELb0ELb1ELb1ELb1ELb1ELb0EEENS1_21CollectiveEpilogueFwdINS6_IJSA_SC_SB_EEES9_NS_10bfloat16_tESG_Li384ELb1ELb1ELb1ELb1EEENS1_36VarlenDynamicPersistentTileSchedulerILi192ELi128ELi384ELi128ELb1ELb1ELb1ELb1ELb0ELb1EEEEEEEEEvNT_6ParamsE,"",@"SHT_CUDA_INFO"
	.sectionflags	@""
	.align	4


	//----- nvinfo : EIATTR_CUDA_API_VERSION
	.align		4
        /*0000*/ 	.byte	0x04, 0x37
        /*0002*/ 	.short	(.L_666 - .L_665)
.L_665:
        /*0004*/ 	.word	0x00000082


	//----- nvinfo : EIATTR_KPARAM_INFO
	.align		4
.L_666:
        /*0008*/ 	.byte	0x04, 0x17
        /*000a*/ 	.short	(.L_668 - .L_667)
.L_667:
        /*000c*/ 	.word	0x00000000
        /*0010*/ 	.short	0x0000
        /*0012*/ 	.short	0x0000
        /*0014*/ 	.byte	0x00, 0xf0, 0x01, 0x2a


	//----- nvinfo : EIATTR_SPARSE_MMA_MASK
	.align		4
.L_668:
        /*0018*/ 	.byte	0x03, 0x50
        /*001a*/ 	.short	0x0000


	//----- nvinfo : EIATTR_MAXREG_COUNT
	.align		4
        /*001c*/ 	.byte	0x03, 0x1b
        /*001e*/ 	.short	0x0080


	//----- nvinfo : EIATTR_MERCURY_ISA_VERSION
	.align		4
        /*0020*/ 	.byte	0x03, 0x5f
        /*0022*/ 	.short	0x0101


	//----- nvinfo : EIATTR_VRC_CTA_INIT_COUNT
	.align		4
        /*0024*/ 	.byte	0x02, 0x4a
	.zero		1
	.zero		1


	//----- nvinfo : EIATTR_EXIT_INSTR_OFFSETS
	.align		4
        /*0028*/ 	.byte	0x04, 0x1c
        /*002a*/ 	.short	(.L_670 - .L_669)


	//   ....[0]....
.L_669:
        /*002c*/ 	.word	0x00000010


	//----- nvinfo : EIATTR_MAX_THREADS
	.align		4
.L_670:
        /*0030*/ 	.byte	0x04, 0x05
        /*0032*/ 	.short	(.L_672 - .L_671)
.L_671:
        /*0034*/ 	.word	0x00000200
        /*0038*/ 	.word	0x00000001
        /*003c*/ 	.word	0x00000001


	//----- nvinfo : EIATTR_CBANK_PARAM_SIZE
	.align		4
.L_672:
        /*0040*/ 	.byte	0x03, 0x19
        /*0042*/ 	.short	0x0a80


	//----- nvinfo : EIATTR_PARAM_CBANK
	.align		4
        /*0044*/ 	.byte	0x04, 0x0a
        /*0046*/ 	.short	(.L_674 - .L_673)
	.align		4
.L_673:
        /*0048*/ 	.word	index@(.nv.constant0._ZN7cutlass13device_kernelIN5flash11enable_sm90INS1_16FlashAttnFwdSm90INS1_25CollectiveMainloopFwdSm90ILi2EN4cute5tupleIJNS5_1CILi1EEES8_S8_EEENS6_IJNS7_ILi192EEENS7_ILi128EEENS7_ILi96EEEEEELi96ENS_12float_e4m3_tEfNS_4arch4Sm90ELb0ELb1ELb1ELb1ELb1ELb1ELb0ELb1ELb1ELb1ELb1ELb0EEENS1_21CollectiveEpilogueFwdINS6_IJSA_SC_SB_EEES9_NS_10bfloat16_tESG_Li384ELb1ELb1ELb1ELb1EEENS1_36VarlenDynamicPersistentTileSchedulerILi192ELi128ELi384ELi128ELb1ELb1ELb1ELb1ELb0ELb1EEEEEEEEEvNT_6ParamsE)
        /*004c*/ 	.short	0x0380
        /*004e*/ 	.short	0x0a80


	//----- nvinfo : EIATTR_SW_WAR
	.align		4
.L_674:
        /*0050*/ 	.byte	0x04, 0x36
        /*0052*/ 	.short	(.L_676 - .L_675)
.L_675:
        /*0054*/ 	.word	0x00000008
.L_676:


//--------------------- .nv.info._ZN7cutlass13device_kernelIN5flash11enable_sm90INS1_16FlashAttnFwdSm90INS1_25CollectiveMainloopFwdSm90ILi2EN4cute5tupleIJNS5_1CILi1EEES8_S8_EEENS6_IJNS7_ILi192EEENS7_ILi128EEENS7_ILi96EEEEEELi96ENS_12float_e4m3_tEfNS_4arch4Sm90ELb1ELb0ELb1ELb0ELb1ELb0ELb0ELb1ELb1ELb1ELb1ELb0EEENS1_21CollectiveEpilogueFwdINS6_IJSA_SC_SB_EEES9_NS_10bfloat16_tESG_Li384ELb0ELb1ELb1ELb1EEENS1_19SingleTileSchedulerILb0ELb1ELb1ELi192EEEEEEEEEvNT_6ParamsE --------------------------
	.section	.nv.info._ZN7cutlass13device_kernelIN5flash11enable_sm90INS1_16FlashAttnFwdSm90INS1_25CollectiveMainloopFwdSm90ILi2EN4cute5tupleIJNS5_1CILi1EEES8_S8_EEENS6_IJNS7_ILi192EEENS7_ILi128EEENS7_ILi96EEEEEELi96ENS_12float_e4m3_tEfNS_4arch4Sm90ELb1ELb0ELb1ELb0ELb1ELb0ELb0ELb1ELb1ELb1ELb1ELb0EEENS1_21CollectiveEpilogueFwdINS6_IJSA_SC_SB_EEES9_NS_10bfloat16_tESG_Li384ELb0ELb1ELb1ELb1EEENS1_19SingleTileSchedulerILb0ELb1ELb1ELi192EEEEEEEEEvNT_6ParamsE,"",@"SHT_CUDA_INFO"
	.sectionflags	@""
	.align	4


	//----- nvinfo : EIATTR_CUDA_API_VERSION
	.align		4
        /*0000*/ 	.byte	0x04, 0x37
        /*0002*/ 	.short	(.L_678 - .L_677)
.L_677:
        /*0004*/ 	.word	0x00000082


	//----- nvinfo : EIATTR_KPARAM_INFO
	.align		4
.L_678:
        /*0008*/ 	.byte	0x04, 0x17
        /*000a*/ 	.short	(.L_680 - .L_679)
.L_679:
        /*000c*/ 	.word	0x00000000
        /*0010*/ 	.short	0x0000
        /*0012*/ 	.short	0x0000
        /*0014*/ 	.byte	0x00, 0xf0, 0x01, 0x28


	//----- nvinfo : EIATTR_SPARSE_MMA_MASK
	.align		4
.L_680:
        /*0018*/ 	.byte	0x03, 0x50
        /*001a*/ 	.short	0x0000


	//----- nvinfo : EIATTR_MAXREG_COUNT
	.align		4
        /*001c*/ 	.byte	0x03, 0x1b
        /*001e*/ 	.short	0x0080


	//----- nvinfo : EIATTR_MERCURY_ISA_VERSION
	.align		4
        /*0020*/ 	.byte	0x03, 0x5f
        /*0022*/ 	.short	0x0101


	//----- nvinfo : EIATTR_VRC_CTA_INIT_COUNT
	.align		4
        /*0024*/ 	.byte	0x02, 0x4a
	.zero		1
	.zero		1


	//----- nvinfo : EIATTR_EXIT_INSTR_OFFSETS
	.align		4
        /*0028*/ 	.byte	0x04, 0x1c
        /*002a*/ 	.short	(.L_682 - .L_681)


	//   ....[0]....
.L_681:
        /*002c*/ 	.word	0x00000010


	//----- nvinfo : EIATTR_MAX_THREADS
	.align		4
.L_682:
        /*0030*/ 	.byte	0x04, 0x05
        /*0032*/ 	.short	(.L_684 - .L_683)
.L_683:
        /*0034*/ 	.word	0x00000200
        /*0038*/ 	.word	0x00000001
        /*003c*/ 	.word	0x00000001


	//----- nvinfo : EIATTR_CBANK_PARAM_SIZE
	.align		4
.L_684:
        /*0040*/ 	.byte	0x03, 0x19
        /*0042*/ 	.short	0x0a00


	//----- nvinfo : EIATTR_PARAM_CBANK
	.align		4
        /*0044*/ 	.byte	0x04, 0x0a
        /*0046*/ 	.short	(.L_686 - .L_685)
	.align		4
.L_685:
        /*0048*/ 	.word	index@(.nv.constant0._ZN7cutlass13device_kernelIN5flash11enable_sm90INS1_16FlashAttnFwdSm90INS1_25CollectiveMainloopFwdSm90ILi2EN4cute5tupleIJNS5_1CILi1EEES8_S8_EEENS6_IJNS7_ILi192EEENS7_ILi128EEENS7_ILi96EEEEEELi96ENS_12float_e4m3_tEfNS_4arch4Sm90ELb1ELb0ELb1ELb0ELb1ELb0ELb0ELb1ELb1ELb1ELb1ELb0EEENS1_21CollectiveEpilogueFwdINS6_IJSA_SC_SB_EEES9_NS_10bfloat16_tESG_Li384ELb0ELb1ELb1ELb1EEENS1_19SingleTileSchedulerILb0ELb1ELb1ELi192EEEEEEEEEvNT_6ParamsE)
        /*004c*/ 	.short	0x0380
        /*004e*/ 	.short	0x0a00


	//----- nvinfo : EIATTR_SW_WAR
	.align		4
.L_686:
        /*0050*/ 	.byte	0x04, 0x36
        /*0052*/ 	.short	(.L_688 - .L_687)
.L_687:
        /*0054*/ 	.word	0x00000008
.L_688:


//--------------------- .nv.info._ZN7cutlass13device_kernelIN5flash11enable_sm90INS1_16FlashAttnFwdSm90INS1_25CollectiveMainloopFwdSm90ILi2EN4cute5tupleIJNS5_1CILi1EEES8_S8_EEENS6_IJNS7_ILi192EEENS7_ILi128EEENS7_ILi96EEEEEELi96ENS_12float_e4m3_tEfNS_4arch4Sm90ELb1ELb0ELb1ELb1ELb1ELb0ELb0ELb1ELb1ELb1ELb1ELb0EEENS1_21CollectiveEpilogueFwdINS6_IJSA_SC_SB_EEES9_NS_10bfloat16_tESG_Li384ELb1ELb1ELb1ELb1EEENS1_36VarlenDynamicPersistentTileSchedulerILi192ELi128ELi384ELi128ELb1ELb1ELb1ELb1ELb1ELb1EEEEEEEEEvNT_6ParamsE --------------------------
	.section	.nv.info._ZN7cutlass13device_kernelIN5flash11enable_sm90INS1_16FlashAttnFwdSm90INS1_25CollectiveMainloopFwdSm90ILi2EN4cute5tupleIJNS5_1CILi1EEES8_S8_EEENS6_IJNS7_ILi192EEENS7_ILi128EEENS7_ILi96EEEEEELi96ENS_12float_e4m3_tEfNS_4arch4Sm90ELb1ELb0ELb1ELb1ELb1ELb0ELb0ELb1ELb1ELb1ELb1ELb0EEENS1_21CollectiveEpilogueFwdINS6_IJSA_SC_SB_EEES9_NS_10bfloat16_tESG_Li384ELb1ELb1ELb1ELb1EEENS1_36VarlenDynamicPersistentTileSchedulerILi192ELi128ELi384ELi128ELb1ELb1ELb1ELb1ELb1ELb1EEEEEEEEEvNT_6ParamsE,"",@"SHT_CUDA_INFO"
	.sectionflags	@""
	.align	4


	//----- nvinfo : EIATTR_CUDA_API_VERSION
	.align		4
        /*0000*/ 	.byte	0x04, 0x37
        /*0002*/ 	.short	(.L_690 - .L_689)
.L_689:
        /*0004*/ 	.word	0x00000082


	//----- nvinfo : EIATTR_KPARAM_INFO
	.align		4
.L_690:
        /*0008*/ 	.byte	0x04, 0x17
        /*000a*/ 	.short	(.L_692 - .L_691)
.L_691:
        /*000c*/ 	.word	0x00000000
        /*0010*/ 	.short	0x0000
        /*0012*/ 	.short	0x0000
        /*0014*/ 	.byte	0x00, 0xf0, 0x01, 0x2a


	//----- nvinfo : EIATTR_SPARSE_MMA_MASK
	.align		4
.L_692:
        /*0018*/ 	.byte	0x03, 0x50
        /*001a*/ 	.short	0x0000


	//----- nvinfo : EIATTR_MAXREG_COUNT
	.align		4
        /*001c*/ 	.byte	0x03, 0x1b
        /*001e*/ 	.short	0x0080


	//----- nvinfo : EIATTR_MERCURY_ISA_VERSION
	.align		4
        /*0020*/ 	.byte	0x03, 0x5f
        /*0022*/ 	.short	0x0101


	//----- nvinfo : EIATTR_VRC_CTA_INIT_COUNT
	.align		4
        /*0024*/ 	.byte	0x02, 0x4a
	.zero		1
	.zero		1


	//----- nvinfo : EIATTR_EXIT_INSTR_OFFSETS
	.align		4
        /*0028*/ 	.byte	0x04, 0x1c
        /*002a*/ 	.short	(.L_694 - .L_693)


	//   ....[0]....
.L_693:
        /*002c*/ 	.word	0x00000010


	//----- nvinfo : EIATTR_MAX_THREADS
	.align		4
.L_694:
        /*0030*/ 	.byte	0x04, 0x05
        /*0032*/ 	.short	(.L_696 - .L_695)
.L_695:
        /*0034*/ 	.word	0x00000200
        /*0038*/ 	.word	0x00000001
        /*003c*/ 	.word	0x00000001


	//----- nvinfo : EIATTR_CBANK_PARAM_SIZE
	.align		4
.L_696:
        /*0040*/ 	.byte	0x03, 0x19
        /*0042*/ 	.short	0x0a80


	//----- nvinfo : EIATTR_PARAM_CBANK
	.align		4
        /*0044*/ 	.byte	0x04, 0x0a
        /*0046*/ 	.short	(.L_698 - .L_697)
	.align		4
.L_697:
        /*0048*/ 	.word	index@(.nv.constant0._ZN7cutlass13device_kernelIN5flash11enable_sm90INS1_16FlashAttnFwdSm90INS1_25CollectiveMainloopFwdSm90ILi2EN4cute5tupleIJNS5_1CILi1EEES8_S8_EEENS6_IJNS7_ILi192EEENS7_ILi128EEENS7_ILi96EEEEEELi96ENS_12float_e4m3_tEfNS_4arch4Sm90ELb1ELb0ELb1ELb1ELb1ELb0ELb0ELb1ELb1ELb1ELb1ELb0EEENS1_21CollectiveEpilogueFwdINS6_IJSA_SC_SB_EEES9_NS_10bfloat16_tESG_Li384ELb1ELb1ELb1ELb1EEENS1_36VarlenDynamicPersistentTileSchedulerILi192ELi128ELi384ELi128ELb1ELb1ELb1ELb1ELb1ELb1EEEEEEEEEvNT_6ParamsE)
        /*004c*/ 	.short	0x0380
        /*004e*/ 	.short	0x0a80


	//----- nvinfo : EIATTR_SW_WAR
	.align		4
.L_698:
        /*0050*/ 	.byte	0x04, 0x36
        /*0052*/ 	.short	(.L_700 - .L_699)
.L_699:
        /*0054*/ 	.word	0x00000008
.L_700:


//--------------------- .nv.info._ZN7cutlass13device_kernelIN5flash11enable_sm90INS1_16FlashAttnFwdSm90INS1_25CollectiveMainloopFwdSm90ILi2EN4cute5tupleIJNS5_1CILi1EEES8_S8_EEENS6_IJNS7_ILi192EEENS7_ILi128EEENS7_ILi96EEEEEELi96ENS_12float_e4m3_tEfNS_4arch4Sm90ELb1ELb0ELb1ELb1ELb1ELb1ELb0ELb1ELb1ELb1ELb1ELb0EEENS1_21CollectiveEpilogueFwdINS6_IJSA_SC_SB_EEES9_NS_10bfloat16_tESG_Li384ELb1ELb1ELb1ELb1EEENS1_36VarlenDynamicPersistentTileSchedulerILi192ELi128ELi384ELi128ELb1ELb1ELb1ELb1ELb1ELb1EEEEEEEEEvNT_6ParamsE --------------------------
	.section	.nv.info._ZN7cutlass13device_kernelIN5flash11enable_sm90INS1_16FlashAttnFwdSm90INS1_25CollectiveMainloopFwdSm90ILi2EN4cute5tupleIJNS5_1CILi1EEES8_S8_EEENS6_IJNS7_ILi192EEENS7_ILi128EEENS7_ILi96EEEEEELi96ENS_12float_e4m3_tEfNS_4arch4Sm90ELb1ELb0ELb1ELb1ELb1ELb1ELb0ELb1ELb1ELb1ELb1ELb0EEENS1_21CollectiveEpilogueFwdINS6_IJSA_SC_SB_EEES9_NS_10bfloat16_tESG_Li384ELb1ELb1ELb1ELb1EEENS1_36VarlenDynamicPersistentTileSchedulerILi192ELi128ELi384ELi128ELb1ELb1ELb1ELb1ELb1ELb1EEEEEEEEEvNT_6ParamsE,"",@"SHT_CUDA_INFO"
	.sectionflags	@""
	.align	4


	//----- nvinfo : EIATTR_CUDA_API_VERSION
	.align		4
        /*0000*/ 	.byte	0x04, 0x37
        /*0002*/ 	.short	(.L_702 - .L_701)
.L_701:
        /*0004*/ 	.word	0x00000082


	//----- nvinfo : EIATTR_KPARAM_INFO
	.align		4
.L_702:
        /*0008*/ 	.byte	0x04, 0x17
        /*000a*/ 	.short	(.L_704 - .L_703)
.L_703:
        /*000c*/ 	.word	0x00000000
        /*0010*/ 	.short	0x0000
        /*0012*/ 	.short	0x0000
        /*0014*/ 	.byte	0x00, 0xf0, 0x01, 0x2a


	//----- nvinfo : EIATTR_SPARSE_MMA_MASK
	.align		4
.L_704:
        /*0018*/ 	.byte	0x03, 0x50
        /*001a*/ 	.short	0x0000


	//----- nvinfo : EIATTR_MAXREG_COUNT
	.align		4
        /*001c*/ 	.byte	0x03, 0x1b
        /*001e*/ 	.short	0x0080


	//----- nvinfo : EIATTR_MERCURY_ISA_VERSION
	.align		4
        /*0020*/ 	.byte	0x03, 0x5f
        /*0022*/ 	.short	0x0101


	//----- nvinfo : EIATTR_VRC_CTA_INIT_COUNT
	.align		4
        /*0024*/ 	.byte	0x02, 0x4a
	.zero		1
	.zero		1


	//----- nvinfo : EIATTR_EXIT_INSTR_OFFSETS
	.align		4
        /*0028*/ 	.byte	0x04, 0x1c
        /*002a*/ 	.short	(.L_706 - .L_705)


	//   ....[0]....
.L_705:
        /*002c*/ 	.word	0x00000010


	//----- nvinfo : EIATTR_MAX_THREADS
	.align		4
.L_706:
        /*0030*/ 	.byte	0x04, 0x05
        /*0032*/ 	.short	(.L_708 - .L_707)
.L_707:
        /*0034*/ 	.word	0x00000200
        /*0038*/ 	.word	0x00000001
        /*003c*/ 	.word	0x00000001


	//----- nvinfo : EIATTR_CBANK_PARAM_SIZE
	.align		4
.L_708:
        /*0040*/ 	.byte	0x03, 0x19
        /*0042*/ 	.short	0x0a80


	//----- nvinfo : EIATTR_PARAM_CBANK
	.align		4
        /*0044*/ 	.byte	0x04, 0x0a
        /*0046*/ 	.short	(.L_710 - .L_709)
	.align		4
.L_709:
        /*0048*/ 	.word	index@(.nv.constant0._ZN7cutlass13device_kernelIN5flash11enable_sm90INS1_16FlashAttnFwdSm90INS1_25CollectiveMainloopFwdSm90ILi2EN4cute5tupleIJNS5_1CILi1EEES8_S8_EEENS6_IJNS7_ILi192EEENS7_ILi128EEENS7_ILi96EEEEEELi96ENS_12float_e4m3_tEfNS_4arch4Sm90ELb1ELb0ELb1ELb1ELb1ELb1ELb0ELb1ELb1ELb1ELb1ELb0EEENS1_21CollectiveEpilogueFwdINS6_IJSA_SC_SB_EEES9_NS_10bfloat16_tESG_Li384ELb1ELb1ELb1ELb1EEENS1_36VarlenDynamicPersistentTileSchedulerILi192ELi128ELi384ELi128ELb1ELb1ELb1ELb1ELb1ELb1EEEEEEEEEvNT_6ParamsE)
        /*004c*/ 	.short	0x0380
        /*004e*/ 	.short	0x0a80


	//----- nvinfo : EIATTR_SW_WAR
	.align		4
.L_710:
        /*0050*/ 	.byte	0x04, 0x36
        /*0052*/ 	.short	(.L_712 - .L_711)
.L_711:
        /*0054*/ 	.word	0x00000008
.L_712:


//--------------------- .nv.info._ZN7cutlass13device_kernelIN5flash11enable_sm90INS1_16FlashAttnFwdSm90INS1_25CollectiveMainloopFwdSm90ILi2EN4cute5tupleIJNS5_1CILi1EEES8_S8_EEENS6_IJNS7_ILi192EEENS7_ILi160EEENS7_ILi64EEEEEELi64ENS_12float_e4m3_tEfNS_4arch4Sm90ELb0ELb0ELb1ELb0ELb1ELb0ELb0ELb1ELb1ELb1ELb1ELb0EEENS1_21CollectiveEpilogueFwdINS6_IJSA_SC_SB_EEES9_NS_10bfloat16_tESG_Li384ELb0ELb1ELb1ELb1EEENS1_19SingleTileSchedulerILb0ELb1ELb1ELi192EEEEEEEEEvNT_6ParamsE --------------------------
	.section	.nv.info._ZN7cutlass13device_kernelIN5flash11enable_sm90INS1_16FlashAttnFwdSm90INS1_25CollectiveMainloopFwdSm90ILi2EN4cute5tupleIJNS5_1CILi1EEES8_S8_EEENS6_IJNS7_ILi192EEENS7_ILi160EEENS7_ILi64EEEEEELi64ENS_12float_e4m3_tEfNS_4arch4Sm90ELb0ELb0ELb1ELb0ELb1ELb0ELb0ELb1ELb1ELb1ELb1ELb0EEENS1_21CollectiveEpilogueFwdINS6_IJSA_SC_SB_EEES9_NS_10bfloat16_tESG_Li384ELb0ELb1ELb1ELb1EEENS1_19SingleTileSchedulerILb0ELb1ELb1ELi192EEEEEEEEEvNT_6ParamsE,"",@"SHT_CUDA_INFO"
	.sectionflags	@""
	.align	4


	//----- nvinfo : EIATTR_CUDA_API_VERSION
	.align		4
        /*0000*/ 	.byte	0x04, 0x37
        /*0002*/ 	.short	(.L_714 - .L_713)
.L_713:
        /*0004*/ 	.word	0x00000082


	//----- nvinfo : EIATTR_KPARAM_INFO
	.align		4
.L_714:
        /*0008*/ 	.byte	0x04, 0x17
        /*000a*/ 	.short	(.L_716 - .L_715)
.L_715:
        /*000c*/ 	.word	0x00000000
        /*0010*/ 	.short	0x0000
        /*0012*/ 	.short	0x0000
        /*0014*/ 	.byte	0x00, 0xf0, 0x01, 0x28


	//----- nvinfo : EIATTR_SPARSE_MMA_MASK
	.align		4
.L_716:
        /*0018*/ 	.byte	0x03, 0x50
        /*001a*/ 	.short	0x0000


	//----- nvinfo : EIATTR_MAXREG_COUNT
	.align		4
        /*001c*/ 	.byte	0x03, 0x1b
        /*001e*/ 	.short	0x0080


	//----- nvinfo : EIATTR_MERCURY_ISA_VERSION
	.align		4
        /*0020*/ 	.byte	0x03, 0x5f
        /*0022*/ 	.short	0x0101


	//----- nvinfo : EIATTR_VRC_CTA_INIT_COUNT
	.align		4
        /*0024*/ 	.byte	0x02, 0x4a
	.zero		1
	.zero		1


	//----- nvinfo : EIATTR_EXIT_INSTR_OFFSETS
	.align		4
        /*0028*/ 	.byte	0x04, 0x1c
        /*002a*/ 	.short	(.L_718 - .L_717)


	//   ....[0]....
.L_717:
        /*002c*/ 	.word	0x00000010


	//----- nvinfo : EIATTR_MAX_THREADS
	.align		4
.L_718:
        /*0030*/ 	.byte	0x04, 0x05
        /*0032*/ 	.short	(.L_720 - .L_719)
.L_719:
        /*0034*/ 	.word	0x00000200
        /*0038*/ 	.word	0x00000001
        /*003c*/ 	.word	0x00000001


	//----- nvinfo : EIATTR_CBANK_PARAM_SIZE
	.align		4
.L_720:
        /*0040*/ 	.byte	0x03, 0x19
        /*0042*/ 	.short	0x0a00


	//----- nvinfo : EIATTR_PARAM_CBANK
	.align		4
        /*0044*/ 	.byte	0x04, 0x0a
        /*0046*/ 	.short	(.L_722 - .L_721)
	.align		4
.L_721:
        /*0048*/ 	.word	index@(.nv.constant0._ZN7cutlass13device_kernelIN5flash11enable_sm90INS1_16FlashAttnFwdSm90INS1_25CollectiveMainloopFwdSm90ILi2EN4cute5tupleIJNS5_1CILi1EEES8_S8_EEENS6_IJNS7_ILi192EEENS7_ILi160EEENS7_ILi64EEEEEELi64ENS_12float_e4m3_tEfNS_4arch4Sm90ELb0ELb0ELb1ELb0ELb1ELb0ELb0ELb1ELb1ELb1ELb1ELb0EEENS1_21CollectiveEpilogueFwdINS6_IJSA_SC_SB_EEES9_NS_10bfloat16_tESG_Li384ELb0ELb1ELb1ELb1EEENS1_19SingleTileSchedulerILb0ELb1ELb1ELi192EEEEEEEEEvNT_6ParamsE)
        /*004c*/ 	.short	0x0380
        /*004e*/ 	.short	0x0a00


	//----- nvinfo : EIATTR_SW_WAR
	.align		4
.L_722:
        /*0050*/ 	.byte	0x04, 0x36
        /*0052*/ 	.short	(.L_724 - .L_723)
.L_723:
        /*0054*/ 	.word	0x00000008
.L_724:


//--------------------- .nv.info._ZN7cutlass13device_kernelIN5flash11enable_sm90INS1_16FlashAttnFwdSm90INS1_25CollectiveMainloopFwdSm90ILi2EN4cute5tupleIJNS5_1CILi1EEES8_S8_EEENS6_IJNS7_ILi192EEENS7_ILi160EEENS7_ILi64EEEEEELi64ENS_12float_e4m3_tEfNS_4arch4Sm90ELb0ELb0ELb1ELb1ELb1ELb0ELb0ELb1ELb1ELb1ELb1ELb0EEENS1_21CollectiveEpilogueFwdINS6_IJSA_SC_SB_EEES9_NS_10bfloat16_tESG_Li384ELb1ELb1ELb1ELb1EEENS1_36VarlenDynamicPersistentTileSchedulerILi192ELi160ELi384ELi128ELb1ELb1ELb1ELb0ELb1ELb1EEEEEEEEEvNT_6ParamsE --------------------------
	.section	.nv.info._ZN7cutlass13device_kernelIN5flash11enable_sm90INS1_16FlashAttnFwdSm90INS1_25CollectiveMainloopFwdSm90ILi2EN4cute5tupleIJNS5_1CILi1EEES8_S8_EEENS6_IJNS7_ILi192EEENS7_ILi160EEENS7_ILi64EEEEEELi64ENS_12float_e4m3_tEfNS_4arch4Sm90ELb0ELb0ELb1ELb1ELb1ELb0ELb0ELb1ELb1ELb1ELb1ELb0EEENS1_21CollectiveEpilogueFwdINS6_IJSA_SC_SB_EEES9_NS_10bfloat16_tESG_Li384ELb1ELb1ELb1ELb1EEENS1_36VarlenDynamicPersistentTileSchedulerILi192ELi160ELi384ELi128ELb1ELb1ELb1ELb0ELb1ELb1EEEEEEEEEvNT_6ParamsE,"",@"SHT_CUDA_INFO"
	.sectionflags	@""
	.align	4


	//----- nvinfo : EIATTR_CUDA_API_VERSION
	.align		4
        /*0000*/ 	.byte	0x04, 0x37
        /*0002*/ 	.short	(.L_726 - .L_725)
.L_725:
        /*0004*/ 	.word	0x00000082


	//----- nvinfo : EIATTR_KPARAM_INFO
	.align		4
.L_726:
        /*0008*/ 	.byte	0x04, 0x17
        /*000a*/ 	.short	(.L_728 - .L_727)
.L_727:
        /*000c*/ 	.word	0x00000000
        /*0010*/ 	.short	0x0000
        /*0012*/ 	.short	0x0000
        /*0014*/ 	.byte	0x00, 0xf0, 0x01, 0x2a


	//----- nvinfo : EIATTR_SPARSE_MMA_MASK
	.align		4
.L_728:
        /*0018*/ 	.byte	0x03, 0x50
        /*001a*/ 	.short	0x0000


	//----- nvinfo : EIATTR_MAXREG_COUNT
	.align		4
        /*001c*/ 	.byte	0x03, 0x1b
        /*001e*/ 	.short	0x0080


	//----- nvinfo : EIATTR_MERCURY_ISA_VERSION
	.align		4
        /*0020*/ 	.byte	0x03, 0x5f
        /*0022*/ 	.short	0x0101


	//----- nvinfo : EIATTR_VRC_CTA_INIT_COUNT
	.align		4
        /*0024*/ 	.byte	0x02, 0x4a
	.zero		1
	.zero		1


	//----- nvinfo : EIATTR_EXIT_INSTR_OFFSETS
	.align		4
        /*0028*/ 	.byte	0x04, 0x1c
        /*002a*/ 	.short	(.L_730 - .L_729)


	//   ....[0]....
.L_729:
        /*002c*/ 	.word	0x00000010


	//----- nvinfo : EIATTR_MAX_THREADS
	.align		4
.L_730:
        /*0030*/ 	.byte	0x04, 0x05
        /*0032*/ 	.short	(.L_732 - .L_731)
.L_731:
        /*0034*/ 	.word	0x00000200
        /*0038*/ 	.word	0x00000001
        /*003c*/ 	.word	0x00000001


	//----- nvinfo : EIATTR_CBANK_PARAM_SIZE
	.align		4
.L_732:
        /*0040*/ 	.byte	0x03, 0x19
        /*0042*/ 	.short	0x0a80


	//----- nvinfo : EIATTR_PARAM_CBANK
	.align		4
        /*0044*/ 	.byte	0x04, 0x0a
        /*0046*/ 	.short	(.L_734 - .L_733)
	.align		4
.L_733:
        /*0048*/ 	.word	index@(.nv.constant0._ZN7cutlass13device_kernelIN5flash11enable_sm90INS1_16FlashAttnFwdSm90INS1_25CollectiveMainloopFwdSm90ILi2EN4cute5tupleIJNS5_1CILi1EEES8_S8_EEENS6_IJNS7_ILi192EEENS7_ILi160EEENS7_ILi64EEEEEELi64ENS_12float_e4m3_tEfNS_4arch4Sm90ELb0ELb0ELb1ELb1ELb1ELb0ELb0ELb1ELb1ELb1ELb1ELb0EEENS1_21CollectiveEpilogueFwdINS6_IJSA_SC_SB_EEES9_NS_10bfloat16_tESG_Li384ELb1ELb1ELb1ELb1EEENS1_36VarlenDynamicPersistentTileSchedulerILi192ELi160ELi384ELi128ELb1ELb1ELb1ELb0ELb1ELb1EEEEEEEEEvNT_6ParamsE)
        /*004c*/ 	.short	0x0380
        /*004e*/ 	.short	0x0a80


	//----- nvinfo : EIATTR_SW_WAR
	.align		4
.L_734:
        /*0050*/ 	.byte	0x04, 0x36
        /*0052*/ 	.short	(.L_736 - .L_735)
.L_735:
        /*0054*/ 	.word	0x00000008
.L_736:


//--------------------- .nv.info._ZN7cutlass13device_kernelIN5flash11enable_sm90INS1_16FlashAttnFwdSm90INS1_25CollectiveMainloopFwdSm90ILi2EN4cute5tupleIJNS5_1CILi1EEES8_S8_EEENS6_IJNS7_ILi192EEENS7_ILi160EEENS7_ILi64EEEEEELi64ENS_12float_e4m3_tEfNS_4arch4Sm90ELb0ELb0ELb1ELb1ELb1ELb1ELb0ELb1ELb1ELb1ELb1ELb0EEENS1_21CollectiveEpilogueFwdINS6_IJSA_SC_SB_EEES9_NS_10bfloat16_tESG_Li384ELb1ELb1ELb1ELb1EEENS1_36VarlenDynamicPersistentTileSchedulerILi192ELi160ELi384ELi128ELb1ELb1ELb1ELb0ELb1ELb1EEEEEEEEEvNT_6ParamsE --------------------------
	.section	.nv.info._ZN7cutlass13device_kernelIN5flash11enable_sm90INS1_16FlashAttnFwdSm90INS1_25CollectiveMainloopFwdSm90ILi2EN4cute5tupleIJNS5_1CILi1EEES8_S8_EEENS6_IJNS7_ILi192EEENS7_ILi160EEENS7_ILi64EEEEEELi64ENS_12float_e4m3_tEfNS_4arch4Sm90ELb0ELb0ELb1ELb1ELb1ELb1ELb0ELb1ELb1ELb1ELb1ELb0EEENS1_21CollectiveEpilogueFwdINS6_IJSA_SC_SB_EEES9_NS_10bfloat16_tESG_Li384ELb1ELb1ELb1ELb1EEENS1_36VarlenDynamicPersistentTileSchedulerILi192ELi160ELi384ELi128ELb1ELb1ELb1ELb0ELb1ELb1EEEEEEEEEvNT_6ParamsE,"",@"SHT_CUDA_INFO"
	.sectionflags	@""
	.align	4


	//----- nvinfo : EIATTR_CUDA_API_VERSION
	.align		4
        /*0000*/ 	.byte	0x04, 0x37
        /*0002*/ 	.short	(.L_738 - .L_737)
.L_737:
        /*0004*/ 	.word	0x00000082


	//----- nvinfo : EIATTR_KPARAM_INFO
	.align		4
.L_738:
        /*0008*/ 	.byte	0x04, 0x17
        /*000a*/ 	.short	(.L_740 - .L_739)
.L_739:
        /*000c*/ 	.word	0x00000000
        /*0010*/ 	.short	0x0000
        /*0012*/ 	.short	0x0000
        /*0014*/ 	.byte	0x00, 0xf0, 0x01, 0x2a


	//----- nvinfo : EIATTR_SPARSE_MMA_MASK
	.align		4
.L_740:
        /*0018*/ 	.byte	0x03, 0x50
        /*001a*/ 	.short	0x0000


	//----- nvinfo : EIATTR_MAXREG_COUNT
	.align		4
        /*001c*/ 	.byte	0x03, 0x1b
        /*001e*/ 	.short	0x0080


	//----- nvinfo : EIATTR_MERCURY_ISA_VERSION
	.align		4
        /*0020*/ 	.byte	0x03, 0x5f
        /*0022*/ 	.short	0x0101


	//----- nvinfo : EIATTR_VRC_CTA_INIT_COUNT
	.align		4
        /*0024*/ 	.byte	0x02, 0x4a
	.zero		1
	.zero		1


	//----- nvinfo : EIATTR_EXIT_INSTR_OFFSETS
	.align		4
        /*0028*/ 	.byte	0x04, 0x1c
        /*002a*/ 	.short	(.L_742 - .L_741)


	//   ....[0]....
.L_741:
        /*002c*/ 	.word	0x00000010


	//----- nvinfo : EIATTR_MAX_THREADS
	.align		4
.L_742:
        /*0030*/ 	.byte	0x04, 0x05
        /*0032*/ 	.short	(.L_744 - .L_743)
.L_743:
        /*0034*/ 	.word	0x00000200
        /*0038*/ 	.word	0x00000001
        /*003c*/ 	.word	0x00000001


	//----- nvinfo : EIATTR_CBANK_PARAM_SIZE
	.align		4
.L_744:
        /*0040*/ 	.byte	0x03, 0x19
        /*0042*/ 	.short	0x0a80


	//----- nvinfo : EIATTR_PARAM_CBANK
	.align		4
        /*0044*/ 	.byte	0x04, 0x0a
        /*0046*/ 	.short	(.L_746 - .L_745)
	.align		4
.L_745:
        /*0048*/ 	.word	index@(.nv.constant0._ZN7cutlass13device_kernelIN5flash11enable_sm90INS1_16FlashAttnFwdSm90INS1_25CollectiveMainloopFwdSm90ILi2EN4cute5tupleIJNS5_1CILi1EEES8_S8_EEENS6_IJNS7_ILi192EEENS7_ILi160EEENS7_ILi64EEEEEELi64ENS_12float_e4m3_tEfNS_4arch4Sm90ELb0ELb0ELb1ELb1ELb1ELb1ELb0ELb1ELb1ELb1ELb1ELb0EEENS1_21CollectiveEpilogueFwdINS6_IJSA_SC_SB_EEES9_NS_10bfloat16_tESG_Li384ELb1ELb1ELb1ELb1EEENS1_36VarlenDynamicPersistentTileSchedulerILi192ELi160ELi384ELi128ELb1ELb1ELb1ELb0ELb1ELb1EEEEEEEEEvNT_6ParamsE)
        /*004c*/ 	.short	0x0380
        /*004e*/ 	.short	0x0a80


	//----- nvinfo : EIATTR_SW_WAR
	.align		4
.L_746:
        /*0050*/ 	.byte	0x04, 0x36
        /*0052*/ 	.short	(.L_748 - .L_747)
.L_747:
        /*0054*/ 	.word	0x00000008
.L_748:


//--------------------- .nv.info._ZN7cutlass13device_kernelIN5flash11enable_sm90INS1_16FlashAttnFwdSm90INS1_25CollectiveMainloopFwdSm90ILi2EN4cute5tupleIJNS5_1CILi1EEES8_S8_EEENS6_IJNS7_ILi192EEENS7_ILi160EEENS7_ILi64EEEEEELi64ENS_12float_e4m3_tEfNS_4arch4Sm90ELb0ELb1ELb1ELb0ELb1ELb0ELb0ELb1ELb1ELb1ELb1ELb0EEENS1_21CollectiveEpilogueFwdINS6_IJSA_SC_SB_EEES9_NS_10bfloat16_tESG_Li384ELb0ELb1ELb1ELb1EEENS1_19SingleTileSchedulerILb0ELb1ELb1ELi192EEEEEEEEEvNT_6ParamsE --------------------------
	.section	.nv.info._ZN7cutlass13device_kernelIN5flash11enable_sm90INS1_16FlashAttnFwdSm90INS1_25CollectiveMainloopFwdSm90ILi2EN4cute5tupleIJNS5_1CILi1EEES8_S8_EEENS6_IJNS7_ILi192EEENS7_ILi160EEENS7_ILi64EEEEEELi64ENS_12float_e4m3_tEfNS_4arch4Sm90ELb0ELb1ELb1ELb0ELb1ELb0ELb0ELb1ELb1ELb1ELb1ELb0EEENS1_21CollectiveEpilogueFwdINS6_IJSA_SC_SB_EEES9_NS_10bfloat16_tESG_Li384ELb0ELb1ELb1ELb1EEENS1_19SingleTileSchedulerILb0ELb1ELb1ELi192EEEEEEEEEvNT_6ParamsE,"",@"SHT_CUDA_INFO"
	.sectionflags	@""
	.align	4


	//----- nvinfo : EIATTR_CUDA_API_VERSION
	.align		4
        /*0000*/ 	.byte	0x04, 0x37
        /*0002*/ 	.short	(.L_750 - .L_749)
.L_749:
        /*0004*/ 	.word	0x00000082


	//----- nvinfo : EIATTR_KPARAM_INFO
	.align		4
.L_750:
        /*0008*/ 	.byte	0x04, 0x17
        /*000a*/ 	.short	(.L_752 - .L_751)
.L_751:
        /*000c*/ 	.word	0x00000000
        /*0010*/ 	.short	0x0000
        /*0012*/ 	.short	0x0000
        /*0014*/ 	.byte	0x00, 0xf0, 0x01, 0x28


	//----- nvinfo : EIATTR_SPARSE_MMA_MASK
	.align		4
.L_752:
        /*0018*/ 	.byte	0x03, 0x50
        /*001a*/ 	.short	0x0000


	//----- nvinfo : EIATTR_MAXREG_COUNT
	.align		4
        /*001c*/ 	.byte	0x03, 0x1b
        /*001e*/ 	.short	0x0080


	//----- nvinfo : EIATTR_MERCURY_ISA_VERSION
	.align		4
        /*0020*/ 	.byte	0x03, 0x5f
        /*0022*/ 	.short	0x0101


	//----- nvinfo : EIATTR_VRC_CTA_INIT_COUNT
	.align		4
        /*0024*/ 	.byte	0x02, 0x4a
	.zero		1
	.zero		1


	//----- nvinfo : EIATTR_EXIT_INSTR_OFFSETS
	.align		4
        /*0028*/ 	.byte	0x04, 0x1c
        /*002a*/ 	.short	(.L_754 - .L_753)


	//   ....[0]....
.L_753:
        /*002c*/ 	.word	0x00000010


	//----- nvinfo : EIATTR_MAX_THREADS
	.align		4
.L_754:
        /*0030*/ 	.byte	0x04, 0x05
        /*0032*/ 	.short	(.L_756 - .L_755)
.L_755:
        /*0034*/ 	.word	0x00000200
        /*0038*/ 	.word	0x00000001
        /*003c*/ 	.word	0x00000001


	//----- nvinfo : EIATTR_CBANK_PARAM_SIZE
	.align		4
.L_756:
        /*0040*/ 	.byte	0x03, 0x19
        /*0042*/ 	.short	0x0a00


	//----- nvinfo : EIATTR_PARAM_CBANK
	.align		4
        /*0044*/ 	.byte	0x04, 0x0a
        /*0046*/ 	.short	(.L_758 - .L_757)
	.align		4
.L_757:
        /*0048*/ 	.word	index@(.nv.constant0._ZN7cutlass13device_kernelIN5flash11enable_sm90INS1_16FlashAttnFwdSm90INS1_25CollectiveMainloopFwdSm90ILi2EN4cute5tupleIJNS5_1CILi1EEES8_S8_EEENS6_IJNS7_ILi192EEENS7_ILi160EEENS7_ILi64EEEEEELi64ENS_12float_e4m3_tEfNS_4arch4Sm90ELb0ELb1ELb1ELb0ELb1ELb0ELb0ELb1ELb1ELb1ELb1ELb0EEENS1_21CollectiveEpilogueFwdINS6_IJSA_SC_SB_EEES9_NS_10bfloat16_tESG_Li384ELb0ELb1ELb1ELb1EEENS1_19SingleTileSchedulerILb0ELb1ELb1ELi192EEEEEEEEEvNT_6ParamsE)
        /*004c*/ 	.short	0x0380
        /*004e*/ 	.short	0x0a00


	//----- nvinfo : EIATTR_SW_WAR
	.align		4
.L_758:
        /*0050*/ 	.byte	0x04, 0x36
        /*0052*/ 	.short	(.L_760 - .L_759)
.L_759:
        /*0054*/ 	.word	0x00000008
.L_760:


//--------------------- .nv.info._ZN7cutlass13device_kernelIN5flash11enable_sm90INS1_16FlashAttnFwdSm90INS1_25CollectiveMainloopFwdSm90ILi2EN4cute5tupleIJNS5_1CILi1EEES8_S8_EEENS6_IJNS7_ILi192EEENS7_ILi160EEENS7_ILi64EEEEEELi64ENS_12float_e4m3_tEfNS_4arch4Sm90ELb0ELb1ELb1ELb1ELb1ELb0ELb0ELb1ELb1ELb1ELb1ELb0EEENS1_21CollectiveEpilogueFwdINS6_IJSA_SC_SB_EEES9_NS_10bfloat16_tESG_Li384ELb1ELb1ELb1ELb1EEENS1_36VarlenDynamicPersistentTileSchedulerILi192ELi160ELi384ELi128ELb1ELb1ELb1ELb1ELb0ELb1EEEEEEEEEvNT_6ParamsE --------------------------
	.section	.nv.info._ZN7cutlass13device_kernelIN5flash11enable_sm90INS1_16FlashAttnFwdSm90INS1_25CollectiveMainloopFwdSm90ILi2EN4cute5tupleIJNS5_1CILi1EEES8_S8_EEENS6_IJNS7_ILi192EEENS7_ILi160EEENS7_ILi64EEEEEELi64ENS_12float_e4m3_tEfNS_4arch4Sm90ELb0ELb1ELb1ELb1ELb1ELb0ELb0ELb1ELb1ELb1ELb1ELb0EEENS1_21CollectiveEpilogueFwdINS6_IJSA_SC_SB_EEES9_NS_10bfloat16_tESG_Li384ELb1ELb1ELb1ELb1EEENS1_36VarlenDynamicPersistentTileSchedulerILi192ELi160ELi384ELi128ELb1ELb1ELb1ELb1ELb0ELb1EEEEEEEEEvNT_6ParamsE,"",@"SHT_CUDA_INFO"
	.sectionflags	@""
	.align	4


	//----- nvinfo : EIATTR_CUDA_API_VERSION
	.align		4
        /*0000*/ 	.byte	0x04, 0x37
        /*0002*/ 	.short	(.L_762 - .L_761)
.L_761:
        /*0004*/ 	.word	0x00000082


	//----- nvinfo : EIATTR_KPARAM_INFO
	.align		4
.L_762:
        /*0008*/ 	.byte	0x04, 0x17
        /*000a*/ 	.short	(.L_764 - .L_763)
.L_763:
        /*000c*/ 	.word	0x00000000
        /*0010*/ 	.short	0x0000
        /*0012*/ 	.short	0x0000
        /*0014*/ 	.byte	0x00, 0xf0, 0x01, 0x2a


	//----- nvinfo : EIATTR_SPARSE_MMA_MASK
	.align		4
.L_764:
        /*0018*/ 	.byte	0x03, 0x50
        /*001a*/ 	.short	0x0000


	//----- nvinfo : EIATTR_MAXREG_COUNT
	.align		4
        /*001c*/ 	.byte	0x03, 0x1b
        /*001e*/ 	.short	0x0080


	//----- nvinfo : EIATTR_MERCURY_ISA_VERSION
	.align		4
        /*0020*/ 	.byte	0x03, 0x5f
        /*0022*/ 	.short	0x0101


	//----- nvinfo : EIATTR_VRC_CTA_INIT_COUNT
	.align		4
        /*0024*/ 	.byte	0x02, 0x4a
	.zero		1
	.zero		1


	//----- nvinfo : EIATTR_EXIT_INSTR_OFFSETS
	.align		4
        /*0028*/ 	.byte	0x04, 0x1c
        /*002a*/ 	.short	(.L_766 - .L_765)


	//   ....[0]....
.L_765:
        /*002c*/ 	.word	0x00000010


	//----- nvinfo : EIATTR_MAX_THREADS
	.align		4
.L_766:
        /*0030*/ 	.byte	0x04, 0x05
        /*0032*/ 	.short	(.L_768 - .L_767)
.L_767:
        /*0034*/ 	.word	0x00000200
        /*0038*/ 	.word	0x00000001
        /*003c*/ 	.word	0x00000001


	//----- nvinfo : EIATTR_CBANK_PARAM_SIZE
	.align		4
.L_768:
        /*0040*/ 	.byte	0x03, 0x19
        /*0042*/ 	.short	0x0a80


	//----- nvinfo : EIATTR_PARAM_CBANK
	.align		4
        /*0044*/ 	.byte	0x04, 0x0a
        /*0046*/ 	.short	(.L_770 - .L_769)
	.align		4
.L_769:
        /*0048*/ 	.word	index@(.nv.constant0._ZN7cutlass13device_kernelIN5flash11enable_sm90INS1_16FlashAttnFwdSm90INS1_25CollectiveMainloopFwdSm90ILi2EN4cute5tupleIJNS5_1CILi1EEES8_S8_EEENS6_IJNS7_ILi192EEENS7_ILi160EEENS7_ILi64EEEEEELi64ENS_12float_e4m3_tEfNS_4arch4Sm90ELb0ELb1ELb1ELb1ELb1ELb0ELb0ELb1ELb1ELb1ELb1ELb0EEENS1_21CollectiveEpilogueFwdINS6_IJSA_SC_SB_EEES9_NS_10bfloat16_tESG_Li384ELb1ELb1ELb1ELb1EEENS1_36VarlenDynamicPersistentTileSchedulerILi192ELi160ELi384ELi128ELb1ELb1ELb1ELb1ELb0ELb1EEEEEEEEEvNT_6ParamsE)
        /*004c*/ 	.short	0x0380
        /*004e*/ 	.short	0x0a80


	//----- nvinfo : EIATTR_SW_WAR
	.align		4
.L_770:
        /*0050*/ 	.byte	0x04, 0x36
        /*0052*/ 	.short	(.L_772 - .L_771)
.L_771:
        /*0054*/ 	.word	0x00000008
.L_772:


//--------------------- .nv.info._ZN7cutlass13device_kernelIN5flash11enable_sm90INS1_16FlashAttnFwdSm90INS1_25CollectiveMainloopFwdSm90ILi2EN4cute5tupleIJNS5_1CILi1EEES8_S8_EEENS6_IJNS7_ILi192EEENS7_ILi160EEENS7_ILi64EEEEEELi64ENS_12float_e4m3_tEfNS_4arch4Sm90ELb0ELb1ELb1ELb1ELb1ELb1ELb0ELb1ELb1ELb1ELb1ELb0EEENS1_21CollectiveEpilogueFwdINS6_IJSA_SC_SB_EEES9_NS_10bfloat16_tESG_Li384ELb1ELb1ELb1ELb1EEENS1_36VarlenDynamicPersistentTileSchedulerILi192ELi160ELi384ELi128ELb1ELb1ELb1ELb1ELb0ELb1EEEEEEEEEvNT_6ParamsE --------------------------
	.section	.nv.info._ZN7cutlass13device_kernelIN5flash11enable_sm90INS1_16FlashAttnFwdSm90INS1_25CollectiveMainloopFwdSm90ILi2EN4cute5tupleIJNS5_1CILi1EEES8_S8_EEENS6_IJNS7_ILi192EEENS7_ILi160EEENS7_ILi64EEEEEELi64ENS_12float_e4m3_tEfNS_4arch4Sm90ELb0ELb1ELb1ELb1ELb1ELb1ELb0ELb1ELb1ELb1ELb1ELb0EEENS1_21CollectiveEpilogueFwdINS6_IJSA_SC_SB_EEES9_NS_10bfloat16_tESG_Li384ELb1ELb1ELb1ELb1EEENS1_36VarlenDynamicPersistentTileSchedulerILi192ELi160ELi384ELi128ELb1ELb1ELb1ELb1ELb0ELb1EEEEEEEEEvNT_6ParamsE,"",@"SHT_CUDA_INFO"
	.sectionflags	@""
	.align	4


	//----- nvinfo : EIATTR_CUDA_API_VERSION
	.align		4
        /*0000*/ 	.byte	0x04, 0x37
        /*0002*/ 	.short	(.L_774 - .L_773)
.L_773:
        /*0004*/ 	.word	0x00000082


	//----- nvinfo : EIATTR_KPARAM_INFO
	.align		4
.L_774:
        /*0008*/ 	.byte	0x04, 0x17
        /*000a*/ 	.short	(.L_776 - .L_775)
.L_775:
        /*000c*/ 	.word	0x00000000
        /*0010*/ 	.short	0x0000
        /*0012*/ 	.short	0x0000
        /*0014*/ 	.byte	0x00, 0xf0, 0x01, 0x2a


	//----- nvinfo : EIATTR_SPARSE_MMA_MASK
	.align		4
.L_776:
        /*0018*/ 	.byte	0x03, 0x50
        /*001a*/ 	.short	0x0000


	//----- nvinfo : EIATTR_MAXREG_COUNT
	.align		4
        /*001c*/ 	.byte	0x03, 0x1b
        /*001e*/ 	.short	0x0080


	//----- nvinfo : EIATTR_MERCURY_ISA_VERSION
	.align		4
        /*0020*/ 	.byte	0x03, 0x5f
        /*0022*/ 	.short	0x0101


	//----- nvinfo : EIATTR_VRC_CTA_INIT_COUNT
	.align		4
        /*0024*/ 	.byte	0x02, 0x4a
	.zero		1
	.zero		1


	//----- nvinfo : EIATTR_EXIT_INSTR_OFFSETS
	.align		4
        /*0028*/ 	.byte	0x04, 0x1c
        /*002a*/ 	.short	(.L_778 - .L_777)


	//   ....[0]....
.L_777:
        /*002c*/ 	.word	0x00000010


	//----- nvinfo : EIATTR_MAX_THREADS
	.align		4
.L_778:
        /*0030*/ 	.byte	0x04, 0x05
        /*0032*/ 	.short	(.L_780 - .L_779)
.L_779:
        /*0034*/ 	.word	0x00000200
        /*0038*/ 	.word	0x00000001
        /*003c*/ 	.word	0x00000001


	//----- nvinfo : EIATTR_CBANK_PARAM_SIZE
	.align		4
.L_780:
        /*0040*/ 	.byte	0x03, 0x19
        /*0042*/ 	.short	0x0a80


	//----- nvinfo : EIATTR_PARAM_CBANK
	.align		4
        /*0044*/ 	.byte	0x04, 0x0a
        /*0046*/ 	.short	(.L_782 - .L_781)
	.align		4
.L_781:
        /*0048*/ 	.word	index@(.nv.constant0._ZN7cutlass13device_kernelIN5flash11enable_sm90INS1_16FlashAttnFwdSm90INS1_25CollectiveMainloopFwdSm90ILi2EN4cute5tupleIJNS5_1CILi1EEES8_S8_EEENS6_IJNS7_ILi192EEENS7_ILi160EEENS7_ILi64EEEEEELi64ENS_12float_e4m3_tEfNS_4arch4Sm90ELb0ELb1ELb1ELb1ELb1ELb1ELb0ELb1ELb1ELb1ELb1ELb0EEENS1_21CollectiveEpilogueFwdINS6_IJSA_SC_SB_EEES9_NS_10bfloat16_tESG_Li384ELb1ELb1ELb1ELb1EEENS1_36VarlenDynamicPersistentTileSchedulerILi192ELi160ELi384ELi128ELb1ELb1ELb1ELb1ELb0ELb1EEEEEEEEEvNT_6ParamsE)
        /*004c*/ 	.short	0x0380
        /*004e*/ 	.short	0x0a80


	//----- nvinfo : EIATTR_SW_WAR
	.align		4
.L_782:
        /*0050*/ 	.byte	0x04, 0x36
        /*0052*/ 	.short	(.L_784 - .L_783)
.L_783:
        /*0054*/ 	.word	0x00000008
.L_784:


//--------------------- .nv.info._ZN7cutlass13device_kernelIN5flash11enable_sm90INS1_16FlashAttnFwdSm90INS1_25CollectiveMainloopFwdSm90ILi2EN4cute5tupleIJNS5_1CILi1EEES8_S8_EEENS6_IJNS7_ILi192EEENS7_ILi160EEENS7_ILi64EEEEEELi64ENS_12float_e4m3_tEfNS_4arch4Sm90ELb1ELb0ELb1ELb0ELb1ELb0ELb0ELb1ELb1ELb1ELb1ELb0EEENS1_21CollectiveEpilogueFwdINS6_IJSA_SC_SB_EEES9_NS_10bfloat16_tESG_Li384ELb0ELb1ELb1ELb1EEENS1_19SingleTileSchedulerILb0ELb1ELb1ELi192EEEEEEEEEvNT_6ParamsE --------------------------
	.section	.nv.info._ZN7cutlass13device_kernelIN5flash11enable_sm90INS1_16FlashAttnFwdSm90INS1_25CollectiveMainloopFwdSm90ILi2EN4cute5tupleIJNS5_1CILi1EEES8_S8_EEENS6_IJNS7_ILi192EEENS7_ILi160EEENS7_ILi64EEEEEELi64ENS_12float_e4m3_tEfNS_4arch4Sm90ELb1ELb0ELb1ELb0ELb1ELb0ELb0ELb1ELb1ELb1ELb1ELb0EEENS1_21CollectiveEpilogueFwdINS6_IJSA_SC_SB_EEES9_NS_10bfloat16_tESG_Li384ELb0ELb1ELb1ELb1EEENS1_19SingleTileSchedulerILb0ELb1ELb1ELi192EEEEEEEEEvNT_6ParamsE,"",@"SHT_CUDA_INFO"
	.sectionflags	@""
	.align	4


	//----- nvinfo : EIATTR_CUDA_API_VERSION
	.align		4
        /*0000*/ 	.byte	0x04, 0x37
        /*0002*/ 	.short	(.L_786 - .L_785)
.L_785:
        /*0004*/ 	.word	0x00000082


	//----- nvinfo : EIATTR_KPARAM_INFO
	.align		4
.L_786:
        /*0008*/ 	.byte	0x04, 0x17
        /*000a*/ 	.short	(.L_788 - .L_787)
.L_787:
        /*000c*/ 	.word	0x00000000
        /*0010*/ 	.short	0x0000
        /*0012*/ 	.short	0x0000
        /*0014*/ 	.byte	0x00, 0xf0, 0x01, 0x28


	//----- nvinfo : EIATTR_SPARSE_MMA_MASK
	.align		4
.L_788:
        /*0018*/ 	.byte	0x03, 0x50
        /*001a*/ 	.short	0x0000


	//----- nvinfo : EIATTR_MAXREG_COUNT
	.align		4
        /*001c*/ 	.byte	0x03, 0x1b
        /*001e*/ 	.short	0x0080


	//----- nvinfo : EIATTR_MERCURY_ISA_VERSION
	.align		4
        /*0020*/ 	.byte	0x03, 0x5f
        /*0022*/ 	.short	0x0101


	//----- nvinfo : EIATTR_VRC_CTA_INIT_COUNT
	.align		4
        /*0024*/ 	.byte	0x02, 0x4a
	.zero		1
	.zero		1


	//----- nvinfo : EIATTR_EXIT_INSTR_OFFSETS
	.align		4
        /*0028*/ 	.byte	0x04, 0x1c
        /*002a*/ 	.short	(.L_790 - .L_789)


	//   ....[0]....
.L_789:
        /*002c*/ 	.word	0x00000010


	//----- nvinfo : EIATTR_MAX_THREADS
	.align		4
.L_790:
        /*0030*/ 	.byte	0x04, 0x05
        /*0032*/ 	.short	(.L_792 - .L_791)
.L_791:
        /*0034*/ 	.word	0x00000200
        /*0038*/ 	.word	0x00000001
        /*003c*/ 	.word	0x00000001


	//----- nvinfo : EIATTR_CBANK_PARAM_SIZE
	.align		4
.L_792:
        /*0040*/ 	.byte	0x03, 0x19
        /*0042*/ 	.short	0x0a00


	//----- nvinfo : EIATTR_PARAM_CBANK
	.align		4
        /*0044*/ 	.byte	0x04, 0x0a
        /*0046*/ 	.short	(.L_794 - .L_793)
	.align		4
.L_793:
        /*0048*/ 	.word	index@(.nv.constant0._ZN7cutlass13device_kernelIN5flash11enable_sm90INS1_16FlashAttnFwdSm90INS1_25CollectiveMainloopFwdSm90ILi2EN4cute5tupleIJNS5_1CILi1EEES8_S8_EEENS6_IJNS7_ILi192EEENS7_ILi160EEENS7_ILi64EEEEEELi64ENS_12float_e4m3_tEfNS_4arch4Sm90ELb1ELb0ELb1ELb0ELb1ELb0ELb0ELb1ELb1ELb1ELb1ELb0EEENS1_21CollectiveEpilogueFwdINS6_IJSA_SC_SB_EEES9_NS_10bfloat16_tESG_Li384ELb0ELb1ELb1ELb1EEENS1_19SingleTileSchedulerILb0ELb1ELb1ELi192EEEEEEEEEvNT_6ParamsE)
        /*004c*/ 	.short	0x0380
        /*004e*/ 	.short	0x0a00


	//----- nvinfo : EIATTR_SW_WAR
	.align		4
.L_794:
        /*0050*/ 	.byte	0x04, 0x36
        /*0052*/ 	.short	(.L_796 - .L_795)
.L_795:
        /*0054*/ 	.word	0x00000008
.L_796:


//--------------------- .nv.info._ZN7cutlass13device_kernelIN5flash11enable_sm90INS1_16FlashAttnFwdSm90INS1_25CollectiveMainloopFwdSm90ILi2EN4cute5tupleIJNS5_1CILi1EEES8_S8_EEENS6_IJNS7_ILi192EEENS7_ILi160EEENS7_ILi64EEEEEELi64ENS_12float_e4m3_tEfNS_4arch4Sm90ELb1ELb0ELb1ELb1ELb1ELb0ELb0ELb1ELb1ELb1ELb1ELb0EEENS1_21CollectiveEpilogueFwdINS6_IJSA_SC_SB_EEES9_NS_10bfloat16_tESG_Li384ELb1ELb1ELb1ELb1EEENS1_36VarlenDynamicPersistentTileSchedulerILi192ELi160ELi384ELi128ELb1ELb1ELb1ELb1ELb1ELb1EEEEEEEEEvNT_6ParamsE --------------------------
	.section	.nv.info._ZN7cutlass13device_kernelIN5flash11enable_sm90INS1_16FlashAttnFwdSm90INS1_25CollectiveMainloopFwdSm90ILi2EN4cute5tupleIJNS5_1CILi1EEES8_S8_EEENS6_IJNS7_ILi192EEENS7_ILi160EEENS7_ILi64EEEEEELi64ENS_12float_e4m3_tEfNS_4arch4Sm90ELb1ELb0ELb1ELb1ELb1ELb0ELb0ELb1ELb1ELb1ELb1ELb0EEENS1_21CollectiveEpilogueFwdINS6_IJSA_SC_SB_EEES9_NS_10bfloat16_tESG_Li384ELb1ELb1ELb1ELb1EEENS1_36VarlenDynamicPersistentTileSchedulerILi192ELi160ELi384ELi128ELb1ELb1ELb1ELb1ELb1ELb1EEEEEEEEEvNT_6ParamsE,"",@"SHT_CUDA_INFO"
	.sectionflags	@""
	.align	4


	//----- nvinfo : EIATTR_CUDA_API_VERSION
	.align		4
        /*0000*/ 	.byte	0x04, 0x37
        /*0002*/ 	.short	(.L_798 - .L_797)
.L_797:
        /*0004*/ 	.word	0x00000082


	//----- nvinfo : EIATTR_KPARAM_INFO
	.align		4
.L_798:
        /*0008*/ 	.byte	0x04, 0x17
        /*000a*/ 	.short	(.L_800 - .L_799)
.L_799:
        /*000c*/ 	.word	0x00000000
        /*0010*/ 	.short	0x0000
        /*0012*/ 	.short	0x0000
        /*0014*/ 	.byte	0x00, 0xf0, 0x01, 0x2a


	//----- nvinfo : EIATTR_SPARSE_MMA_MASK
	.align		4
.L_800:
        /*0018*/ 	.byte	0x03, 0x50
        /*001a*/ 	.short	0x0000


	//----- nvinfo : EIATTR_MAXREG_COUNT
	.align		4
        /*001c*/ 	.byte	0x03, 0x1b
        /*001e*/ 	.short	0x0080


	//----- nvinfo : EIATTR_MERCURY_ISA_VERSION
	.align		4
        /*0020*/ 	.byte	0x03, 0x5f
        /*0022*/ 	.short	0x0101


	//----- nvinfo : EIATTR_VRC_CTA_INIT_COUNT
	.align		4
        /*0024*/ 	.byte	0x02, 0x4a
	.zero		1
	.zero		1


	//----- nvinfo : EIATTR_EXIT_INSTR_OFFSETS
	.align		4
        /*0028*/ 	.byte	0x04, 0x1c
        /*002a*/ 	.short	(.L_802 - .L_801)


	//   ....[0]....
.L_801:
        /*002c*/ 	.word	0x00000010


	//----- nvinfo : EIATTR_MAX_THREADS
	.align		4
.L_802:
        /*0030*/ 	.byte	0x04, 0x05
        /*0032*/ 	.short	(.L_804 - .L_803)
.L_803:
        /*0034*/ 	.word	0x00000200
        /*0038*/ 	.word	0x00000001
        /*003c*/ 	.word	0x00000001


	//----- nvinfo : EIATTR_CBANK_PARAM_SIZE
	.align		4
.L_804:
        /*0040*/ 	.byte	0x03, 0x19
        /*0042*/ 	.short	0x0a80


	//----- nvinfo : EIATTR_PARAM_CBANK
	.align		4
        /*0044*/ 	.byte	0x04, 0x0a
        /*0046*/ 	.short	(.L_806 - .L_805)
	.align		4
.L_805:
        /*0048*/ 	.word	index@(.nv.constant0._ZN7cutlass13device_kernelIN5flash11enable_sm90INS1_16FlashAttnFwdSm90INS1_25CollectiveMainloopFwdSm90ILi2EN4cute5tupleIJNS5_1CILi1EEES8_S8_EEENS6_IJNS7_ILi192EEENS7_ILi160EEENS7_ILi64EEEEEELi64ENS_12float_e4m3_tEfNS_4arch4Sm90ELb1ELb0ELb1ELb1ELb1ELb0ELb0ELb1ELb1ELb1ELb1ELb0EEENS1_21CollectiveEpilogueFwdINS6_IJSA_SC_SB_EEES9_NS_10bfloat16_tESG_Li384ELb1ELb1ELb1ELb1EEENS1_36VarlenDynamicPersistentTileSchedulerILi192ELi160ELi384ELi128ELb1ELb1ELb1ELb1ELb1ELb1EEEEEEEEEvNT_6ParamsE)
        /*004c*/ 	.short	0x0380
        /*004e*/ 	.short	0x0a80


	//----- nvinfo : EIATTR_SW_WAR
	.align		4
.L_806:
        /*0050*/ 	.byte	0x04, 0x36
        /*0052*/ 	.short	(.L_808 - .L_807)
.L_807:
        /*0054*/ 	.word	0x00000008
.L_808:


//--------------------- .nv.info._ZN7cutlass13device_kernelIN5flash11enable_sm90INS1_16FlashAttnFwdSm90INS1_25CollectiveMainloopFwdSm90ILi2EN4cute5tupleIJNS5_1CILi1EEES8_S8_EEENS6_IJNS7_ILi192EEENS7_ILi160EEENS7_ILi64EEEEEELi64ENS_12float_e4m3_tEfNS_4arch4Sm90ELb1ELb0ELb1ELb1ELb1ELb1ELb0ELb1ELb1ELb1ELb1ELb0EEENS1_21CollectiveEpilogueFwdINS6_IJSA_SC_SB_EEES9_NS_10bfloat16_tESG_Li384ELb1ELb1ELb1ELb1EEENS1_36VarlenDynamicPersistentTileSchedulerILi192ELi160ELi384ELi128ELb1ELb1ELb1ELb1ELb1ELb1EEEEEEEEEvNT_6ParamsE --------------------------
	.section	.nv.info._ZN7cutlass13device_kernelIN5flash11enable_sm90INS1_16FlashAttnFwdSm90INS1_25CollectiveMainloopFwdSm90ILi2EN4cute5tupleIJNS5_1CILi1EEES8_S8_EEENS6_IJNS7_ILi192EEENS7_ILi160EEENS7_ILi64EEEEEELi64ENS_12float_e4m3_tEfNS_4arch4Sm90ELb1ELb0ELb1ELb1ELb1ELb1ELb0ELb1ELb1ELb1ELb1ELb0EEENS1_21CollectiveEpilogueFwdINS6_IJSA_SC_SB_EEES9_NS_10bfloat16_tESG_Li384ELb1ELb1ELb1ELb1EEENS1_36VarlenDynamicPersistentTileSchedulerILi192ELi160ELi384ELi128ELb1ELb1ELb1ELb1ELb1ELb1EEEEEEEEEvNT_6ParamsE,"",@"SHT_CUDA_INFO"
	.sectionflags	@""
	.align	4


	//----- nvinfo : EIATTR_CUDA_API_VERSION
	.align		4
        /*0000*/ 	.byte	0x04, 0x37
        /*0002*/ 	.short	(.L_810 - .L_809)
.L_809:
        /*0004*/ 	.word	0x00000082


	//----- nvinfo : EIATTR_KPARAM_INFO
	.align		4
.L_810:
        /*0008*/ 	.byte	0x04, 0x17
        /*000a*/ 	.short	(.L_812 - .L_811)
.L_811:
        /*000c*/ 	.word	0x00000000
        /*0010*/ 	.short	0x0000
        /*0012*/ 	.short	0x0000
        /*0014*/ 	.byte	0x00, 0xf0, 0x01, 0x2a


	//----- nvinfo : EIATTR_SPARSE_MMA_MASK
	.align		4
.L_812:
        /*0018*/ 	.byte	0x03, 0x50
        /*001a*/ 	.short	0x0000


	//----- nvinfo : EIATTR_MAXREG_COUNT
	.align		4
        /*001c*/ 	.byte	0x03, 0x1b
        /*001e*/ 	.short	0x0080


	//----- nvinfo : EIATTR_MERCURY_ISA_VERSION
	.align		4
        /*0020*/ 	.byte	0x03, 0x5f
        /*0022*/ 	.short	0x0101


	//----- nvinfo : EIATTR_VRC_CTA_INIT_COUNT
	.align		4
        /*0024*/ 	.byte	0x02, 0x4a
	.zero		1
	.zero		1


	//----- nvinfo : EIATTR_EXIT_INSTR_OFFSETS
	.align		4
        /*0028*/ 	.byte	0x04, 0x1c
        /*002a*/ 	.short	(.L_814 - .L_813)


	//   ....[0]....
.L_813:
        /*002c*/ 	.word	0x00000010


	//----- nvinfo : EIATTR_MAX_THREADS
	.align		4
.L_814:
        /*0030*/ 	.byte	0x04, 0x05
        /*0032*/ 	.short	(.L_816 - .L_815)
.L_815:
        /*0034*/ 	.word	0x00000200
        /*0038*/ 	.word	0x00000001
        /*003c*/ 	.word	0x00000001


	//----- nvinfo : EIATTR_CBANK_PARAM_SIZE
	.align		4
.L_816:
        /*0040*/ 	.byte	0x03, 0x19
        /*0042*/ 	.short	0x0a80


	//----- nvinfo : EIATTR_PARAM_CBANK
	.align		4
        /*0044*/ 	.byte	0x04, 0x0a
        /*0046*/ 	.short	(.L_818 - .L_817)
	.align		4
.L_817:
        /*0048*/ 	.word	index@(.nv.constant0._ZN7cutlass13device_kernelIN5flash11enable_sm90INS1_16FlashAttnFwdSm90INS1_25CollectiveMainloopFwdSm90ILi2EN4cute5tupleIJNS5_1CILi1EEES8_S8_EEENS6_IJNS7_ILi192EEENS7_ILi160EEENS7_ILi64EEEEEELi64ENS_12float_e4m3_tEfNS_4arch4Sm90ELb1ELb0ELb1ELb1ELb1ELb1ELb0ELb1ELb1ELb1ELb1ELb0EEENS1_21CollectiveEpilogueFwdINS6_IJSA_SC_SB_EEES9_NS_10bfloat16_tESG_Li384ELb1ELb1ELb1ELb1EEENS1_36VarlenDynamicPersistentTileSchedulerILi192ELi160ELi384ELi128ELb1ELb1ELb1ELb1ELb1ELb1EEEEEEEEEvNT_6ParamsE)
        /*004c*/ 	.short	0x0380
        /*004e*/ 	.short	0x0a80


	//----- nvinfo : EIATTR_SW_WAR
	.align		4
.L_818:
        /*0050*/ 	.byte	0x04, 0x36
        /*0052*/ 	.short	(.L_820 - .L_819)
.L_819:
        /*0054*/ 	.word	0x00000008
.L_820:


//--------------------- .nv.callgraph             --------------------------
	.section	.nv.callgraph,"",@"SHT_CUDA_CALLGRAPH"
	.align	4
	.sectionentsize	8
	.align		4
        /*0000*/ 	.word	0x00000000
	.align		4
        /*0004*/ 	.word	0xffffffff
	.align		4
        /*0008*/ 	.word	0x00000000
	.align		4
        /*000c*/ 	.word	0xfffffffe
	.align		4
        /*0010*/ 	.word	0x00000000
	.align		4
        /*0014*/ 	.word	0xfffffffd
	.align		4
        /*0018*/ 	.word	0x00000000
	.align		4
        /*001c*/ 	.word	0xfffffffc


//--------------------- .nv.constant4             --------------------------
	.section	.nv.constant4,"a",@progbits
	.align	8
	.align		8
.nv.constant4:
        /*0000*/ 	.dword	_ZN86_INTERNAL_df027bae_50_flash_fwd_hdimall_e4m3_paged_split_softcap_sm90_cu_e763cb1e_36544cuda3std3__45__cpo5beginE
	.align		8
        /*0008*/ 	.dword	_ZN86_INTERNAL_df027bae_50_flash_fwd_hdimall_e4m3_paged_split_softcap_sm90_cu_e763cb1e_36544cuda3std3__45__cpo3endE
	.align		8
        /*0010*/ 	.dword	_ZN86_INTERNAL_df027bae_50_flash_fwd_hdimall_e4m3_paged_split_softcap_sm90_cu_e763cb1e_36544cuda3std3__45__cpo6cbeginE
	.align		8
        /*0018*/ 	.dword	_ZN86_INTERNAL_df027bae_50_flash_fwd_hdimall_e4m3_paged_split_softcap_sm90_cu_e763cb1e_36544cuda3std3__45__cpo4cendE
	.align		8
        /*0020*/ 	.dword	_ZN86_INTERNAL_df027bae_50_flash_fwd_hdimall_e4m3_paged_split_softcap_sm90_cu_e763cb1e_36544cuda3std3__488_GLOBAL__N__df027bae_50_flash_fwd_hdimall_e4m3_paged_split_softcap_sm90_cu_e763cb1e_36546ignoreE
	.align		8
        /*0028*/ 	.dword	_ZN86_INTERNAL_df027bae_50_flash_fwd_hdimall_e4m3_paged_split_softcap_sm90_cu_e763cb1e_36544cuda3std3__419piecewise_constructE
	.align		8
        /*0030*/ 	.dword	_ZN86_INTERNAL_df027bae_50_flash_fwd_hdimall_e4m3_paged_split_softcap_sm90_cu_e763cb1e_36544cuda3std3__48in_placeE
	.align		8
        /*0038*/ 	.dword	_ZN86_INTERNAL_df027bae_50_flash_fwd_hdimall_e4m3_paged_split_softcap_sm90_cu_e763cb1e_36544cuda3std6ranges3__45__cpo4swapE
	.align		8
        /*0040*/ 	.dword	_ZN86_INTERNAL_df027bae_50_flash_fwd_hdimall_e4m3_paged_split_softcap_sm90_cu_e763cb1e_36544cuda3std6ranges3__45__cpo9iter_moveE
	.align		8
        /*0048*/ 	.dword	_ZN86_INTERNAL_df027bae_50_flash_fwd_hdimall_e4m3_paged_split_softcap_sm90_cu_e763cb1e_36544cute7productE
	.align		8
        /*0050*/ 	.dword	_ZN86_INTERNAL_df027bae_50_flash_fwd_hdimall_e4m3_paged_split_softcap_sm90_cu_e763cb1e_36544cute1_E


//--------------------- .text._ZN7cutlass13device_kernelIN5flash11enable_sm90INS1_16FlashAttnFwdSm90INS1_25CollectiveMainloopFwdSm90ILi2EN4cute5tupleIJNS5_1CILi1EEES8_S8_EEENS6_IJNS7_ILi128EEESA_NS7_ILi256EEEEEELi256ENS_12float_e4m3_tEfNS_4arch4Sm90ELb0ELb0ELb1ELb0ELb1ELb0ELb0ELb1ELb0ELb1ELb1ELb0EEENS1_21CollectiveEpilogueFwdINS6_IJSA_SB_SA_EEES9_NS_10bfloat16_tESF_Li256ELb0ELb1ELb1ELb1EEENS1_19SingleTileSchedulerILb0ELb1ELb1ELi128EEEEEEEEEvNT_6ParamsE --------------------------
	.section	.text._ZN7cutlass13device_kernelIN5flash11enable_sm90INS1_16FlashAttnFwdSm90INS1_25CollectiveMainloopFwdSm90ILi2EN4cute5tupleIJNS5_1CILi1EEES8_S8_EEENS6_IJNS7_ILi128EEESA_NS7_ILi256EEEEEELi256ENS_12float_e4m3_tEfNS_4arch4Sm90ELb0ELb0ELb1ELb0ELb1ELb0ELb0ELb1ELb0ELb1ELb1ELb0EEENS1_21CollectiveEpilogueFwdINS6_IJSA_SB_SA_EEES9_NS_10bfloat16_tESF_Li256ELb0ELb1ELb1ELb1EEENS1_19SingleTileSchedulerILb0ELb1ELb1ELi128EEEEEEEEEvNT_6ParamsE,"ax",@progbits
	.align	128
.text._ZN7cutlass13device_kernelIN5flash11enable_sm90INS1_16FlashAttnFwdSm90INS1_25CollectiveMainloopFwdSm90ILi2EN4cute5tupleIJNS5_1CILi1EEES8_S8_EEENS6_IJNS7_ILi128EEESA_NS7_ILi256EEEEEELi256ENS_12float_e4m3_tEfNS_4arch4Sm90ELb0ELb0ELb1ELb0ELb1ELb0ELb0ELb1ELb0ELb1ELb1ELb0EEENS1_21CollectiveEpilogueFwdINS6_IJSA_SB_SA_EEES9_NS_10bfloat16_tESF_Li256ELb0ELb1ELb1ELb1EEENS1_19SingleTileSchedulerILb0ELb1ELb1ELi128EEEEEEEEEvNT_6ParamsE:
        .type           _ZN7cutlass13device_kernelIN5flash11enable_sm90INS1_16FlashAttnFwdSm90INS1_25CollectiveMainloopFwdSm90ILi2EN4cute5tupleIJNS5_1CILi1EEES8_S8_EEENS6_IJNS7_ILi128EEESA_NS7_ILi256EEEEEELi256ENS_12float_e4m3_tEfNS_4arch4Sm90ELb0ELb0ELb1ELb0ELb1ELb0ELb0ELb1ELb0ELb1ELb1ELb0EEENS1_21CollectiveEpilogueFwdINS6_IJSA_SB_SA_EEES9_NS_10bfloat16_tESF_Li256ELb0ELb1ELb1ELb1EEENS1_19SingleTileSchedulerILb0ELb1ELb1ELi128EEEEEEEEEvNT_6ParamsE,@function
        .size           _ZN7cutlass13device_kernelIN5flash11enable_sm90INS1_16FlashAttnFwdSm90INS1_25CollectiveMainloopFwdSm90ILi2EN4cute5tupleIJNS5_1CILi1EEES8_S8_EEENS6_IJNS7_ILi128EEESA_NS7_ILi256EEEEEELi256ENS_12float_e4m3_tEfNS_4arch4Sm90ELb0ELb0ELb1ELb0ELb1ELb0ELb0ELb1ELb0ELb1ELb1ELb0EEENS1_21CollectiveEpilogueFwdINS6_IJSA_SB_SA_EEES9_NS_10bfloat16_tESF_Li256ELb0ELb1ELb1ELb1EEENS1_19SingleTileSchedulerILb0ELb1ELb1ELi128EEEEEEEEEvNT_6ParamsE,(.L_x_45 - _ZN7cutlass13device_kernelIN5flash11enable_sm90INS1_16FlashAttnFwdSm90INS1_25CollectiveMainloopFwdSm90ILi2EN4cute5tupleIJNS5_1CILi1EEES8_S8_EEENS6_IJNS7_ILi128EEESA_NS7_ILi256EEEEEELi256ENS_12float_e4m3_tEfNS_4arch4Sm90ELb0ELb0ELb1ELb0ELb1ELb0ELb0ELb1ELb0ELb1ELb1ELb0EEENS1_21CollectiveEpilogueFwdINS6_IJSA_SB_SA_EEES9_NS_10bfloat16_tESF_Li256ELb0ELb1ELb1ELb1EEENS1_19SingleTileSchedulerILb0ELb1ELb1ELi128EEEEEEEEEvNT_6ParamsE)
        .other          _ZN7cutlass13device_kernelIN5flash11enable_sm90INS1_16FlashAttnFwdSm90INS1_25CollectiveMainloopFwdSm90ILi2EN4cute5tupleIJNS5_1CILi1EEES8_S8_EEENS6_IJNS7_ILi128EEESA_NS7_ILi256EEEEEELi256ENS_12float_e4m3_tEfNS_4arch4Sm90ELb0ELb0ELb1ELb0ELb1ELb0ELb0ELb1ELb0ELb1ELb1ELb0EEENS1_21CollectiveEpilogueFwdINS6_IJSA_SB_SA_EEES9_NS_10bfloat16_tESF_Li256ELb0ELb1ELb1ELb1EEENS1_19SingleTileSchedulerILb0ELb1ELb1ELi128EEEEEEEEEvNT_6ParamsE,@"STO_CUDA_ENTRY STV_DEFAULT"
_ZN7cutlass13device_kernelIN5flash11enable_sm90INS1_16FlashAttnFwdSm90INS1_25CollectiveMainloopFwdSm90ILi2EN4cute5tupleIJNS5_1CILi1EEES8_S8_EEENS6_IJNS7_ILi128EEESA_NS7_ILi256EEEEEELi256ENS_12float_e4m3_tEfNS_4arch4Sm90ELb0ELb0ELb1ELb0ELb1ELb0ELb0ELb1ELb0ELb1ELb1ELb0EEENS1_21CollectiveEpilogueFwdINS6_IJSA_SB_SA_EEES9_NS_10bfloat16_tESF_Li256ELb0ELb1ELb1ELb1EEENS1_19SingleTileSchedulerILb0ELb1ELb1ELi128EEEEEEEEEvNT_6ParamsE:
[----:B------:R-:W-:Y:S01]  /*0000*/  LDC R1, c[0x0][0x37c] ;  /* 0x0000df00ff017b82 */ /* 0x000fe20000000800 */
[----:B------:R-:W-:Y:S05]  /*0010*/  EXIT ;  /* 0x000000000000794d */ /* 0x000fea0003800000 */
.L_x_0:
[----:B------:R-:W-:-:S00]  /*0020*/  BRA `(.L_x_0) ;  /* 0xfffffffc00fc7947 */ /* 0x000fc0000383ffff */
[----:B------:R-:W-:-:S00]  /*0030*/  NOP ;  /* 0x0000000000007918 */ /* 0x000fc00000000000 */
        /* <DEDUP_REMOVED lines=12> */
.L_x_45:


//--------------------- .text._ZN7cutlass13device_kernelIN5flash11enable_sm90INS1_16FlashAttnFwdSm90INS1_25CollectiveMainloopFwdSm90ILi2EN4cute5tupleIJNS5_1CILi1EEES8_S8_EEENS6_IJNS7_ILi128EEESA_NS7_ILi256EEEEEELi256ENS_12float_e4m3_tEfNS_4arch4Sm90ELb0ELb0ELb1ELb1ELb1ELb0ELb0ELb1ELb0ELb1ELb1ELb0EEENS1_21CollectiveEpilogueFwdINS6_IJSA_SB_SA_EEES9_NS_10bfloat16_tESF_Li256ELb1ELb1ELb1ELb1EEENS1_36VarlenDynamicPersistentTileSchedulerILi128ELi128ELi256ELi128ELb1ELb1ELb1ELb0ELb1ELb1EEEEEEEEEvNT_6ParamsE --------------------------
	.section	.text._ZN7cutlass13device_kernelIN5flash11enable_sm90INS1_16FlashAttnFwdSm90INS1_25CollectiveMainloopFwdSm90ILi2EN4cute5tupleIJNS5_1CILi1EEES8_S8_EEENS6_IJNS7_ILi128EEESA_NS7_ILi256EEEEEELi256ENS_12float_e4m3_tEfNS_4arch4Sm90ELb0ELb0ELb1ELb1ELb1ELb0ELb0ELb1ELb0ELb1ELb1ELb0EEENS1_21CollectiveEpilogueFwdINS6_IJSA_SB_SA_EEES9_NS_10bfloat16_tESF_Li256ELb1ELb1ELb1ELb1EEENS1_36VarlenDynamicPersistentTileSchedulerILi128ELi128ELi256ELi128ELb1ELb1ELb1ELb0ELb1ELb1EEEEEEEEEvNT_6ParamsE,"ax",@progbits
	.align	128
.text._ZN7cutlass13device_kernelIN5flash11enable_sm90INS1_16FlashAttnFwdSm90INS1_25CollectiveMainloopFwdSm90ILi2EN4cute5tupleIJNS5_1CILi1EEES8_S8_EEENS6_IJNS7_ILi128EEESA_NS7_ILi256EEEEEELi256ENS_12float_e4m3_tEfNS_4arch4Sm90ELb0ELb0ELb1ELb1ELb1ELb0ELb0ELb1ELb0ELb1ELb1ELb0EEENS1_21CollectiveEpilogueFwdINS6_IJSA_SB_SA_EEES9_NS_10bfloat16_tESF_Li256ELb1ELb1ELb1ELb1EEENS1_36VarlenDynamicPersistentTileSchedulerILi128ELi128ELi256ELi128ELb1ELb1ELb1ELb0ELb1ELb1EEEEEEEEEvNT_6ParamsE:
        .type           _ZN7cutlass13device_kernelIN5flash11enable_sm90INS1_16FlashAttnFwdSm90INS1_25CollectiveMainloopFwdSm90ILi2EN4cute5tupleIJNS5_1CILi1EEES8_S8_EEENS6_IJNS7_ILi128EEESA_NS7_ILi256EEEEEELi256ENS_12float_e4m3_tEfNS_4arch4Sm90ELb0ELb0ELb1ELb1ELb1ELb0ELb0ELb1ELb0ELb1ELb1ELb0EEENS1_21CollectiveEpilogueFwdINS6_IJSA_SB_SA_EEES9_NS_10bfloat16_tESF_Li256ELb1ELb1ELb1ELb1EEENS1_36VarlenDynamicPersistentTileSchedulerILi128ELi128ELi256ELi128ELb1ELb1ELb1ELb0ELb1ELb1EEEEEEEEEvNT_6ParamsE,@function
        .size           _ZN7cutlass13device_kernelIN5flash11enable_sm90INS1_16FlashAttnFwdSm90INS1_25CollectiveMainloopFwdSm90ILi2EN4cute5tupleIJNS5_1CILi1EEES8_S8_EEENS6_IJNS7_ILi128EEESA_NS7_ILi256EEEEEELi256ENS_12float_e4m3_tEfNS_4arch4Sm90ELb0ELb0ELb1ELb1ELb1ELb0ELb0ELb1ELb0ELb1ELb1ELb0EEENS1_21CollectiveEpilogueFwdINS6_IJSA_SB_SA_EEES9_NS_10bfloat16_tESF_Li256ELb1ELb1ELb1ELb1EEENS1_36VarlenDynamicPersistentTileSchedulerILi128ELi128ELi256ELi128ELb1ELb1ELb1ELb0ELb1ELb1EEEEEEEEEvNT_6ParamsE,(.L_x_46 - _ZN7cutlass13device_kernelIN5flash11enable_sm90INS1_16FlashAttnFwdSm90INS1_25CollectiveMainloopFwdSm90ILi2EN4cute5tupleIJNS5_1CILi1EEES8_S8_EEENS6_IJNS7_ILi128EEESA_NS7_ILi256EEEEEELi256ENS_12float_e4m3_tEfNS_4arch4Sm90ELb0ELb0ELb1ELb1ELb1ELb0ELb0ELb1ELb0ELb1ELb1ELb0EEENS1_21CollectiveEpilogueFwdINS6_IJSA_SB_SA_EEES9_NS_10bfloat16_tESF_Li256ELb1ELb1ELb1ELb1EEENS1_36VarlenDynamicPersistentTileSchedulerILi128ELi128ELi256ELi128ELb1ELb1ELb1ELb0ELb1ELb1EEEEEEEEEvNT_6ParamsE)
        .other          _ZN7cutlass13device_kernelIN5flash11enable_sm90INS1_16FlashAttnFwdSm90INS1_25CollectiveMainloopFwdSm90ILi2EN4cute5tupleIJNS5_1CILi1EEES8_S8_EEENS6_IJNS7_ILi128EEESA_NS7_ILi256EEEEEELi256ENS_12float_e4m3_tEfNS_4arch4Sm90ELb0ELb0ELb1ELb1ELb1ELb0ELb0ELb1ELb0ELb1ELb1ELb0EEENS1_21CollectiveEpilogueFwdINS6_IJSA_SB_SA_EEES9_NS_10bfloat16_tESF_Li256ELb1ELb1ELb1ELb1EEENS1_36VarlenDynamicPersistentTileSchedulerILi128ELi128ELi256ELi128ELb1ELb1ELb1ELb0ELb1ELb1EEEEEEEEEvNT_6ParamsE,@"STO_CUDA_ENTRY STV_DEFAULT"
_ZN7cutlass13device_kernelIN5flash11enable_sm90INS1_16FlashAttnFwdSm90INS1_25CollectiveMainloopFwdSm90ILi2EN4cute5tupleIJNS5_1CILi1EEES8_S8_EEENS6_IJNS7_ILi128EEESA_NS7_ILi256EEEEEELi256ENS_12float_e4m3_tEfNS_4arch4Sm90ELb0ELb0ELb1ELb1ELb1ELb0ELb0ELb1ELb0ELb1ELb1ELb0EEENS1_21CollectiveEpilogueFwdINS6_IJSA_SB_SA_EEES9_NS_10bfloat16_tESF_Li256ELb1ELb1ELb1ELb1EEENS1_36VarlenDynamicPersistentTileSchedulerILi128ELi128ELi256ELi128ELb1ELb1ELb1ELb0ELb1ELb1EEEEEEEEEvNT_6ParamsE:
[----:B------:R-:W-:Y:S01]  /*0000*/  LDC R1, c[0x0][0x37c] ;  /* 0x0000df00ff017b82 */ /* 0x000fe20000000800 */
[----:B------:R-:W-:Y:S05]  /*0010*/  EXIT ;  /* 0x000000000000794d */ /* 0x000fea0003800000 */
.L_x_1:
        /* <DEDUP_REMOVED lines=14> */
.L_x_46:


//--------------------- .text._ZN7cutlass13device_kernelIN5flash11enable_sm90INS1_16FlashAttnFwdSm90INS1_25CollectiveMainloopFwdSm90ILi2EN4cute5tupleIJNS5_1CILi1EEES8_S8_EEENS6_IJNS7_ILi128EEESA_NS7_ILi256EEEEEELi256ENS_12float_e4m3_tEfNS_4arch4Sm90ELb0ELb0ELb1ELb1ELb1ELb1ELb0ELb1ELb0ELb1ELb1ELb0EEENS1_21CollectiveEpilogueFwdINS6_IJSA_SB_SA_EEES9_NS_10bfloat16_tESF_Li256ELb1ELb1ELb1ELb1EEENS1_36VarlenDynamicPersistentTileSchedulerILi128ELi128ELi256ELi128ELb1ELb1ELb1ELb0ELb1ELb1EEEEEEEEEvNT_6ParamsE --------------------------
	.section	.text._ZN7cutlass13device_kernelIN5flash11enable_sm90INS1_16FlashAttnFwdSm90INS1_25CollectiveMainloopFwdSm90ILi2EN4cute5tupleIJNS5_1CILi1EEES8_S8_EEENS6_IJNS7_ILi128EEESA_NS7_ILi256EEEEEELi256ENS_12float_e4m3_tEfNS_4arch4Sm90ELb0ELb0ELb1ELb1ELb1ELb1ELb0ELb1ELb0ELb1ELb1ELb0EEENS1_21CollectiveEpilogueFwdINS6_IJSA_SB_SA_EEES9_NS_10bfloat16_tESF_Li256ELb1ELb1ELb1ELb1EEENS1_36VarlenDynamicPersistentTileSchedulerILi128ELi128ELi256ELi128ELb1ELb1ELb1ELb0ELb1ELb1EEEEEEEEEvNT_6ParamsE,"ax",@progbits
	.align	128
.text._ZN7cutlass13device_kernelIN5flash11enable_sm90INS1_16FlashAttnFwdSm90INS1_25CollectiveMainloopFwdSm90ILi2EN4cute5tupleIJNS5_1CILi1EEES8_S8_EEENS6_IJNS7_ILi128EEESA_NS7_ILi256EEEEEELi256ENS_12float_e4m3_tEfNS_4arch4Sm90ELb0ELb0ELb1ELb1ELb1ELb1ELb0ELb1ELb0ELb1ELb1ELb0EEENS1_21CollectiveEpilogueFwdINS6_IJSA_SB_SA_EEES9_NS_10bfloat16_tESF_Li256ELb1ELb1ELb1ELb1EEENS1_36VarlenDynamicPersistentTileSchedulerILi128ELi128ELi256ELi128ELb1ELb1ELb1ELb0ELb1ELb1EEEEEEEEEvNT_6ParamsE:
        .type           _ZN7cutlass13device_kernelIN5flash11enable_sm90INS1_16FlashAttnFwdSm90INS1_25CollectiveMainloopFwdSm90ILi2EN4cute5tupleIJNS5_1CILi1EEES8_S8_EEENS6_IJNS7_ILi128EEESA_NS7_ILi256EEEEEELi256ENS_12float_e4m3_tEfNS_4arch4Sm90ELb0ELb0ELb1ELb1ELb1ELb1ELb0ELb1ELb0ELb1ELb1ELb0EEENS1_21CollectiveEpilogueFwdINS6_IJSA_SB_SA_EEES9_NS_10bfloat16_tESF_Li256ELb1ELb1ELb1ELb1EEENS1_36VarlenDynamicPersistentTileSchedulerILi128ELi128ELi256ELi128ELb1ELb1ELb1ELb0ELb1ELb1EEEEEEEEEvNT_6ParamsE,@function
        .size           _ZN7cutlass13device_kernelIN5flash11enable_sm90INS1_16FlashAttnFwdSm90INS1_25CollectiveMainloopFwdSm90ILi2EN4cute5tupleIJNS5_1CILi1EEES8_S8_EEENS6_IJNS7_ILi128EEESA_NS7_ILi256EEEEEELi256ENS_12float_e4m3_tEfNS_4arch4Sm90ELb0ELb0ELb1ELb1ELb1ELb1ELb0ELb1ELb0ELb1ELb1ELb0EEENS1_21CollectiveEpilogueFwdINS6_IJSA_SB_SA_EEES9_NS_10bfloat16_tESF_Li256ELb1ELb1ELb1ELb1EEENS1_36VarlenDynamicPersistentTileSchedulerILi128ELi128ELi256ELi128ELb1ELb1ELb1ELb0ELb1ELb1EEEEEEEEEvNT_6ParamsE,(.L_x_47 - _ZN7cutlass13device_kernelIN5flash11enable_sm90INS1_16FlashAttnFwdSm90INS1_25CollectiveMainloopFwdSm90ILi2EN4cute5tupleIJNS5_1CILi1EEES8_S8_EEENS6_IJNS7_ILi128EEESA_NS7_ILi256EEEEEELi256ENS_12float_e4m3_tEfNS_4arch4Sm90ELb0ELb0ELb1ELb1ELb1ELb1ELb0ELb1ELb0ELb1ELb1ELb0EEENS1_21CollectiveEpilogueFwdINS6_IJSA_SB_SA_EEES9_NS_10bfloat16_tESF_Li256ELb1ELb1ELb1ELb1EEENS1_36VarlenDynamicPersistentTileSchedulerILi128ELi128ELi256ELi128ELb1ELb1ELb1ELb0ELb1ELb1EEEEEEEEEvNT_6ParamsE)
        .other          _ZN7cutlass13device_kernelIN5flash11enable_sm90INS1_16FlashAttnFwdSm90INS1_25CollectiveMainloopFwdSm90ILi2EN4cute5tupleIJNS5_1CILi1EEES8_S8_EEENS6_IJNS7_ILi128EEESA_NS7_ILi256EEEEEELi256ENS_12float_e4m3_tEfNS_4arch4Sm90ELb0ELb0ELb1ELb1ELb1ELb1ELb0ELb1ELb0ELb1ELb1ELb0EEENS1_21CollectiveEpilogueFwdINS6_IJSA_SB_SA_EEES9_NS_10bfloat16_tESF_Li256ELb1ELb1ELb1ELb1EEENS1_36VarlenDynamicPersistentTileSchedulerILi128ELi128ELi256ELi128ELb1ELb1ELb1ELb0ELb1ELb1EEEEEEEEEvNT_6ParamsE,@"STO_CUDA_ENTRY STV_DEFAULT"
_ZN7cutlass13device_kernelIN5flash11enable_sm90INS1_16FlashAttnFwdSm90INS1_25CollectiveMainloopFwdSm90ILi2EN4cute5tupleIJNS5_1CILi1EEES8_S8_EEENS6_IJNS7_ILi128EEESA_NS7_ILi256EEEEEELi256ENS_12float_e4m3_tEfNS_4arch4Sm90ELb0ELb0ELb1ELb1ELb1ELb1ELb0ELb1ELb0ELb1ELb1ELb0EEENS1_21CollectiveEpilogueFwdINS6_IJSA_SB_SA_EEES9_NS_10bfloat16_tESF_Li256ELb1ELb1ELb1ELb1EEENS1_36VarlenDynamicPersistentTileSchedulerILi128ELi128ELi256ELi128ELb1ELb1ELb1ELb0ELb1ELb1EEEEEEEEEvNT_6ParamsE:
[----:B------:R-:W-:Y:S01]  /*0000*/  LDC R1, c[0x0][0x37c] ;  /* 0x0000df00ff017b82 */ /* 0x000fe20000000800 */
[----:B------:R-:W-:Y:S05]  /*0010*/  EXIT ;  /* 0x000000000000794d */ /* 0x000fea0003800000 */
.L_x_2:
        /* <DEDUP_REMOVED lines=14> */
.L_x_47:


//--------------------- .text._ZN7cutlass13device_kernelIN5flash11enable_sm90INS1_16FlashAttnFwdSm90INS1_25CollectiveMainloopFwdSm90ILi2EN4cute5tupleIJNS5_1CILi1EEES8_S8_EEENS6_IJNS7_ILi128EEENS7_ILi64EEENS7_ILi256EEEEEELi256ENS_12float_e4m3_tEfNS_4arch4Sm90ELb0ELb1ELb1ELb0ELb1ELb0ELb0ELb1ELb0ELb1ELb1ELb0EEENS1_21CollectiveEpilogueFwdINS6_IJSA_SC_SB_EEES9_NS_10bfloat16_tESG_Li256ELb0ELb1ELb1ELb1EEENS1_19SingleTileSchedulerILb0ELb1ELb1ELi128EEEEEEEEEvNT_6ParamsE --------------------------
	.section	.text._ZN7cutlass13device_kernelIN5flash11enable_sm90INS1_16FlashAttnFwdSm90INS1_25CollectiveMainloopFwdSm90ILi2EN4cute5tupleIJNS5_1CILi1EEES8_S8_EEENS6_IJNS7_ILi128EEENS7_ILi64EEENS7_ILi256EEEEEELi256ENS_12float_e4m3_tEfNS_4arch4Sm90ELb0ELb1ELb1ELb0ELb1ELb0ELb0ELb1ELb0ELb1ELb1ELb0EEENS1_21CollectiveEpilogueFwdINS6_IJSA_SC_SB_EEES9_NS_10bfloat16_tESG_Li256ELb0ELb1ELb1ELb1EEENS1_19SingleTileSchedulerILb0ELb1ELb1ELi128EEEEEEEEEvNT_6ParamsE,"ax",@progbits
	.align	128
.text._ZN7cutlass13device_kernelIN5flash11enable_sm90INS1_16FlashAttnFwdSm90INS1_25CollectiveMainloopFwdSm90ILi2EN4cute5tupleIJNS5_1CILi1EEES8_S8_EEENS6_IJNS7_ILi128EEENS7_ILi64EEENS7_ILi256EEEEEELi256ENS_12float_e4m3_tEfNS_4arch4Sm90ELb0ELb1ELb1ELb0ELb1ELb0ELb0ELb1ELb0ELb1ELb1ELb0EEENS1_21CollectiveEpilogueFwdINS6_IJSA_SC_SB_EEES9_NS_10bfloat16_tESG_Li256ELb0ELb1ELb1ELb1EEENS1_19SingleTileSchedulerILb0ELb1ELb1ELi128EEEEEEEEEvNT_6ParamsE:
        .type           _ZN7cutlass13device_kernelIN5flash11enable_sm90INS1_16FlashAttnFwdSm90INS1_25CollectiveMainloopFwdSm90ILi2EN4cute5tupleIJNS5_1CILi1EEES8_S8_EEENS6_IJNS7_ILi128EEENS7_ILi64EEENS7_ILi256EEEEEELi256ENS_12float_e4m3_tEfNS_4arch4Sm90ELb0ELb1ELb1ELb0ELb1ELb0ELb0ELb1ELb0ELb1ELb1ELb0EEENS1_21CollectiveEpilogueFwdINS6_IJSA_SC_SB_EEES9_NS_10bfloat16_tESG_Li256ELb0ELb1ELb1ELb1EEENS1_19SingleTileSchedulerILb0ELb1ELb1ELi128EEEEEEEEEvNT_6ParamsE,@function
        .size           _ZN7cutlass13device_kernelIN5flash11enable_sm90INS1_16FlashAttnFwdSm90INS1_25CollectiveMainloopFwdSm90ILi2EN4cute5tupleIJNS5_1CILi1EEES8_S8_EEENS6_IJNS7_ILi128EEENS7_ILi64EEENS7_ILi256EEEEEELi256ENS_12float_e4m3_tEfNS_4arch4Sm90ELb0ELb1ELb1ELb0ELb1ELb0ELb0ELb1ELb0ELb1ELb1ELb0EEENS1_21CollectiveEpilogueFwdINS6_IJSA_SC_SB_EEES9_NS_10bfloat16_tESG_Li256ELb0ELb1ELb1ELb1EEENS1_19SingleTileSchedulerILb0ELb1ELb1ELi128EEEEEEEEEvNT_6ParamsE,(.L_x_48 - _ZN7cutlass13device_kernelIN5flash11enable_sm90INS1_16FlashAttnFwdSm90INS1_25CollectiveMainloopFwdSm90ILi2EN4cute5tupleIJNS5_1CILi1EEES8_S8_EEENS6_IJNS7_ILi128EEENS7_ILi64EEENS7_ILi256EEEEEELi256ENS_12float_e4m3_tEfNS_4arch4Sm90ELb0ELb1ELb1ELb0ELb1ELb0ELb0ELb1ELb0ELb1ELb1ELb0EEENS1_21CollectiveEpilogueFwdINS6_IJSA_SC_SB_EEES9_NS_10bfloat16_tESG_Li256ELb0ELb1ELb1ELb1EEENS1_19SingleTileSchedulerILb0ELb1ELb1ELi128EEEEEEEEEvNT_6ParamsE)
        .other          _ZN7cutlass13device_kernelIN5flash11enable_sm90INS1_16FlashAttnFwdSm90INS1_25CollectiveMainloopFwdSm90ILi2EN4cute5tupleIJNS5_1CILi1EEES8_S8_EEENS6_IJNS7_ILi128EEENS7_ILi64EEENS7_ILi256EEEEEELi256ENS_12float_e4m3_tEfNS_4arch4Sm90ELb0ELb1ELb1ELb0ELb1ELb0ELb0ELb1ELb0ELb1ELb1ELb0EEENS1_21CollectiveEpilogueFwdINS6_IJSA_SC_SB_EEES9_NS_10bfloat16_tESG_Li256ELb0ELb1ELb1ELb1EEENS1_19SingleTileSchedulerILb0ELb1ELb1ELi128EEEEEEEEEvNT_6ParamsE,@"STO_CUDA_ENTRY STV_DEFAULT"
_ZN7cutlass13device_kernelIN5flash11enable_sm90INS1_16FlashAttnFwdSm90INS1_25CollectiveMainloopFwdSm90ILi2EN4cute5tupleIJNS5_1CILi1EEES8_S8_EEENS6_IJNS7_ILi128EEENS7_ILi64EEENS7_ILi256EEEEEELi256ENS_12float_e4m3_tEfNS_4arch4Sm90ELb0ELb1ELb1ELb0ELb1ELb0ELb0ELb1ELb0ELb1ELb1ELb0EEENS1_21CollectiveEpilogueFwdINS6_IJSA_SC_SB_EEES9_NS_10bfloat16_tESG_Li256ELb0ELb1ELb1ELb1EEENS1_19SingleTileSchedulerILb0ELb1ELb1ELi128EEEEEEEEEvNT_6ParamsE:
[----:B------:R-:W-:Y:S01]  /*0000*/  LDC R1, c[0x0][0x37c] ;  /* 0x0000df00ff017b82 */ /* 0x000fe20000000800 */
[----:B------:R-:W-:Y:S05]  /*0010*/  EXIT ;  /* 0x000000000000794d */ /* 0x000fea0003800000 */
.L_x_3:
        /* <DEDUP_REMOVED lines=14> */
.L_x_48:


//--------------------- .text._ZN7cutlass13device_kernelIN5flash11enable_sm90INS1_16FlashAttnFwdSm90INS1_25CollectiveMainloopFwdSm90ILi2EN4cute5tupleIJNS5_1CILi1EEES8_S8_EEENS6_IJNS7_ILi128EEENS7_ILi64EEENS7_ILi256EEEEEELi256ENS_12float_e4m3_tEfNS_4arch4Sm90ELb0ELb1ELb1ELb1ELb1ELb0ELb0ELb1ELb0ELb1ELb1ELb0EEENS1_21CollectiveEpilogueFwdINS6_IJSA_SC_SB_EEES9_NS_10bfloat16_tESG_Li256ELb1ELb1ELb1ELb1EEENS1_36VarlenDynamicPersistentTileSchedulerILi128ELi64ELi256ELi128ELb1ELb1ELb1ELb1ELb0ELb1EEEEEEEEEvNT_6ParamsE --------------------------
	.section	.text._ZN7cutlass13device_kernelIN5flash11enable_sm90INS1_16FlashAttnFwdSm90INS1_25CollectiveMainloopFwdSm90ILi2EN4cute5tupleIJNS5_1CILi1EEES8_S8_EEENS6_IJNS7_ILi128EEENS7_ILi64EEENS7_ILi256EEEEEELi256ENS_12float_e4m3_tEfNS_4arch4Sm90ELb0ELb1ELb1ELb1ELb1ELb0ELb0ELb1ELb0ELb1ELb1ELb0EEENS1_21CollectiveEpilogueFwdINS6_IJSA_SC_SB_EEES9_NS_10bfloat16_tESG_Li256ELb1ELb1ELb1ELb1EEENS1_36VarlenDynamicPersistentTileSchedulerILi128ELi64ELi256ELi128ELb1ELb1ELb1ELb1ELb0ELb1EEEEEEEEEvNT_6ParamsE,"ax",@progbits
	.align	128
.text._ZN7cutlass13device_kernelIN5flash11enable_sm90INS1_16FlashAttnFwdSm90INS1_25CollectiveMainloopFwdSm90ILi2EN4cute5tupleIJNS5_1CILi1EEES8_S8_EEENS6_IJNS7_ILi128EEENS7_ILi64EEENS7_ILi256EEEEEELi256ENS_12float_e4m3_tEfNS_4arch4Sm90ELb0ELb1ELb1ELb1ELb1ELb0ELb0ELb1ELb0ELb1ELb1ELb0EEENS1_21CollectiveEpilogueFwdINS6_IJSA_SC_SB_EEES9_NS_10bfloat16_tESG_Li256ELb1ELb1ELb1ELb1EEENS1_36VarlenDynamicPersistentTileSchedulerILi128ELi64ELi256ELi128ELb1ELb1ELb1ELb1ELb0ELb1EEEEEEEEEvNT_6ParamsE:
        .type           _ZN7cutlass13device_kernelIN5flash11enable_sm90INS1_16FlashAttnFwdSm90INS1_25CollectiveMainloopFwdSm90ILi2EN4cute5tupleIJNS5_1CILi1EEES8_S8_EEENS6_IJNS7_ILi128EEENS7_ILi64EEENS7_ILi256EEEEEELi256ENS_12float_e4m3_tEfNS_4arch4Sm90ELb0ELb1ELb1ELb1ELb1ELb0ELb0ELb1ELb0ELb1ELb1ELb0EEENS1_21CollectiveEpilogueFwdINS6_IJSA_SC_SB_EEES9_NS_10bfloat16_tESG_Li256ELb1ELb1ELb1ELb1EEENS1_36VarlenDynamicPersistentTileSchedulerILi128ELi64ELi256ELi128ELb1ELb1ELb1ELb1ELb0ELb1EEEEEEEEEvNT_6ParamsE,@function
        .size           _ZN7cutlass13device_kernelIN5flash11enable_sm90INS1_16FlashAttnFwdSm90INS1_25CollectiveMainloopFwdSm90ILi2EN4cute5tupleIJNS5_1CILi1EEES8_S8_EEENS6_IJNS7_ILi128EEENS7_ILi64EEENS7_ILi256EEEEEELi256ENS_12float_e4m3_tEfNS_4arch4Sm90ELb0ELb1ELb1ELb1ELb1ELb0ELb0ELb1ELb0ELb1ELb1ELb0EEENS1_21CollectiveEpilogueFwdINS6_IJSA_SC_SB_EEES9_NS_10bfloat16_tESG_Li256ELb1ELb1ELb1ELb1EEENS1_36VarlenDynamicPersistentTileSchedulerILi128ELi64ELi256ELi128ELb1ELb1ELb1ELb1ELb0ELb1EEEEEEEEEvNT_6ParamsE,(.L_x_49 - _ZN7cutlass13device_kernelIN5flash11enable_sm90INS1_16FlashAttnFwdSm90INS1_25CollectiveMainloopFwdSm90ILi2EN4cute5tupleIJNS5_1CILi1EEES8_S8_EEENS6_IJNS7_ILi128EEENS7_ILi64EEENS7_ILi256EEEEEELi256ENS_12float_e4m3_tEfNS_4arch4Sm90ELb0ELb1ELb1ELb1ELb1ELb0ELb0ELb1ELb0ELb1ELb1ELb0EEENS1_21CollectiveEpilogueFwdINS6_IJSA_SC_SB_EEES9_NS_10bfloat16_tESG_Li256ELb1ELb1ELb1ELb1EEENS1_36VarlenDynamicPersistentTileSchedulerILi128ELi64ELi256ELi128ELb1ELb1ELb1ELb1ELb0ELb1EEEEEEEEEvNT_6ParamsE)
        .other          _ZN7cutlass13device_kernelIN5flash11enable_sm90INS1_16FlashAttnFwdSm90INS1_25CollectiveMainloopFwdSm90ILi2EN4cute5tupleIJNS5_1CILi1EEES8_S8_EEENS6_IJNS7_ILi128EEENS7_ILi64EEENS7_ILi256EEEEEELi256ENS_12float_e4m3_tEfNS_4arch4Sm90ELb0ELb1ELb1ELb1ELb1ELb0ELb0ELb1ELb0ELb1ELb1ELb0EEENS1_21CollectiveEpilogueFwdINS6_IJSA_SC_SB_EEES9_NS_10bfloat16_tESG_Li256ELb1ELb1ELb1ELb1EEENS1_36VarlenDynamicPersistentTileSchedulerILi128ELi64ELi256ELi128ELb1ELb1ELb1ELb1ELb0ELb1EEEEEEEEEvNT_6ParamsE,@"STO_CUDA_ENTRY STV_DEFAULT"
_ZN7cutlass13device_kernelIN5flash11enable_sm90INS1_16FlashAttnFwdSm90INS1_25CollectiveMainloopFwdSm90ILi2EN4cute5tupleIJNS5_1CILi1EEES8_S8_EEENS6_IJNS7_ILi128EEENS7_ILi64EEENS7_ILi256EEEEEELi256ENS_12float_e4m3_tEfNS_4arch4Sm90ELb0ELb1ELb1ELb1ELb1ELb0ELb0ELb1ELb0ELb1ELb1ELb0EEENS1_21CollectiveEpilogueFwdINS6_IJSA_SC_SB_EEES9_NS_10bfloat16_tESG_Li256ELb1ELb1ELb1ELb1EEENS1_36VarlenDynamicPersistentTileSchedulerILi128ELi64ELi256ELi128ELb1ELb1ELb1ELb1ELb0ELb1EEEEEEEEEvNT_6ParamsE:
[----:B------:R-:W-:Y:S01]  /*0000*/  LDC R1, c[0x0][0x37c] ;  /* 0x0000df00ff017b82 */ /* 0x000fe20000000800 */
[----:B------:R-:W-:Y:S05]  /*0010*/  EXIT ;  /* 0x000000000000794d */ /* 0x000fea0003800000 */
.L_x_4:
        /* <DEDUP_REMOVED lines=14> */
.L_x_49:


//--------------------- .text._ZN7cutlass13device_kernelIN5flash11enable_sm90INS1_16FlashAttnFwdSm90INS1_25CollectiveMainloopFwdSm90ILi2EN4cute5tupleIJNS5_1CILi1EEES8_S8_EEENS6_IJNS7_ILi128EEENS7_ILi64EEENS7_ILi256EEEEEELi256ENS_12float_e4m3_tEfNS_4arch4Sm90ELb0ELb1ELb1ELb1ELb1ELb1ELb0ELb1ELb0ELb1ELb1ELb0EEENS1_21CollectiveEpilogueFwdINS6_IJSA_SC_SB_EEES9_NS_10bfloat16_tESG_Li256ELb1ELb1ELb1ELb1EEENS1_36VarlenDynamicPersistentTileSchedulerILi128ELi64ELi256ELi128ELb1ELb1ELb1ELb1ELb0ELb1EEEEEEEEEvNT_6ParamsE --------------------------
	.section	.text._ZN7cutlass13device_kernelIN5flash11enable_sm90INS1_16FlashAttnFwdSm90INS1_25CollectiveMainloopFwdSm90ILi2EN4cute5tupleIJNS5_1CILi1EEES8_S8_EEENS6_IJNS7_ILi128EEENS7_ILi64EEENS7_ILi256EEEEEELi256ENS_12float_e4m3_tEfNS_4arch4Sm90ELb0ELb1ELb1ELb1ELb1ELb1ELb0ELb1ELb0ELb1ELb1ELb0EEENS1_21CollectiveEpilogueFwdINS6_IJSA_SC_SB_EEES9_NS_10bfloat16_tESG_Li256ELb1ELb1ELb1ELb1EEENS1_36VarlenDynamicPersistentTileSchedulerILi128ELi64ELi256ELi128ELb1ELb1ELb1ELb1ELb0ELb1EEEEEEEEEvNT_6ParamsE,"ax",@progbits
	.align	128
.text._ZN7cutlass13device_kernelIN5flash11enable_sm90INS1_16FlashAttnFwdSm90INS1_25CollectiveMainloopFwdSm90ILi2EN4cute5tupleIJNS5_1CILi1EEES8_S8_EEENS6_IJNS7_ILi128EEENS7_ILi64EEENS7_ILi256EEEEEELi256ENS_12float_e4m3_tEfNS_4arch4Sm90ELb0ELb1ELb1ELb1ELb1ELb1ELb0ELb1ELb0ELb1ELb1ELb0EEENS1_21CollectiveEpilogueFwdINS6_IJSA_SC_SB_EEES9_NS_10bfloat16_tESG_Li256ELb1ELb1ELb1ELb1EEENS1_36VarlenDynamicPersistentTileSchedulerILi128ELi64ELi256ELi128ELb1ELb1ELb1ELb1ELb0ELb1EEEEEEEEEvNT_6ParamsE:
        .type           _ZN7cutlass13device_kernelIN5flash11enable_sm90INS1_16FlashAttnFwdSm90INS1_25CollectiveMainloopFwdSm90ILi2EN4cute5tupleIJNS5_1CILi1EEES8_S8_EEENS6_IJNS7_ILi128EEENS7_ILi64EEENS7_ILi256EEEEEELi256ENS_12float_e4m3_tEfNS_4arch4Sm90ELb0ELb1ELb1ELb1ELb1ELb1ELb0ELb1ELb0ELb1ELb1ELb0EEENS1_21CollectiveEpilogueFwdINS6_IJSA_SC_SB_EEES9_NS_10bfloat16_tESG_Li256ELb1ELb1ELb1ELb1EEENS1_36VarlenDynamicPersistentTileSchedulerILi128ELi64ELi256ELi128ELb1ELb1ELb1ELb1ELb0ELb1EEEEEEEEEvNT_6ParamsE,@function
        .size           _ZN7cutlass13device_kernelIN5flash11enable_sm90INS1_16FlashAttnFwdSm90INS1_25CollectiveMainloopFwdSm90ILi2EN4cute5tupleIJNS5_1CILi1EEES8_S8_EEENS6_IJNS7_ILi128EEENS7_ILi64EEENS7_ILi256EEEEEELi256ENS_12float_e4m3_tEfNS_4arch4Sm90ELb0ELb1ELb1ELb1ELb1ELb1ELb0ELb1ELb0ELb1ELb1ELb0EEENS1_21CollectiveEpilogueFwdINS6_IJSA_SC_SB_EEES9_NS_10bfloat16_tESG_Li256ELb1ELb1ELb1ELb1EEENS1_36VarlenDynamicPersistentTileSchedulerILi128ELi64ELi256ELi128ELb1ELb1ELb1ELb1ELb0ELb1EEEEEEEEEvNT_6ParamsE,(.L_x_50 - _ZN7cutlass13device_kernelIN5flash11enable_sm90INS1_16FlashAttnFwdSm90INS1_25CollectiveMainloopFwdSm90ILi2EN4cute5tupleIJNS5_1CILi1EEES8_S8_EEENS6_IJNS7_ILi128EEENS7_ILi64EEENS7_ILi256EEEEEELi256ENS_12float_e4m3_tEfNS_4arch4Sm90ELb0ELb1ELb1ELb1ELb1ELb1ELb0ELb1ELb0ELb1ELb1ELb0EEENS1_21CollectiveEpilogueFwdINS6_IJSA_SC_SB_EEES9_NS_10bfloat16_tESG_Li256ELb1ELb1ELb1ELb1EEENS1_36VarlenDynamicPersistentTileSchedulerILi128ELi64ELi256ELi128ELb1ELb1ELb1ELb1ELb0ELb1EEEEEEEEEvNT_6ParamsE)
        .other          _ZN7cutlass13device_kernelIN5flash11enable_sm90INS1_16FlashAttnFwdSm90INS1_25CollectiveMainloopFwdSm90ILi2EN4cute5tupleIJNS5_1CILi1EEES8_S8_EEENS6_IJNS7_ILi128EEENS7_ILi64EEENS7_ILi256EEEEEELi256ENS_12float_e4m3_tEfNS_4arch4Sm90ELb0ELb1ELb1ELb1ELb1ELb1ELb0ELb1ELb0ELb1ELb1ELb0EEENS1_21CollectiveEpilogueFwdINS6_IJSA_SC_SB_EEES9_NS_10bfloat16_tESG_Li256ELb1ELb1ELb1ELb1EEENS1_36VarlenDynamicPersistentTileSchedulerILi128ELi64ELi256ELi128ELb1ELb1ELb1ELb1ELb0ELb1EEEEEEEEEvNT_6ParamsE,@"STO_CUDA_ENTRY STV_DEFAULT"
_ZN7cutlass13device_kernelIN5flash11enable_sm90INS1_16FlashAttnFwdSm90INS1_25CollectiveMainloopFwdSm90ILi2EN4cute5tupleIJNS5_1CILi1EEES8_S8_EEENS6_IJNS7_ILi128EEENS7_ILi64EEENS7_ILi256EEEEEELi256ENS_12float_e4m3_tEfNS_4arch4Sm90ELb0ELb1ELb1ELb1ELb1ELb1ELb0ELb1ELb0ELb1ELb1ELb0EEENS1_21CollectiveEpilogueFwdINS6_IJSA_SC_SB_EEES9_NS_10bfloat16_tESG_Li256ELb1ELb1ELb1ELb1EEENS1_36VarlenDynamicPersistentTileSchedulerILi128ELi64ELi256ELi128ELb1ELb1ELb1ELb1ELb0ELb1EEEEEEEEEvNT_6ParamsE:
[----:B------:R-:W-:Y:S01]  /*0000*/  LDC R1, c[0x0][0x37c] ;  /* 0x0000df00ff017b82 */ /* 0x000fe20000000800 */
[----:B------:R-:W-:Y:S05]  /*0010*/  EXIT ;  /* 0x000000000000794d */ /* 0x000fea0003800000 */
.L_x_5:
        /* <DEDUP_REMOVED lines=14> */
.L_x_50:


//--------------------- .text._ZN7cutlass13device_kernelIN5flash11enable_sm90INS1_16FlashAttnFwdSm90INS1_25CollectiveMainloopFwdSm90ILi2EN4cute5tupleIJNS5_1CILi1EEES8_S8_EEENS6_IJNS7_ILi128EEESA_NS7_ILi256EEEEEELi256ENS_12float_e4m3_tEfNS_4arch4Sm90ELb1ELb0ELb1ELb0ELb1ELb0ELb0ELb1ELb0ELb1ELb1ELb0EEENS1_21CollectiveEpilogueFwdINS6_IJSA_SB_SA_EEES9_NS_10bfloat16_tESF_Li256ELb0ELb1ELb1ELb1EEENS1_19SingleTileSchedulerILb0ELb1ELb1ELi128EEEEEEEEEvNT_6ParamsE --------------------------
	.section	.text._ZN7cutlass13device_kernelIN5flash11enable_sm90INS1_16FlashAttnFwdSm90INS1_25CollectiveMainloopFwdSm90ILi2EN4cute5tupleIJNS5_1CILi1EEES8_S8_EEENS6_IJNS7_ILi128EEESA_NS7_ILi256EEEEEELi256ENS_12float_e4m3_tEfNS_4arch4Sm90ELb1ELb0ELb1ELb0ELb1ELb0ELb0ELb1ELb0ELb1ELb1ELb0EEENS1_21CollectiveEpilogueFwdINS6_IJSA_SB_SA_EEES9_NS_10bfloat16_tESF_Li256ELb0ELb1ELb1ELb1EEENS1_19SingleTileSchedulerILb0ELb1ELb1ELi128EEEEEEEEEvNT_6ParamsE,"ax",@progbits
	.align	128
.text._ZN7cutlass13device_kernelIN5flash11enable_sm90INS1_16FlashAttnFwdSm90INS1_25CollectiveMainloopFwdSm90ILi2EN4cute5tupleIJNS5_1CILi1EEES8_S8_EEENS6_IJNS7_ILi128EEESA_NS7_ILi256EEEEEELi256ENS_12float_e4m3_tEfNS_4arch4Sm90ELb1ELb0ELb1ELb0ELb1ELb0ELb0ELb1ELb0ELb1ELb1ELb0EEENS1_21CollectiveEpilogueFwdINS6_IJSA_SB_SA_EEES9_NS_10bfloat16_tESF_Li256ELb0ELb1ELb1ELb1EEENS1_19SingleTileSchedulerILb0ELb1ELb1ELi128EEEEEEEEEvNT_6ParamsE:
        .type           _ZN7cutlass13device_kernelIN5flash11enable_sm90INS1_16FlashAttnFwdSm90INS1_25CollectiveMainloopFwdSm90ILi2EN4cute5tupleIJNS5_1CILi1EEES8_S8_EEENS6_IJNS7_ILi128EEESA_NS7_ILi256EEEEEELi256ENS_12float_e4m3_tEfNS_4arch4Sm90ELb1ELb0ELb1ELb0ELb1ELb0ELb0ELb1ELb0ELb1ELb1ELb0EEENS1_21CollectiveEpilogueFwdINS6_IJSA_SB_SA_EEES9_NS_10bfloat16_tESF_Li256ELb0ELb1ELb1ELb1EEENS1_19SingleTileSchedulerILb0ELb1ELb1ELi128EEEEEEEEEvNT_6ParamsE,@function
        .size           _ZN7cutlass13device_kernelIN5flash11enable_sm90INS1_16FlashAttnFwdSm90INS1_25CollectiveMainloopFwdSm90ILi2EN4cute5tupleIJNS5_1CILi1EEES8_S8_EEENS6_IJNS7_ILi128EEESA_NS7_ILi256EEEEEELi256ENS_12float_e4m3_tEfNS_4arch4Sm90ELb1ELb0ELb1ELb0ELb1ELb0ELb0ELb1ELb0ELb1ELb1ELb0EEENS1_21CollectiveEpilogueFwdINS6_IJSA_SB_SA_EEES9_NS_10bfloat16_tESF_Li256ELb0ELb1ELb1ELb1EEENS1_19SingleTileSchedulerILb0ELb1ELb1ELi128EEEEEEEEEvNT_6ParamsE,(.L_x_51 - _ZN7cutlass13device_kernelIN5flash11enable_sm90INS1_16FlashAttnFwdSm90INS1_25CollectiveMainloopFwdSm90ILi2EN4cute5tupleIJNS5_1CILi1EEES8_S8_EEENS6_IJNS7_ILi128EEESA_NS7_ILi256EEEEEELi256ENS_12float_e4m3_tEfNS_4arch4Sm90ELb1ELb0ELb1ELb0ELb1ELb0ELb0ELb1ELb0ELb1ELb1ELb0EEENS1_21CollectiveEpilogueFwdINS6_IJSA_SB_SA_EEES9_NS_10bfloat16_tESF_Li256ELb0ELb1ELb1ELb1EEENS1_19SingleTileSchedulerILb0ELb1ELb1ELi128EEEEEEEEEvNT_6ParamsE)
        .other          _ZN7cutlass13device_kernelIN5flash11enable_sm90INS1_16FlashAttnFwdSm90INS1_25CollectiveMainloopFwdSm90ILi2EN4cute5tupleIJNS5_1CILi1EEES8_S8_EEENS6_IJNS7_ILi128EEESA_NS7_ILi256EEEEEELi256ENS_12float_e4m3_tEfNS_4arch4Sm90ELb1ELb0ELb1ELb0ELb1ELb0ELb0ELb1ELb0ELb1ELb1ELb0EEENS1_21CollectiveEpilogueFwdINS6_IJSA_SB_SA_EEES9_NS_10bfloat16_tESF_Li256ELb0ELb1ELb1ELb1EEENS1_19SingleTileSchedulerILb0ELb1ELb1ELi128EEEEEEEEEvNT_6ParamsE,@"STO_CUDA_ENTRY STV_DEFAULT"
_ZN7cutlass13device_kernelIN5flash11enable_sm90INS1_16FlashAttnFwdSm90INS1_25CollectiveMainloopFwdSm90ILi2EN4cute5tupleIJNS5_1CILi1EEES8_S8_EEENS6_IJNS7_ILi128EEESA_NS7_ILi256EEEEEELi256ENS_12float_e4m3_tEfNS_4arch4Sm90ELb1ELb0ELb1ELb0ELb1ELb0ELb0ELb1ELb0ELb1ELb1ELb0EEENS1_21CollectiveEpilogueFwdINS6_IJSA_SB_SA_EEES9_NS_10bfloat16_tESF_Li256ELb0ELb1ELb1ELb1EEENS1_19SingleTileSchedulerILb0ELb1ELb1ELi128EEEEEEEEEvNT_6ParamsE:
[----:B------:R-:W-:Y:S01]  /*0000*/  LDC R1, c[0x0][0x37c] ;  /* 0x0000df00ff017b82 */ /* 0x000fe20000000800 */
[----:B------:R-:W-:Y:S05]  /*0010*/  EXIT ;  /* 0x000000000000794d */ /* 0x000fea0003800000 */
.L_x_6:
        /* <DEDUP_REMOVED lines=14> */
.L_x_51:


//--------------------- .text._ZN7cutlass13device_kernelIN5flash11enable_sm90INS1_16FlashAttnFwdSm90INS1_25CollectiveMainloopFwdSm90ILi2EN4cute5tupleIJNS5_1CILi1EEES8_S8_EEENS6_IJNS7_ILi128EEESA_NS7_ILi256EEEEEELi256ENS_12float_e4m3_tEfNS_4arch4Sm90ELb1ELb0ELb1ELb1ELb1ELb0ELb0ELb1ELb0ELb1ELb1ELb0EEENS1_21CollectiveEpilogueFwdINS6_IJSA_SB_SA_EEES9_NS_10bfloat16_tESF_Li256ELb1ELb1ELb1ELb1EEENS1_36VarlenDynamicPersistentTileSchedulerILi128ELi128ELi256ELi128ELb1ELb1ELb1ELb1ELb1ELb1EEEEEEEEEvNT_6ParamsE --------------------------
	.section	.text._ZN7cutlass13device_kernelIN5flash11enable_sm90INS1_16FlashAttnFwdSm90INS1_25CollectiveMainloopFwdSm90ILi2EN4cute5tupleIJNS5_1CILi1EEES8_S8_EEENS6_IJNS7_ILi128EEESA_NS7_ILi256EEEEEELi256ENS_12float_e4m3_tEfNS_4arch4Sm90ELb1ELb0ELb1ELb1ELb1ELb0ELb0ELb1ELb0ELb1ELb1ELb0EEENS1_21CollectiveEpilogueFwdINS6_IJSA_SB_SA_EEES9_NS_10bfloat16_tESF_Li256ELb1ELb1ELb1ELb1EEENS1_36VarlenDynamicPersistentTileSchedulerILi128ELi128ELi256ELi128ELb1ELb1ELb1ELb1ELb1ELb1EEEEEEEEEvNT_6ParamsE,"ax",@progbits
	.align	128
.text._ZN7cutlass13device_kernelIN5flash11enable_sm90INS1_16FlashAttnFwdSm90INS1_25CollectiveMainloopFwdSm90ILi2EN4cute5tupleIJNS5_1CILi1EEES8_S8_EEENS6_IJNS7_ILi128EEESA_NS7_ILi256EEEEEELi256ENS_12float_e4m3_tEfNS_4arch4Sm90ELb1ELb0ELb1ELb1ELb1ELb0ELb0ELb1ELb0ELb1ELb1ELb0EEENS1_21CollectiveEpilogueFwdINS6_IJSA_SB_SA_EEES9_NS_10bfloat16_tESF_Li256ELb1ELb1ELb1ELb1EEENS1_36VarlenDynamicPersistentTileSchedulerILi128ELi128ELi256ELi128ELb1ELb1ELb1ELb1ELb1ELb1EEEEEEEEEvNT_6ParamsE:
        .type           _ZN7cutlass13device_kernelIN5flash11enable_sm90INS1_16FlashAttnFwdSm90INS1_25CollectiveMainloopFwdSm90ILi2EN4cute5tupleIJNS5_1CILi1EEES8_S8_EEENS6_IJNS7_ILi128EEESA_NS7_ILi256EEEEEELi256ENS_12float_e4m3_tEfNS_4arch4Sm90ELb1ELb0ELb1ELb1ELb1ELb0ELb0ELb1ELb0ELb1ELb1ELb0EEENS1_21CollectiveEpilogueFwdINS6_IJSA_SB_SA_EEES9_NS_10bfloat16_tESF_Li256ELb1ELb1ELb1ELb1EEENS1_36VarlenDynamicPersistentTileSchedulerILi128ELi128ELi256ELi128ELb1ELb1ELb1ELb1ELb1ELb1EEEEEEEEEvNT_6ParamsE,@function
        .size           _ZN7cutlass13device_kernelIN5flash11enable_sm90INS1_16FlashAttnFwdSm90INS1_25CollectiveMainloopFwdSm90ILi2EN4cute5tupleIJNS5_1CILi1EEES8_S8_EEENS6_IJNS7_ILi128EEESA_NS7_ILi256EEEEEELi256ENS_12float_e4m3_tEfNS_4arch4Sm90ELb1ELb0ELb1ELb1ELb1ELb0ELb0ELb1ELb0ELb1ELb1ELb0EEENS1_21CollectiveEpilogueFwdINS6_IJSA_SB_SA_EEES9_NS_10bfloat16_tESF_Li256ELb1ELb1ELb1ELb1EEENS1_36VarlenDynamicPersistentTileSchedulerILi128ELi128ELi256ELi128ELb1ELb1ELb1ELb1ELb1ELb1EEEEEEEEEvNT_6ParamsE,(.L_x_52 - _ZN7cutlass13device_kernelIN5flash11enable_sm90INS1_16FlashAttnFwdSm90INS1_25CollectiveMainloopFwdSm90ILi2EN4cute5tupleIJNS5_1CILi1EEES8_S8_EEENS6_IJNS7_ILi128EEESA_NS7_ILi256EEEEEELi256ENS_12float_e4m3_tEfNS_4arch4Sm90ELb1ELb0ELb1ELb1ELb1ELb0ELb0ELb1ELb0ELb1ELb1ELb0EEENS1_21CollectiveEpilogueFwdINS6_IJSA_SB_SA_EEES9_NS_10bfloat16_tESF_Li256ELb1ELb1ELb1ELb1EEENS1_36VarlenDynamicPersistentTileSchedulerILi128ELi128ELi256ELi128ELb1ELb1ELb1ELb1ELb1ELb1EEEEEEEEEvNT_6ParamsE)
        .other          _ZN7cutlass13device_kernelIN5flash11enable_sm90INS1_16FlashAttnFwdSm90INS1_25CollectiveMainloopFwdSm90ILi2EN4cute5tupleIJNS5_1CILi1EEES8_S8_EEENS6_IJNS7_ILi128EEESA_NS7_ILi256EEEEEELi256ENS_12float_e4m3_tEfNS_4arch4Sm90ELb1ELb0ELb1ELb1ELb1ELb0ELb0ELb1ELb0ELb1ELb1ELb0EEENS1_21CollectiveEpilogueFwdINS6_IJSA_SB_SA_EEES9_NS_10bfloat16_tESF_Li256ELb1ELb1ELb1ELb1EEENS1_36VarlenDynamicPersistentTileSchedulerILi128ELi128ELi256ELi128ELb1ELb1ELb1ELb1ELb1ELb1EEEEEEEEEvNT_6ParamsE,@"STO_CUDA_ENTRY STV_DEFAULT"
_ZN7cutlass13device_kernelIN5flash11enable_sm90INS1_16FlashAttnFwdSm90INS1_25CollectiveMainloopFwdSm90ILi2EN4cute5tupleIJNS5_1CILi1EEES8_S8_EEENS6_IJNS7_ILi128EEESA_NS7_ILi256EEEEEELi256ENS_12float_e4m3_tEfNS_4arch4Sm90ELb1ELb0ELb1ELb1ELb1ELb0ELb0ELb1ELb0ELb1ELb1ELb0EEENS1_21CollectiveEpilogueFwdINS6_IJSA_SB_SA_EEES9_NS_10bfloat16_tESF_Li256ELb1ELb1ELb1ELb1EEENS1_36VarlenDynamicPersistentTileSchedulerILi128ELi128ELi256ELi128ELb1ELb1ELb1ELb1ELb1ELb1EEEEEEEEEvNT_6ParamsE:
[----:B------:R-:W-:Y:S01]  /*0000*/  LDC R1, c[0x0][0x37c] ;  /* 0x0000df00ff017b82 */ /* 0x000fe20000000800 */
[----:B------:R-:W-:Y:S05]  /*0010*/  EXIT ;  /* 0x000000000000794d */ /* 0x000fea0003800000 */
.L_x_7:
        /* <DEDUP_REMOVED lines=14> */
.L_x_52:


//--------------------- .text._ZN7cutlass13device_kernelIN5flash11enable_sm90INS1_16FlashAttnFwdSm90INS1_25CollectiveMainloopFwdSm90ILi2EN4cute5tupleIJNS5_1CILi1EEES8_S8_EEENS6_IJNS7_ILi128EEESA_NS7_ILi256EEEEEELi256ENS_12float_e4m3_tEfNS_4arch4Sm90ELb1ELb0ELb1ELb1ELb1ELb1ELb0ELb1ELb0ELb1ELb1ELb0EEENS1_21CollectiveEpilogueFwdINS6_IJSA_SB_SA_EEES9_NS_10bfloat16_tESF_Li256ELb1ELb1ELb1ELb1EEENS1_36VarlenDynamicPersistentTileSchedulerILi128ELi128ELi256ELi128ELb1ELb1ELb1ELb1ELb1ELb1EEEEEEEEEvNT_6ParamsE --------------------------
	.section	.text._ZN7cutlass13device_kernelIN5flash11enable_sm90INS1_16FlashAttnFwdSm90INS1_25CollectiveMainloopFwdSm90ILi2EN4cute5tupleIJNS5_1CILi1EEES8_S8_EEENS6_IJNS7_ILi128EEESA_NS7_ILi256EEEEEELi256ENS_12float_e4m3_tEfNS_4arch4Sm90ELb1ELb0ELb1ELb1ELb1ELb1ELb0ELb1ELb0ELb1ELb1ELb0EEENS1_21CollectiveEpilogueFwdINS6_IJSA_SB_SA_EEES9_NS_10bfloat16_tESF_Li256ELb1ELb1ELb1ELb1EEENS1_36VarlenDynamicPersistentTileSchedulerILi128ELi128ELi256ELi128ELb1ELb1ELb1ELb1ELb1ELb1EEEEEEEEEvNT_6ParamsE,"ax",@progbits
	.align	128
.text._ZN7cutlass13device_kernelIN5flash11enable_sm90INS1_16FlashAttnFwdSm90INS1_25CollectiveMainloopFwdSm90ILi2EN4cute5tupleIJNS5_1CILi1EEES8_S8_EEENS6_IJNS7_ILi128EEESA_NS7_ILi256EEEEEELi256ENS_12float_e4m3_tEfNS_4arch4Sm90ELb1ELb0ELb1ELb1ELb1ELb1ELb0ELb1ELb0ELb1ELb1ELb0EEENS1_21CollectiveEpilogueFwdINS6_IJSA_SB_SA_EEES9_NS_10bfloat16_tESF_Li256ELb1ELb1ELb1ELb1EEENS1_36VarlenDynamicPersistentTileSchedulerILi128ELi128ELi256ELi128ELb1ELb1ELb1ELb1ELb1ELb1EEEEEEEEEvNT_6ParamsE:
        .type           _ZN7cutlass13device_kernelIN5flash11enable_sm90INS1_16FlashAttnFwdSm90INS1_25CollectiveMainloopFwdSm90ILi2EN4cute5tupleIJNS5_1CILi1EEES8_S8_EEENS6_IJNS7_ILi128EEESA_NS7_ILi256EEEEEELi256ENS_12float_e4m3_tEfNS_4arch4Sm90ELb1ELb0ELb1ELb1ELb1ELb1ELb0ELb1ELb0ELb1ELb1ELb0EEENS1_21CollectiveEpilogueFwdINS6_IJSA_SB_SA_EEES9_NS_10bfloat16_tESF_Li256ELb1ELb1ELb1ELb1EEENS1_36VarlenDynamicPersistentTileSchedulerILi128ELi128ELi256ELi128ELb1ELb1ELb1ELb1ELb1ELb1EEEEEEEEEvNT_6ParamsE,@function
        .size           _ZN7cutlass13device_kernelIN5flash11enable_sm90INS1_16FlashAttnFwdSm90INS1_25CollectiveMainloopFwdSm90ILi2EN4cute5tupleIJNS5_1CILi1EEES8_S8_EEENS6_IJNS7_ILi128EEESA_NS7_ILi256EEEEEELi256ENS_12float_e4m3_tEfNS_4arch4Sm90ELb1ELb0ELb1ELb1ELb1ELb1ELb0ELb1ELb0ELb1ELb1ELb0EEENS1_21CollectiveEpilogueFwdINS6_IJSA_SB_SA_EEES9_NS_10bfloat16_tESF_Li256ELb1ELb1ELb1ELb1EEENS1_36VarlenDynamicPersistentTileSchedulerILi128ELi128ELi256ELi128ELb1ELb1ELb1ELb1ELb1ELb1EEEEEEEEEvNT_6ParamsE,(.L_x_53 - _ZN7cutlass13device_kernelIN5flash11enable_sm90INS1_16FlashAttnFwdSm90INS1_25CollectiveMainloopFwdSm90ILi2EN4cute5tupleIJNS5_1CILi1EEES8_S8_EEENS6_IJNS7_ILi128EEESA_NS7_ILi256EEEEEELi256ENS_12float_e4m3_tEfNS_4arch4Sm90ELb1ELb0ELb1ELb1ELb1ELb1ELb0ELb1ELb0ELb1ELb1ELb0EEENS1_21CollectiveEpilogueFwdINS6_IJSA_SB_SA_EEES9_NS_10bfloat16_tESF_Li256ELb1ELb1ELb1ELb1EEENS1_36VarlenDynamicPersistentTileSchedulerILi128ELi128ELi256ELi128ELb1ELb1ELb1ELb1ELb1ELb1EEEEEEEEEvNT_6ParamsE)
        .other          _ZN7cutlass13device_kernelIN5flash11enable_sm90INS1_16FlashAttnFwdSm90INS1_25CollectiveMainloopFwdSm90ILi2EN4cute5tupleIJNS5_1CILi1EEES8_S8_EEENS6_IJNS7_ILi128EEESA_NS7_ILi256EEEEEELi256ENS_12float_e4m3_tEfNS_4arch4Sm90ELb1ELb0ELb1ELb1ELb1ELb1ELb0ELb1ELb0ELb1ELb1ELb0EEENS1_21CollectiveEpilogueFwdINS6_IJSA_SB_SA_EEES9_NS_10bfloat16_tESF_Li256ELb1ELb1ELb1ELb1EEENS1_36VarlenDynamicPersistentTileSchedulerILi128ELi128ELi256ELi128ELb1ELb1ELb1ELb1ELb1ELb1EEEEEEEEEvNT_6ParamsE,@"STO_CUDA_ENTRY STV_DEFAULT"
_ZN7cutlass13device_kernelIN5flash11enable_sm90INS1_16FlashAttnFwdSm90INS1_25CollectiveMainloopFwdSm90ILi2EN4cute5tupleIJNS5_1CILi1EEES8_S8_EEENS6_IJNS7_ILi128EEESA_NS7_ILi256EEEEEELi256ENS_12float_e4m3_tEfNS_4arch4Sm90ELb1ELb0ELb1ELb1ELb1ELb1ELb0ELb1ELb0ELb1ELb1ELb0EEENS1_21CollectiveEpilogueFwdINS6_IJSA_SB_SA_EEES9_NS_10bfloat16_tESF_Li256ELb1ELb1ELb1ELb1EEENS1_36VarlenDynamicPersistentTileSchedulerILi128ELi128ELi256ELi128ELb1ELb1ELb1ELb1ELb1ELb1EEEEEEEEEvNT_6ParamsE:
[----:B------:R-:W-:Y:S01]  /*0000*/  LDC R1, c[0x0][0x37c] ;  /* 0x0000df00ff017b82 */ /* 0x000fe20000000800 */
[----:B------:R-:W-:Y:S05]  /*0010*/  EXIT ;  /* 0x000000000000794d */ /* 0x000fea0003800000 */
.L_x_8:
        /* <DEDUP_REMOVED lines=14> */
.L_x_53:


//--------------------- .text._ZN7cutlass13device_kernelIN5flash11enable_sm90INS1_16FlashAttnFwdSm90INS1_25CollectiveMainloopFwdSm90ILi2EN4cute5tupleIJNS5_1CILi1EEES8_S8_EEENS6_IJNS7_ILi128EEENS7_ILi160EEENS7_ILi192EEEEEELi192ENS_12float_e4m3_tEfNS_4arch4Sm90ELb0ELb0ELb1ELb0ELb1ELb0ELb0ELb1ELb1ELb1ELb1ELb0EEENS1_21CollectiveEpilogueFwdINS6_IJSA_SC_SB_EEES9_NS_10bfloat16_tESG_Li256ELb0ELb1ELb1ELb1EEENS1_19SingleTileSchedulerILb0ELb1ELb1ELi128EEEEEEEEEvNT_6ParamsE --------------------------
	.section	.text._ZN7cutlass13device_kernelIN5flash11enable_sm90INS1_16FlashAttnFwdSm90INS1_25CollectiveMainloopFwdSm90ILi2EN4cute5tupleIJNS5_1CILi1EEES8_S8_EEENS6_IJNS7_ILi128EEENS7_ILi160EEENS7_ILi192EEEEEELi192ENS_12float_e4m3_tEfNS_4arch4Sm90ELb0ELb0ELb1ELb0ELb1ELb0ELb0ELb1ELb1ELb1ELb1ELb0EEENS1_21CollectiveEpilogueFwdINS6_IJSA_SC_SB_EEES9_NS_10bfloat16_tESG_Li256ELb0ELb1ELb1ELb1EEENS1_19SingleTileSchedulerILb0ELb1ELb1ELi128EEEEEEEEEvNT_6ParamsE,"ax",@progbits
	.align	128
.text._ZN7cutlass13device_kernelIN5flash11enable_sm90INS1_16FlashAttnFwdSm90INS1_25CollectiveMainloopFwdSm90ILi2EN4cute5tupleIJNS5_1CILi1EEES8_S8_EEENS6_IJNS7_ILi128EEENS7_ILi160EEENS7_ILi192EEEEEELi192ENS_12float_e4m3_tEfNS_4arch4Sm90ELb0ELb0ELb1ELb0ELb1ELb0ELb0ELb1ELb1ELb1ELb1ELb0EEENS1_21CollectiveEpilogueFwdINS6_IJSA_SC_SB_EEES9_NS_10bfloat16_tESG_Li256ELb0ELb1ELb1ELb1EEENS1_19SingleTileSchedulerILb0ELb1ELb1ELi128EEEEEEEEEvNT_6ParamsE:
        .type           _ZN7cutlass13device_kernelIN5flash11enable_sm90INS1_16FlashAttnFwdSm90INS1_25CollectiveMainloopFwdSm90ILi2EN4cute5tupleIJNS5_1CILi1EEES8_S8_EEENS6_IJNS7_ILi128EEENS7_ILi160EEENS7_ILi192EEEEEELi192ENS_12float_e4m3_tEfNS_4arch4Sm90ELb0ELb0ELb1ELb0ELb1ELb0ELb0ELb1ELb1ELb1ELb1ELb0EEENS1_21CollectiveEpilogueFwdINS6_IJSA_SC_SB_EEES9_NS_10bfloat16_tESG_Li256ELb0ELb1ELb1ELb1EEENS1_19SingleTileSchedulerILb0ELb1ELb1ELi128EEEEEEEEEvNT_6ParamsE,@function
        .size           _ZN7cutlass13device_kernelIN5flash11enable_sm90INS1_16FlashAttnFwdSm90INS1_25CollectiveMainloopFwdSm90ILi2EN4cute5tupleIJNS5_1CILi1EEES8_S8_EEENS6_IJNS7_ILi128EEENS7_ILi160EEENS7_ILi192EEEEEELi192ENS_12float_e4m3_tEfNS_4arch4Sm90ELb0ELb0ELb1ELb0ELb1ELb0ELb0ELb1ELb1ELb1ELb1ELb0EEENS1_21CollectiveEpilogueFwdINS6_IJSA_SC_SB_EEES9_NS_10bfloat16_tESG_Li256ELb0ELb1ELb1ELb1EEENS1_19SingleTileSchedulerILb0ELb1ELb1ELi128EEEEEEEEEvNT_6ParamsE,(.L_x_54 - _ZN7cutlass13device_kernelIN5flash11enable_sm90INS1_16FlashAttnFwdSm90INS1_25CollectiveMainloopFwdSm90ILi2EN4cute5tupleIJNS5_1CILi1EEES8_S8_EEENS6_IJNS7_ILi128EEENS7_ILi160EEENS7_ILi192EEEEEELi192ENS_12float_e4m3_tEfNS_4arch4Sm90ELb0ELb0ELb1ELb0ELb1ELb0ELb0ELb1ELb1ELb1ELb1ELb0EEENS1_21CollectiveEpilogueFwdINS6_IJSA_SC_SB_EEES9_NS_10bfloat16_tESG_Li256ELb0ELb1ELb1ELb1EEENS1_19SingleTileSchedulerILb0ELb1ELb1ELi128EEEEEEEEEvNT_6ParamsE)
        .other          _ZN7cutlass13device_kernelIN5flash11enable_sm90INS1_16FlashAttnFwdSm90INS1_25CollectiveMainloopFwdSm90ILi2EN4cute5tupleIJNS5_1CILi1EEES8_S8_EEENS6_IJNS7_ILi128EEENS7_ILi160EEENS7_ILi192EEEEEELi192ENS_12float_e4m3_tEfNS_4arch4Sm90ELb0ELb0ELb1ELb0ELb1ELb0ELb0ELb1ELb1ELb1ELb1ELb0EEENS1_21CollectiveEpilogueFwdINS6_IJSA_SC_SB_EEES9_NS_10bfloat16_tESG_Li256ELb0ELb1ELb1ELb1EEENS1_19SingleTileSchedulerILb0ELb1ELb1ELi128EEEEEEEEEvNT_6ParamsE,@"STO_CUDA_ENTRY STV_DEFAULT"
_ZN7cutlass13device_kernelIN5flash11enable_sm90INS1_16FlashAttnFwdSm90INS1_25CollectiveMainloopFwdSm90ILi2EN4cute5tupleIJNS5_1CILi1EEES8_S8_EEENS6_IJNS7_ILi128EEENS7_ILi160EEENS7_ILi192EEEEEELi192ENS_12float_e4m3_tEfNS_4arch4Sm90ELb0ELb0ELb1ELb0ELb1ELb0ELb0ELb1ELb1ELb1ELb1ELb0EEENS1_21CollectiveEpilogueFwdINS6_IJSA_SC_SB_EEES9_NS_10bfloat16_tESG_Li256ELb0ELb1ELb1ELb1EEENS1_19SingleTileSchedulerILb0ELb1ELb1ELi128EEEEEEEEEvNT_6ParamsE:
[----:B------:R-:W-:Y:S01]  /*0000*/  LDC R1, c[0x0][0x37c] ;  /* 0x0000df00ff017b82 */ /* 0x000fe20000000800 */
[----:B------:R-:W-:Y:S05]  /*0010*/  EXIT ;  /* 0x000000000000794d */ /* 0x000fea0003800000 */
.L_x_9:
        /* <DEDUP_REMOVED lines=14> */
.L_x_54:


//--------------------- .text._ZN7cutlass13device_kernelIN5flash11enable_sm90INS1_16FlashAttnFwdSm90INS1_25CollectiveMainloopFwdSm90ILi2EN4cute5tupleIJNS5_1CILi1EEES8_S8_EEENS6_IJNS7_ILi128EEENS7_ILi160EEENS7_ILi192EEEEEELi192ENS_12float_e4m3_tEfNS_4arch4Sm90ELb0ELb0ELb1ELb1ELb1ELb0ELb0ELb1ELb1ELb1ELb1ELb0EEENS1_21CollectiveEpilogueFwdINS6_IJSA_SC_SB_EEES9_NS_10bfloat16_tESG_Li256ELb1ELb1ELb1ELb1EEENS1_36VarlenDynamicPersistentTileSchedulerILi128ELi160ELi256ELi128ELb1ELb1ELb1ELb0ELb1ELb1EEEEEEEEEvNT_6ParamsE --------------------------
	.section	.text._ZN7cutlass13device_kernelIN5flash11enable_sm90INS1_16FlashAttnFwdSm90INS1_25CollectiveMainloopFwdSm90ILi2EN4cute5tupleIJNS5_1CILi1EEES8_S8_EEENS6_IJNS7_ILi128EEENS7_ILi160EEENS7_ILi192EEEEEELi192ENS_12float_e4m3_tEfNS_4arch4Sm90ELb0ELb0ELb1ELb1ELb1ELb0ELb0ELb1ELb1ELb1ELb1ELb0EEENS1_21CollectiveEpilogueFwdINS6_IJSA_SC_SB_EEES9_NS_10bfloat16_tESG_Li256ELb1ELb1ELb1ELb1EEENS1_36VarlenDynamicPersistentTileSchedulerILi128ELi160ELi256ELi128ELb1ELb1ELb1ELb0ELb1ELb1EEEEEEEEEvNT_6ParamsE,"ax",@progbits
	.align	128
.text._ZN7cutlass13device_kernelIN5flash11enable_sm90INS1_16FlashAttnFwdSm90INS1_25CollectiveMainloopFwdSm90ILi2EN4cute5tupleIJNS5_1CILi1EEES8_S8_EEENS6_IJNS7_ILi128EEENS7_ILi160EEENS7_ILi192EEEEEELi192ENS_12float_e4m3_tEfNS_4arch4Sm90ELb0ELb0ELb1ELb1ELb1ELb0ELb0ELb1ELb1ELb1ELb1ELb0EEENS1_21CollectiveEpilogueFwdINS6_IJSA_SC_SB_EEES9_NS_10bfloat16_tESG_Li256ELb1ELb1ELb1ELb1EEENS1_36VarlenDynamicPersistentTileSchedulerILi128ELi160ELi256ELi128ELb1ELb1ELb1ELb0ELb1ELb1EEEEEEEEEvNT_6ParamsE:
        .type           _ZN7cutlass13device_kernelIN5flash11enable_sm90INS1_16FlashAttnFwdSm90INS1_25CollectiveMainloopFwdSm90ILi2EN4cute5tupleIJNS5_1CILi1EEES8_S8_EEENS6_IJNS7_ILi128EEENS7_ILi160EEENS7_ILi192EEEEEELi192ENS_12float_e4m3_tEfNS_4arch4Sm90ELb0ELb0ELb1ELb1ELb1ELb0ELb0ELb1ELb1ELb1ELb1ELb0EEENS1_21CollectiveEpilogueFwdINS6_IJSA_SC_SB_EEES9_NS_10bfloat16_tESG_Li256ELb1ELb1ELb1ELb1EEENS1_36VarlenDynamicPersistentTileSchedulerILi128ELi160ELi256ELi128ELb1ELb1ELb1ELb0ELb1ELb1EEEEEEEEEvNT_6ParamsE,@function
        .size           _ZN7cutlass13device_kernelIN5flash11enable_sm90INS1_16FlashAttnFwdSm90INS1_25CollectiveMainloopFwdSm90ILi2EN4cute5tupleIJNS5_1CILi1EEES8_S8_EEENS6_IJNS7_ILi128EEENS7_ILi160EEENS7_ILi192EEEEEELi192ENS_12float_e4m3_tEfNS_4arch4Sm90ELb0ELb0ELb1ELb1ELb1ELb0ELb0ELb1ELb1ELb1ELb1ELb0EEENS1_21CollectiveEpilogueFwdINS6_IJSA_SC_SB_EEES9_NS_10bfloat16_tESG_Li256ELb1ELb1ELb1ELb1EEENS1_36VarlenDynamicPersistentTileSchedulerILi128ELi160ELi256ELi128ELb1ELb1ELb1ELb0ELb1ELb1EEEEEEEEEvNT_6ParamsE,(.L_x_55 - _ZN7cutlass13device_kernelIN5flash11enable_sm90INS1_16FlashAttnFwdSm90INS1_25CollectiveMainloopFwdSm90ILi2EN4cute5tupleIJNS5_1CILi1EEES8_S8_EEENS6_IJNS7_ILi128EEENS7_ILi160EEENS7_ILi192EEEEEELi192ENS_12float_e4m3_tEfNS_4arch4Sm90ELb0ELb0ELb1ELb1ELb1ELb0ELb0ELb1ELb1ELb1ELb1ELb0EEENS1_21CollectiveEpilogueFwdINS6_IJSA_SC_SB_EEES9_NS_10bfloat16_tESG_Li256ELb1ELb1ELb1ELb1EEENS1_36VarlenDynamicPersistentTileSchedulerILi128ELi160ELi256ELi128ELb1ELb1ELb1ELb0ELb1ELb1EEEEEEEEEvNT_6ParamsE)
        .other          _ZN7cutlass13device_kernelIN5flash11enable_sm90INS1_16FlashAttnFwdSm90INS1_25CollectiveMainloopFwdSm90ILi2EN4cute5tupleIJNS5_1CILi1EEES8_S8_EEENS6_IJNS7_ILi128EEENS7_ILi160EEENS7_ILi192EEEEEELi192ENS_12float_e4m3_tEfNS_4arch4Sm90ELb0ELb0ELb1ELb1ELb1ELb0ELb0ELb1ELb1ELb1ELb1ELb0EEENS1_21CollectiveEpilogueFwdINS6_IJSA_SC_SB_EEES9_NS_10bfloat16_tESG_Li256ELb1ELb1ELb1ELb1EEENS1_36VarlenDynamicPersistentTileSchedulerILi128ELi160ELi256ELi128ELb1ELb1ELb1ELb0ELb1ELb1EEEEEEEEEvNT_6ParamsE,@"STO_CUDA_ENTRY STV_DEFAULT"
_ZN7cutlass13device_kernelIN5flash11enable_sm90INS1_16FlashAttnFwdSm90INS1_25CollectiveMainloopFwdSm90ILi2EN4cute5tupleIJNS5_1CILi1EEES8_S8_EEENS6_IJNS7_ILi128EEENS7_ILi160EEENS7_ILi192EEEEEELi192ENS_12float_e4m3_tEfNS_4arch4Sm90ELb0ELb0ELb1ELb1ELb1ELb0ELb0ELb1ELb1ELb1ELb1ELb0EEENS1_21CollectiveEpilogueFwdINS6_IJSA_SC_SB_EEES9_NS_10bfloat16_tESG_Li256ELb1ELb1ELb1ELb1EEENS1_36VarlenDynamicPersistentTileSchedulerILi128ELi160ELi256ELi128ELb1ELb1ELb1ELb0ELb1ELb1EEEEEEEEEvNT_6ParamsE:
[----:B------:R-:W-:Y:S01]  /*0000*/  LDC R1, c[0x0][0x37c] ;  /* 0x0000df00ff017b82 */ /* 0x000fe20000000800 */
[----:B------:R-:W-:Y:S05]  /*0010*/  EXIT ;  /* 0x000000000000794d */ /* 0x000fea0003800000 */
.L_x_10:
        /* <DEDUP_REMOVED lines=14> */
.L_x_55:


//--------------------- .text._ZN7cutlass13device_kernelIN5flash11enable_sm90INS1_16FlashAttnFwdSm90INS1_25CollectiveMainloopFwdSm90ILi2EN4cute5tupleIJNS5_1CILi1EEES8_S8_EEENS6_IJNS7_ILi128EEENS7_ILi160EEENS7_ILi192EEEEEELi192ENS_12float_e4m3_tEfNS_4arch4Sm90ELb0ELb0ELb1ELb1ELb1ELb1ELb0ELb1ELb1ELb1ELb1ELb0EEENS1_21CollectiveEpilogueFwdINS6_IJSA_SC_SB_EEES9_NS_10bfloat16_tESG_Li256ELb1ELb1ELb1ELb1EEENS1_36VarlenDynamicPersistentTileSchedulerILi128ELi160ELi256ELi128ELb1ELb1ELb1ELb0ELb1ELb1EEEEEEEEEvNT_6ParamsE --------------------------
	.section	.text._ZN7cutlass13device_kernelIN5flash11enable_sm90INS1_16FlashAttnFwdSm90INS1_25CollectiveMainloopFwdSm90ILi2EN4cute5tupleIJNS5_1CILi1EEES8_S8_EEENS6_IJNS7_ILi128EEENS7_ILi160EEENS7_ILi192EEEEEELi192ENS_12float_e4m3_tEfNS_4arch4Sm90ELb0ELb0ELb1ELb1ELb1ELb1ELb0ELb1ELb1ELb1ELb1ELb0EEENS1_21CollectiveEpilogueFwdINS6_IJSA_SC_SB_EEES9_NS_10bfloat16_tESG_Li256ELb1ELb1ELb1ELb1EEENS1_36VarlenDynamicPersistentTileSchedulerILi128ELi160ELi256ELi128ELb1ELb1ELb1ELb0ELb1ELb1EEEEEEEEEvNT_6ParamsE,"ax",@progbits
	.align	128
.text._ZN7cutlass13device_kernelIN5flash11enable_sm90INS1_16FlashAttnFwdSm90INS1_25CollectiveMainloopFwdSm90ILi2EN4cute5tupleIJNS5_1CILi1EEES8_S8_EEENS6_IJNS7_ILi128EEENS7_ILi160EEENS7_ILi192EEEEEELi192ENS_12float_e4m3_tEfNS_4arch4Sm90ELb0ELb0ELb1ELb1ELb1ELb1ELb0ELb1ELb1ELb1ELb1ELb0EEENS1_21CollectiveEpilogueFwdINS6_IJSA_SC_SB_EEES9_NS_10bfloat16_tESG_Li256ELb1ELb1ELb1ELb1EEENS1_36VarlenDynamicPersistentTileSchedulerILi128ELi160ELi256ELi128ELb1ELb1ELb1ELb0ELb1ELb1EEEEEEEEEvNT_6ParamsE:
        .type           _ZN7cutlass13device_kernelIN5flash11enable_sm90INS1_16FlashAttnFwdSm90INS1_25CollectiveMainloopFwdSm90ILi2EN4cute5tupleIJNS5_1CILi1EEES8_S8_EEENS6_IJNS7_ILi128EEENS7_ILi160EEENS7_ILi192EEEEEELi192ENS_12float_e4m3_tEfNS_4arch4Sm90ELb0ELb0ELb1ELb1ELb1ELb1ELb0ELb1ELb1ELb1ELb1ELb0EEENS1_21CollectiveEpilogueFwdINS6_IJSA_SC_SB_EEES9_NS_10bfloat16_tESG_Li256ELb1ELb1ELb1ELb1EEENS1_36VarlenDynamicPersistentTileSchedulerILi128ELi160ELi256ELi128ELb1ELb1ELb1ELb0ELb1ELb1EEEEEEEEEvNT_6ParamsE,@function
        .size           _ZN7cutlass13device_kernelIN5flash11enable_sm90INS1_16FlashAttnFwdSm90INS1_25CollectiveMainloopFwdSm90ILi2EN4cute5tupleIJNS5_1CILi1EEES8_S8_EEENS6_IJNS7_ILi128EEENS7_ILi160EEENS7_ILi192EEEEEELi192ENS_12float_e4m3_tEfNS_4arch4Sm90ELb0ELb0ELb1ELb1ELb1ELb1ELb0ELb1ELb1ELb1ELb1ELb0EEENS1_21CollectiveEpilogueFwdINS6_IJSA_SC_SB_EEES9_NS_10bfloat16_tESG_Li256ELb1ELb1ELb1ELb1EEENS1_36VarlenDynamicPersistentTileSchedulerILi128ELi160ELi256ELi128ELb1ELb1ELb1ELb0ELb1ELb1EEEEEEEEEvNT_6ParamsE,(.L_x_56 - _ZN7cutlass13device_kernelIN5flash11enable_sm90INS1_16FlashAttnFwdSm90INS1_25CollectiveMainloopFwdSm90ILi2EN4cute5tupleIJNS5_1CILi1EEES8_S8_EEENS6_IJNS7_ILi128EEENS7_ILi160EEENS7_ILi192EEEEEELi192ENS_12float_e4m3_tEfNS_4arch4Sm90ELb0ELb0ELb1ELb1ELb1ELb1ELb0ELb1ELb1ELb1ELb1ELb0EEENS1_21CollectiveEpilogueFwdINS6_IJSA_SC_SB_EEES9_NS_10bfloat16_tESG_Li256ELb1ELb1ELb1ELb1EEENS1_36VarlenDynamicPersistentTileSchedulerILi128ELi160ELi256ELi128ELb1ELb1ELb1ELb0ELb1ELb1EEEEEEEEEvNT_6ParamsE)
        .other          _ZN7cutlass13device_kernelIN5flash11enable_sm90INS1_16FlashAttnFwdSm90INS1_25CollectiveMainloopFwdSm90ILi2EN4cute5tupleIJNS5_1CILi1EEES8_S8_EEENS6_IJNS7_ILi128EEENS7_ILi160EEENS7_ILi192EEEEEELi192ENS_12float_e4m3_tEfNS_4arch4Sm90ELb0ELb0ELb1ELb1ELb1ELb1ELb0ELb1ELb1ELb1ELb1ELb0EEENS1_21CollectiveEpilogueFwdINS6_IJSA_SC_SB_EEES9_NS_10bfloat16_tESG_Li256ELb1ELb1ELb1ELb1EEENS1_36VarlenDynamicPersistentTileSchedulerILi128ELi160ELi256ELi128ELb1ELb1ELb1ELb0ELb1ELb1EEEEEEEEEvNT_6ParamsE,@"STO_CUDA_ENTRY STV_DEFAULT"
_ZN7cutlass13device_kernelIN5flash11enable_sm90INS1_16FlashAttnFwdSm90INS1_25CollectiveMainloopFwdSm90ILi2EN4cute5tupleIJNS5_1CILi1EEES8_S8_EEENS6_IJNS7_ILi128EEENS7_ILi160EEENS7_ILi192EEEEEELi192ENS_12float_e4m3_tEfNS_4arch4Sm90ELb0ELb0ELb1ELb1ELb1ELb1ELb0ELb1ELb1ELb1ELb1ELb0EEENS1_21CollectiveEpilogueFwdINS6_IJSA_SC_SB_EEES9_NS_10bfloat16_tESG_Li256ELb1ELb1ELb1ELb1EEENS1_36VarlenDynamicPersistentTileSchedulerILi128ELi160ELi256ELi128ELb1ELb1ELb1ELb0ELb1ELb1EEEEEEEEEvNT_6ParamsE:
[----:B------:R-:W-:Y:S01]  /*0000*/  LDC R1, c[0x0][0x37c] ;  /* 0x0000df00ff017b82 */ /* 0x000fe20000000800 */
[----:B------:R-:W-:Y:S05]  /*0010*/  EXIT ;  /* 0x000000000000794d */ /* 0x000fea0003800000 */
.L_x_11:
        /* <DEDUP_REMOVED lines=14> */
.L_x_56:


//--------------------- .text._ZN7cutlass13device_kernelIN5flash11enable_sm90INS1_16FlashAttnFwdSm90INS1_25CollectiveMainloopFwdSm90ILi2EN4cute5tupleIJNS5_1CILi1EEES8_S8_EEENS6_IJNS7_ILi128EEESA_NS7_ILi192EEEEEELi192ENS_12float_e4m3_tEfNS_4arch4Sm90ELb0ELb1ELb1ELb0ELb1ELb0ELb0ELb1ELb1ELb1ELb1ELb0EEENS1_21CollectiveEpilogueFwdINS6_IJSA_SB_SA_EEES9_NS_10bfloat16_tESF_Li256ELb0ELb1ELb1ELb1EEENS1_19SingleTileSchedulerILb0ELb1ELb1ELi128EEEEEEEEEvNT_6ParamsE --------------------------
	.section	.text._ZN7cutlass13device_kernelIN5flash11enable_sm90INS1_16FlashAttnFwdSm90INS1_25CollectiveMainloopFwdSm90ILi2EN4cute5tupleIJNS5_1CILi1EEES8_S8_EEENS6_IJNS7_ILi128EEESA_NS7_ILi192EEEEEELi192ENS_12float_e4m3_tEfNS_4arch4Sm90ELb0ELb1ELb1ELb0ELb1ELb0ELb0ELb1ELb1ELb1ELb1ELb0EEENS1_21CollectiveEpilogueFwdINS6_IJSA_SB_SA_EEES9_NS_10bfloat16_tESF_Li256ELb0ELb1ELb1ELb1EEENS1_19SingleTileSchedulerILb0ELb1ELb1ELi128EEEEEEEEEvNT_6ParamsE,"ax",@progbits
	.align	128
.text._ZN7cutlass13device_kernelIN5flash11enable_sm90INS1_16FlashAttnFwdSm90INS1_25CollectiveMainloopFwdSm90ILi2EN4cute5tupleIJNS5_1CILi1EEES8_S8_EEENS6_IJNS7_ILi128EEESA_NS7_ILi192EEEEEELi192ENS_12float_e4m3_tEfNS_4arch4Sm90ELb0ELb1ELb1ELb0ELb1ELb0ELb0ELb1ELb1ELb1ELb1ELb0EEENS1_21CollectiveEpilogueFwdINS6_IJSA_SB_SA_EEES9_NS_10bfloat16_tESF_Li256ELb0ELb1ELb1ELb1EEENS1_19SingleTileSchedulerILb0ELb1ELb1ELi128EEEEEEEEEvNT_6ParamsE:
        .type           _ZN7cutlass13device_kernelIN5flash11enable_sm90INS1_16FlashAttnFwdSm90INS1_25CollectiveMainloopFwdSm90ILi2EN4cute5tupleIJNS5_1CILi1EEES8_S8_EEENS6_IJNS7_ILi128EEESA_NS7_ILi192EEEEEELi192ENS_12float_e4m3_tEfNS_4arch4Sm90ELb0ELb1ELb1ELb0ELb1ELb0ELb0ELb1ELb1ELb1ELb1ELb0EEENS1_21CollectiveEpilogueFwdINS6_IJSA_SB_SA_EEES9_NS_10bfloat16_tESF_Li256ELb0ELb1ELb1ELb1EEENS1_19SingleTileSchedulerILb0ELb1ELb1ELi128EEEEEEEEEvNT_6ParamsE,@function
        .size           _ZN7cutlass13device_kernelIN5flash11enable_sm90INS1_16FlashAttnFwdSm90INS1_25CollectiveMainloopFwdSm90ILi2EN4cute5tupleIJNS5_1CILi1EEES8_S8_EEENS6_IJNS7_ILi128EEESA_NS7_ILi192EEEEEELi192ENS_12float_e4m3_tEfNS_4arch4Sm90ELb0ELb1ELb1ELb0ELb1ELb0ELb0ELb1ELb1ELb1ELb1ELb0EEENS1_21CollectiveEpilogueFwdINS6_IJSA_SB_SA_EEES9_NS_10bfloat16_tESF_Li256ELb0ELb1ELb1ELb1EEENS1_19SingleTileSchedulerILb0ELb1ELb1ELi128EEEEEEEEEvNT_6ParamsE,(.L_x_57 - _ZN7cutlass13device_kernelIN5flash11enable_sm90INS1_16FlashAttnFwdSm90INS1_25CollectiveMainloopFwdSm90ILi2EN4cute5tupleIJNS5_1CILi1EEES8_S8_EEENS6_IJNS7_ILi128EEESA_NS7_ILi192EEEEEELi192ENS_12float_e4m3_tEfNS_4arch4Sm90ELb0ELb1ELb1ELb0ELb1ELb0ELb0ELb1ELb1ELb1ELb1ELb0EEENS1_21CollectiveEpilogueFwdINS6_IJSA_SB_SA_EEES9_NS_10bfloat16_tESF_Li256ELb0ELb1ELb1ELb1EEENS1_19SingleTileSchedulerILb0ELb1ELb1ELi128EEEEEEEEEvNT_6ParamsE)
        .other          _ZN7cutlass13device_kernelIN5flash11enable_sm90INS1_16FlashAttnFwdSm90INS1_25CollectiveMainloopFwdSm90ILi2EN4cute5tupleIJNS5_1CILi1EEES8_S8_EEENS6_IJNS7_ILi128EEESA_NS7_ILi192EEEEEELi192ENS_12float_e4m3_tEfNS_4arch4Sm90ELb0ELb1ELb1ELb0ELb1ELb0ELb0ELb1ELb1ELb1ELb1ELb0EEENS1_21CollectiveEpilogueFwdINS6_IJSA_SB_SA_EEES9_NS_10bfloat16_tESF_Li256ELb0ELb1ELb1ELb1EEENS1_19SingleTileSchedulerILb0ELb1ELb1ELi128EEEEEEEEEvNT_6ParamsE,@"STO_CUDA_ENTRY STV_DEFAULT"
_ZN7cutlass13device_kernelIN5flash11enable_sm90INS1_16FlashAttnFwdSm90INS1_25CollectiveMainloopFwdSm90ILi2EN4cute5tupleIJNS5_1CILi1EEES8_S8_EEENS6_IJNS7_ILi128EEESA_NS7_ILi192EEEEEELi192ENS_12float_e4m3_tEfNS_4arch4Sm90ELb0ELb1ELb1ELb0ELb1ELb0ELb0ELb1ELb1ELb1ELb1ELb0EEENS1_21CollectiveEpilogueFwdINS6_IJSA_SB_SA_EEES9_NS_10bfloat16_tESF_Li256ELb0ELb1ELb1ELb1EEENS1_19SingleTileSchedulerILb0ELb1ELb1ELi128EEEEEEEEEvNT_6ParamsE:
[----:B------:R-:W-:Y:S01]  /*0000*/  LDC R1, c[0x0][0x37c] ;  /* 0x0000df00ff017b82 */ /* 0x000fe20000000800 */
[----:B------:R-:W-:Y:S05]  /*0010*/  EXIT ;  /* 0x000000000000794d */ /* 0x000fea0003800000 */
.L_x_12:
        /* <DEDUP_REMOVED lines=14> */
.L_x_57:


//--------------------- .text._ZN7cutlass13device_kernelIN5flash11enable_sm90INS1_16FlashAttnFwdSm90INS1_25CollectiveMainloopFwdSm90ILi2EN4cute5tupleIJNS5_1CILi1EEES8_S8_EEENS6_IJNS7_ILi128EEESA_NS7_ILi192EEEEEELi192ENS_12float_e4m3_tEfNS_4arch4Sm90ELb0ELb1ELb1ELb1ELb1ELb0ELb0ELb1ELb1ELb1ELb1ELb0EEENS1_21CollectiveEpilogueFwdINS6_IJSA_SB_SA_EEES9_NS_10bfloat16_tESF_Li256ELb1ELb1ELb1ELb1EEENS1_36VarlenDynamicPersistentTileSchedulerILi128ELi128ELi256ELi128ELb1ELb1ELb1ELb1ELb0ELb1EEEEEEEEEvNT_6ParamsE --------------------------
	.section	.text._ZN7cutlass13device_kernelIN5flash11enable_sm90INS1_16FlashAttnFwdSm90INS1_25CollectiveMainloopFwdSm90ILi2EN4cute5tupleIJNS5_1CILi1EEES8_S8_EEENS6_IJNS7_ILi128EEESA_NS7_ILi192EEEEEELi192ENS_12float_e4m3_tEfNS_4arch4Sm90ELb0ELb1ELb1ELb1ELb1ELb0ELb0ELb1ELb1ELb1ELb1ELb0EEENS1_21CollectiveEpilogueFwdINS6_IJSA_SB_SA_EEES9_NS_10bfloat16_tESF_Li256ELb1ELb1ELb1ELb1EEENS1_36VarlenDynamicPersistentTileSchedulerILi128ELi128ELi256ELi128ELb1ELb1ELb1ELb1ELb0ELb1EEEEEEEEEvNT_6ParamsE,"ax",@progbits
	.align	128
.text._ZN7cutlass13device_kernelIN5flash11enable_sm90INS1_16FlashAttnFwdSm90INS1_25CollectiveMainloopFwdSm90ILi2EN4cute5tupleIJNS5_1CILi1EEES8_S8_EEENS6_IJNS7_ILi128EEESA_NS7_ILi192EEEEEELi192ENS_12float_e4m3_tEfNS_4arch4Sm90ELb0ELb1ELb1ELb1ELb1ELb0ELb0ELb1ELb1ELb1ELb1ELb0EEENS1_21CollectiveEpilogueFwdINS6_IJSA_SB_SA_EEES9_NS_10bfloat16_tESF_Li256ELb1ELb1ELb1ELb1EEENS1_36VarlenDynamicPersistentTileSchedulerILi128ELi128ELi256ELi128ELb1ELb1ELb1ELb1ELb0ELb1EEEEEEEEEvNT_6ParamsE:
        .type           _ZN7cutlass13device_kernelIN5flash11enable_sm90INS1_16FlashAttnFwdSm90INS1_25CollectiveMainloopFwdSm90ILi2EN4cute5tupleIJNS5_1CILi1EEES8_S8_EEENS6_IJNS7_ILi128EEESA_NS7_ILi192EEEEEELi192ENS_12float_e4m3_tEfNS_4arch4Sm90ELb0ELb1ELb1ELb1ELb1ELb0ELb0ELb1ELb1ELb1ELb1ELb0EEENS1_21CollectiveEpilogueFwdINS6_IJSA_SB_SA_EEES9_NS_10bfloat16_tESF_Li256ELb1ELb1ELb1ELb1EEENS1_36VarlenDynamicPersistentTileSchedulerILi128ELi128ELi256ELi128ELb1ELb1ELb1ELb1ELb0ELb1EEEEEEEEEvNT_6ParamsE,@function
        .size           _ZN7cutlass13device_kernelIN5flash11enable_sm90INS1_16FlashAttnFwdSm90INS1_25CollectiveMainloopFwdSm90ILi2EN4cute5tupleIJNS5_1CILi1EEES8_S8_EEENS6_IJNS7_ILi128EEESA_NS7_ILi192EEEEEELi192ENS_12float_e4m3_tEfNS_4arch4Sm90ELb0ELb1ELb1ELb1ELb1ELb0ELb0ELb1ELb1ELb1ELb1ELb0EEENS1_21CollectiveEpilogueFwdINS6_IJSA_SB_SA_EEES9_NS_10bfloat16_tESF_Li256ELb1ELb1ELb1ELb1EEENS1_36VarlenDynamicPersistentTileSchedulerILi128ELi128ELi256ELi128ELb1ELb1ELb1ELb1ELb0ELb1EEEEEEEEEvNT_6ParamsE,(.L_x_58 - _ZN7cutlass13device_kernelIN5flash11enable_sm90INS1_16FlashAttnFwdSm90INS1_25CollectiveMainloopFwdSm90ILi2EN4cute5tupleIJNS5_1CILi1EEES8_S8_EEENS6_IJNS7_ILi128EEESA_NS7_ILi192EEEEEELi192ENS_12float_e4m3_tEfNS_4arch4Sm90ELb0ELb1ELb1ELb1ELb1ELb0ELb0ELb1ELb1ELb1ELb1ELb0EEENS1_21CollectiveEpilogueFwdINS6_IJSA_SB_SA_EEES9_NS_10bfloat16_tESF_Li256ELb1ELb1ELb1ELb1EEENS1_36VarlenDynamicPersistentTileSchedulerILi128ELi128ELi256ELi128ELb1ELb1ELb1ELb1ELb0ELb1EEEEEEEEEvNT_6ParamsE)
        .other          _ZN7cutlass13device_kernelIN5flash11enable_sm90INS1_16FlashAttnFwdSm90INS1_25CollectiveMainloopFwdSm90ILi2EN4cute5tupleIJNS5_1CILi1EEES8_S8_EEENS6_IJNS7_ILi128EEESA_NS7_ILi192EEEEEELi192ENS_12float_e4m3_tEfNS_4arch4Sm90ELb0ELb1ELb1ELb1ELb1ELb0ELb0ELb1ELb1ELb1ELb1ELb0EEENS1_21CollectiveEpilogueFwdINS6_IJSA_SB_SA_EEES9_NS_10bfloat16_tESF_Li256ELb1ELb1ELb1ELb1EEENS1_36VarlenDynamicPersistentTileSchedulerILi128ELi128ELi256ELi128ELb1ELb1ELb1ELb1ELb0ELb1EEEEEEEEEvNT_6ParamsE,@"STO_CUDA_ENTRY STV_DEFAULT"
_ZN7cutlass13device_kernelIN5flash11enable_sm90INS1_16FlashAttnFwdSm90INS1_25CollectiveMainloopFwdSm90ILi2EN4cute5tupleIJNS5_1CILi1EEES8_S8_EEENS6_IJNS7_ILi128EEESA_NS7_ILi192EEEEEELi192ENS_12float_e4m3_tEfNS_4arch4Sm90ELb0ELb1ELb1ELb1ELb1ELb0ELb0ELb1ELb1ELb1ELb1ELb0EEENS1_21CollectiveEpilogueFwdINS6_IJSA_SB_SA_EEES9_NS_10bfloat16_tESF_Li256ELb1ELb1ELb1ELb1EEENS1_36VarlenDynamicPersistentTileSchedulerILi128ELi128ELi256ELi128ELb1ELb1ELb1ELb1ELb0ELb1EEEEEEEEEvNT_6ParamsE:
[----:B------:R-:W-:Y:S01]  /*0000*/  LDC R1, c[0x0][0x37c] ;  /* 0x0000df00ff017b82 */ /* 0x000fe20000000800 */
[----:B------:R-:W-:Y:S05]  /*0010*/  EXIT ;  /* 0x000000000000794d */ /* 0x000fea0003800000 */
.L_x_13:
        /* <DEDUP_REMOVED lines=14> */
.L_x_58:


//--------------------- .text._ZN7cutlass13device_kernelIN5flash11enable_sm90INS1_16FlashAttnFwdSm90INS1_25CollectiveMainloopFwdSm90ILi2EN4cute5tupleIJNS5_1CILi1EEES8_S8_EEENS6_IJNS7_ILi128EEESA_NS7_ILi192EEEEEELi192ENS_12float_e4m3_tEfNS_4arch4Sm90ELb0ELb1ELb1ELb1ELb1ELb1ELb0ELb1ELb1ELb1ELb1ELb0EEENS1_21CollectiveEpilogueFwdINS6_IJSA_SB_SA_EEES9_NS_10bfloat16_tESF_Li256ELb1ELb1ELb1ELb1EEENS1_36VarlenDynamicPersistentTileSchedulerILi128ELi128ELi256ELi128ELb1ELb1ELb1ELb1ELb0ELb1EEEEEEEEEvNT_6ParamsE --------------------------
	.section	.text._ZN7cutlass13device_kernelIN5flash11enable_sm90INS1_16FlashAttnFwdSm90INS1_25CollectiveMainloopFwdSm90ILi2EN4cute5tupleIJNS5_1CILi1EEES8_S8_EEENS6_IJNS7_ILi128EEESA_NS7_ILi192EEEEEELi192ENS_12float_e4m3_tEfNS_4arch4Sm90ELb0ELb1ELb1ELb1ELb1ELb1ELb0ELb1ELb1ELb1ELb1ELb0EEENS1_21CollectiveEpilogueFwdINS6_IJSA_SB_SA_EEES9_NS_10bfloat16_tESF_Li256ELb1ELb1ELb1ELb1EEENS1_36VarlenDynamicPersistentTileSchedulerILi128ELi128ELi256ELi128ELb1ELb1ELb1ELb1ELb0ELb1EEEEEEEEEvNT_6ParamsE,"ax",@progbits
	.align	128
.text._ZN7cutlass13device_kernelIN5flash11enable_sm90INS1_16FlashAttnFwdSm90INS1_25CollectiveMainloopFwdSm90ILi2EN4cute5tupleIJNS5_1CILi1EEES8_S8_EEENS6_IJNS7_ILi128EEESA_NS7_ILi192EEEEEELi192ENS_12float_e4m3_tEfNS_4arch4Sm90ELb0ELb1ELb1ELb1ELb1ELb1ELb0ELb1ELb1ELb1ELb1ELb0EEENS1_21CollectiveEpilogueFwdINS6_IJSA_SB_SA_EEES9_NS_10bfloat16_tESF_Li256ELb1ELb1ELb1ELb1EEENS1_36VarlenDynamicPersistentTileSchedulerILi128ELi128ELi256ELi128ELb1ELb1ELb1ELb1ELb0ELb1EEEEEEEEEvNT_6ParamsE:
        .type           _ZN7cutlass13device_kernelIN5flash11enable_sm90INS1_16FlashAttnFwdSm90INS1_25CollectiveMainloopFwdSm90ILi2EN4cute5tupleIJNS5_1CILi1EEES8_S8_EEENS6_IJNS7_ILi128EEESA_NS7_ILi192EEEEEELi192ENS_12float_e4m3_tEfNS_4arch4Sm90ELb0ELb1ELb1ELb1ELb1ELb1ELb0ELb1ELb1ELb1ELb1ELb0EEENS1_21CollectiveEpilogueFwdINS6_IJSA_SB_SA_EEES9_NS_10bfloat16_tESF_Li256ELb1ELb1ELb1ELb1EEENS1_36VarlenDynamicPersistentTileSchedulerILi128ELi128ELi256ELi128ELb1ELb1ELb1ELb1ELb0ELb1EEEEEEEEEvNT_6ParamsE,@function
        .size           _ZN7cutlass13device_kernelIN5flash11enable_sm90INS1_16FlashAttnFwdSm90INS1_25CollectiveMainloopFwdSm90ILi2EN4cute5tupleIJNS5_1CILi1EEES8_S8_EEENS6_IJNS7_ILi128EEESA_NS7_ILi192EEEEEELi192ENS_12float_e4m3_tEfNS_4arch4Sm90ELb0ELb1ELb1ELb1ELb1ELb1ELb0ELb1ELb1ELb1ELb1ELb0EEENS1_21CollectiveEpilogueFwdINS6_IJSA_SB_SA_EEES9_NS_10bfloat16_tESF_Li256ELb1ELb1ELb1ELb1EEENS1_36VarlenDynamicPersistentTileSchedulerILi128ELi128ELi256ELi128ELb1ELb1ELb1ELb1ELb0ELb1EEEEEEEEEvNT_6ParamsE,(.L_x_59 - _ZN7cutlass13device_kernelIN5flash11enable_sm90INS1_16FlashAttnFwdSm90INS1_25CollectiveMainloopFwdSm90ILi2EN4cute5tupleIJNS5_1CILi1EEES8_S8_EEENS6_IJNS7_ILi128EEESA_NS7_ILi192EEEEEELi192ENS_12float_e4m3_tEfNS_4arch4Sm90ELb0ELb1ELb1ELb1ELb1ELb1ELb0ELb1ELb1ELb1ELb1ELb0EEENS1_21CollectiveEpilogueFwdINS6_IJSA_SB_SA_EEES9_NS_10bfloat16_tESF_Li256ELb1ELb1ELb1ELb1EEENS1_36VarlenDynamicPersistentTileSchedulerILi128ELi128ELi256ELi128ELb1ELb1ELb1ELb1ELb0ELb1EEEEEEEEEvNT_6ParamsE)
        .other          _ZN7cutlass13device_kernelIN5flash11enable_sm90INS1_16FlashAttnFwdSm90INS1_25CollectiveMainloopFwdSm90ILi2EN4cute5tupleIJNS5_1CILi1EEES8_S8_EEENS6_IJNS7_ILi128EEESA_NS7_ILi192EEEEEELi192ENS_12float_e4m3_tEfNS_4arch4Sm90ELb0ELb1ELb1ELb1ELb1ELb1ELb0ELb1ELb1ELb1ELb1ELb0EEENS1_21CollectiveEpilogueFwdINS6_IJSA_SB_SA_EEES9_NS_10bfloat16_tESF_Li256ELb1ELb1ELb1ELb1EEENS1_36VarlenDynamicPersistentTileSchedulerILi128ELi128ELi256ELi128ELb1ELb1ELb1ELb1ELb0ELb1EEEEEEEEEvNT_6ParamsE,@"STO_CUDA_ENTRY STV_DEFAULT"
_ZN7cutlass13device_kernelIN5flash11enable_sm90INS1_16FlashAttnFwdSm90INS1_25CollectiveMainloopFwdSm90ILi2EN4cute5tupleIJNS5_1CILi1EEES8_S8_EEENS6_IJNS7_ILi128EEESA_NS7_ILi192EEEEEELi192ENS_12float_e4m3_tEfNS_4arch4Sm90ELb0ELb1ELb1ELb1ELb1ELb1ELb0ELb1ELb1ELb1ELb1ELb0EEENS1_21CollectiveEpilogueFwdINS6_IJSA_SB_SA_EEES9_NS_10bfloat16_tESF_Li256ELb1ELb1ELb1ELb1EEENS1_36VarlenDynamicPersistentTileSchedulerILi128ELi128ELi256ELi128ELb1ELb1ELb1ELb1ELb0ELb1EEEEEEEEEvNT_6ParamsE:
[----:B------:R-:W-:Y:S01]  /*0000*/  LDC R1, c[0x0][0x37c] ;  /* 0x0000df00ff017b82 */ /* 0x000fe20000000800 */
[----:B------:R-:W-:Y:S05]  /*0010*/  EXIT ;  /* 0x000000000000794d */ /* 0x000fea0003800000 */
.L_x_14:
        /* <DEDUP_REMOVED lines=14> */
.L_x_59:


//--------------------- .text._ZN7cutlass13device_kernelIN5flash11enable_sm90INS1_16FlashAttnFwdSm90INS1_25CollectiveMainloopFwdSm90ILi2EN4cute5tupleIJNS5_1CILi1EEES8_S8_EEENS6_IJNS7_ILi128EEENS7_ILi160EEENS7_ILi192EEEEEELi192ENS_12float_e4m3_tEfNS_4arch4Sm90ELb1ELb0ELb1ELb0ELb1ELb0ELb0ELb1ELb1ELb1ELb1ELb0EEENS1_21CollectiveEpilogueFwdINS6_IJSA_SC_SB_EEES9_NS_10bfloat16_tESG_Li256ELb0ELb1ELb1ELb1EEENS1_19SingleTileSchedulerILb0ELb1ELb1ELi128EEEEEEEEEvNT_6ParamsE --------------------------
	.section	.text._ZN7cutlass13device_kernelIN5flash11enable_sm90INS1_16FlashAttnFwdSm90INS1_25CollectiveMainloopFwdSm90ILi2EN4cute5tupleIJNS5_1CILi1EEES8_S8_EEENS6_IJNS7_ILi128EEENS7_ILi160EEENS7_ILi192EEEEEELi192ENS_12float_e4m3_tEfNS_4arch4Sm90ELb1ELb0ELb1ELb0ELb1ELb0ELb0ELb1ELb1ELb1ELb1ELb0EEENS1_21CollectiveEpilogueFwdINS6_IJSA_SC_SB_EEES9_NS_10bfloat16_tESG_Li256ELb0ELb1ELb1ELb1EEENS1_19SingleTileSchedulerILb0ELb1ELb1ELi128EEEEEEEEEvNT_6ParamsE,"ax",@progbits
	.align	128
.text._ZN7cutlass13device_kernelIN5flash11enable_sm90INS1_16FlashAttnFwdSm90INS1_25CollectiveMainloopFwdSm90ILi2EN4cute5tupleIJNS5_1CILi1EEES8_S8_EEENS6_IJNS7_ILi128EEENS7_ILi160EEENS7_ILi192EEEEEELi192ENS_12float_e4m3_tEfNS_4arch4Sm90ELb1ELb0ELb1ELb0ELb1ELb0ELb0ELb1ELb1ELb1ELb1ELb0EEENS1_21CollectiveEpilogueFwdINS6_IJSA_SC_SB_EEES9_NS_10bfloat16_tESG_Li256ELb0ELb1ELb1ELb1EEENS1_19SingleTileSchedulerILb0ELb1ELb1ELi128EEEEEEEEEvNT_6ParamsE:
        .type           _ZN7cutlass13device_kernelIN5flash11enable_sm90INS1_16FlashAttnFwdSm90INS1_25CollectiveMainloopFwdSm90ILi2EN4cute5tupleIJNS5_1CILi1EEES8_S8_EEENS6_IJNS7_ILi128EEENS7_ILi160EEENS7_ILi192EEEEEELi192ENS_12float_e4m3_tEfNS_4arch4Sm90ELb1ELb0ELb1ELb0ELb1ELb0ELb0ELb1ELb1ELb1ELb1ELb0EEENS1_21CollectiveEpilogueFwdINS6_IJSA_SC_SB_EEES9_NS_10bfloat16_tESG_Li256ELb0ELb1ELb1ELb1EEENS1_19SingleTileSchedulerILb0ELb1ELb1ELi128EEEEEEEEEvNT_6ParamsE,@function
        .size           _ZN7cutlass13device_kernelIN5flash11enable_sm90INS1_16FlashAttnFwdSm90INS1_25CollectiveMainloopFwdSm90ILi2EN4cute5tupleIJNS5_1CILi1EEES8_S8_EEENS6_IJNS7_ILi128EEENS7_ILi160EEENS7_ILi192EEEEEELi192ENS_12float_e4m3_tEfNS_4arch4Sm90ELb1ELb0ELb1ELb0ELb1ELb0ELb0ELb1ELb1ELb1ELb1ELb0EEENS1_21CollectiveEpilogueFwdINS6_IJSA_SC_SB_EEES9_NS_10bfloat16_tESG_Li256ELb0ELb1ELb1ELb1EEENS1_19SingleTileSchedulerILb0ELb1ELb1ELi128EEEEEEEEEvNT_6ParamsE,(.L_x_60 - _ZN7cutlass13device_kernelIN5flash11enable_sm90INS1_16FlashAttnFwdSm90INS1_25CollectiveMainloopFwdSm90ILi2EN4cute5tupleIJNS5_1CILi1EEES8_S8_EEENS6_IJNS7_ILi128EEENS7_ILi160EEENS7_ILi192EEEEEELi192ENS_12float_e4m3_tEfNS_4arch4Sm90ELb1ELb0ELb1ELb0ELb1ELb0ELb0ELb1ELb1ELb1ELb1ELb0EEENS1_21CollectiveEpilogueFwdINS6_IJSA_SC_SB_EEES9_NS_10bfloat16_tESG_Li256ELb0ELb1ELb1ELb1EEENS1_19SingleTileSchedulerILb0ELb1ELb1ELi128EEEEEEEEEvNT_6ParamsE)
        .other          _ZN7cutlass13device_kernelIN5flash11enable_sm90INS1_16FlashAttnFwdSm90INS1_25CollectiveMainloopFwdSm90ILi2EN4cute5tupleIJNS5_1CILi1EEES8_S8_EEENS6_IJNS7_ILi128EEENS7_ILi160EEENS7_ILi192EEEEEELi192ENS_12float_e4m3_tEfNS_4arch4Sm90ELb1ELb0ELb1ELb0ELb1ELb0ELb0ELb1ELb1ELb1ELb1ELb0EEENS1_21CollectiveEpilogueFwdINS6_IJSA_SC_SB_EEES9_NS_10bfloat16_tESG_Li256ELb0ELb1ELb1ELb1EEENS1_19SingleTileSchedulerILb0ELb1ELb1ELi128EEEEEEEEEvNT_6ParamsE,@"STO_CUDA_ENTRY STV_DEFAULT"
_ZN7cutlass13device_kernelIN5flash11enable_sm90INS1_16FlashAttnFwdSm90INS1_25CollectiveMainloopFwdSm90ILi2EN4cute5tupleIJNS5_1CILi1EEES8_S8_EEENS6_IJNS7_ILi128EEENS7_ILi160EEENS7_ILi192EEEEEELi192ENS_12float_e4m3_tEfNS_4arch4Sm90ELb1ELb0ELb1ELb0ELb1ELb0ELb0ELb1ELb1ELb1ELb1ELb0EEENS1_21CollectiveEpilogueFwdINS6_IJSA_SC_SB_EEES9_NS_10bfloat16_tESG_Li256ELb0ELb1ELb1ELb1EEENS1_19SingleTileSchedulerILb0ELb1ELb1ELi128EEEEEEEEEvNT_6ParamsE:
[----:B------:R-:W-:Y:S01]  /*0000*/  LDC R1, c[0x0][0x37c] ;  /* 0x0000df00ff017b82 */ /* 0x000fe20000000800 */
[----:B------:R-:W-:Y:S05]  /*0010*/  EXIT ;  /* 0x000000000000794d */ /* 0x000fea0003800000 */
.L_x_15:
        /* <DEDUP_REMOVED lines=14> */
.L_x_60:


//--------------------- .text._ZN7cutlass13device_kernelIN5flash11enable_sm90INS1_16FlashAttnFwdSm90INS1_25CollectiveMainloopFwdSm90ILi2EN4cute5tupleIJNS5_1CILi1EEES8_S8_EEENS6_IJNS7_ILi128EEENS7_ILi160EEENS7_ILi192EEEEEELi192ENS_12float_e4m3_tEfNS_4arch4Sm90ELb1ELb0ELb1ELb1ELb1ELb0ELb0ELb1ELb1ELb1ELb1ELb0EEENS1_21CollectiveEpilogueFwdINS6_IJSA_SC_SB_EEES9_NS_10bfloat16_tESG_Li256ELb1ELb1ELb1ELb1EEENS1_36VarlenDynamicPersistentTileSchedulerILi128ELi160ELi256ELi128ELb1ELb1ELb1ELb1ELb1ELb1EEEEEEEEEvNT_6ParamsE --------------------------
	.section	.text._ZN7cutlass13device_kernelIN5flash11enable_sm90INS1_16FlashAttnFwdSm90INS1_25CollectiveMainloopFwdSm90ILi2EN4cute5tupleIJNS5_1CILi1EEES8_S8_EEENS6_IJNS7_ILi128EEENS7_ILi160EEENS7_ILi192EEEEEELi192ENS_12float_e4m3_tEfNS_4arch4Sm90ELb1ELb0ELb1ELb1ELb1ELb0ELb0ELb1ELb1ELb1ELb1ELb0EEENS1_21CollectiveEpilogueFwdINS6_IJSA_SC_SB_EEES9_NS_10bfloat16_tESG_Li256ELb1ELb1ELb1ELb1EEENS1_36VarlenDynamicPersistentTileSchedulerILi128ELi160ELi256ELi128ELb1ELb1ELb1ELb1ELb1ELb1EEEEEEEEEvNT_6ParamsE,"ax",@progbits
	.align	128
.text._ZN7cutlass13device_kernelIN5flash11enable_sm90INS1_16FlashAttnFwdSm90INS1_25CollectiveMainloopFwdSm90ILi2EN4cute5tupleIJNS5_1CILi1EEES8_S8_EEENS6_IJNS7_ILi128EEENS7_ILi160EEENS7_ILi192EEEEEELi192ENS_12float_e4m3_tEfNS_4arch4Sm90ELb1ELb0ELb1ELb1ELb1ELb0ELb0ELb1ELb1ELb1ELb1ELb0EEENS1_21CollectiveEpilogueFwdINS6_IJSA_SC_SB_EEES9_NS_10bfloat16_tESG_Li256ELb1ELb1ELb1ELb1EEENS1_36VarlenDynamicPersistentTileSchedulerILi128ELi160ELi256ELi128ELb1ELb1ELb1ELb1ELb1ELb1EEEEEEEEEvNT_6ParamsE:
        .type           _ZN7cutlass13device_kernelIN5flash11enable_sm90INS1_16FlashAttnFwdSm90INS1_25CollectiveMainloopFwdSm90ILi2EN4cute5tupleIJNS5_1CILi1EEES8_S8_EEENS6_IJNS7_ILi128EEENS7_ILi160EEENS7_ILi192EEEEEELi192ENS_12float_e4m3_tEfNS_4arch4Sm90ELb1ELb0ELb1ELb1ELb1ELb0ELb0ELb1ELb1ELb1ELb1ELb0EEENS1_21CollectiveEpilogueFwdINS6_IJSA_SC_SB_EEES9_NS_10bfloat16_tESG_Li256ELb1ELb1ELb1ELb1EEENS1_36VarlenDynamicPersistentTileSchedulerILi128ELi160ELi256ELi128ELb1ELb1ELb1ELb1ELb1ELb1EEEEEEEEEvNT_6ParamsE,@function
        .size           _ZN7cutlass13device_kernelIN5flash11enable_sm90INS1_16FlashAttnFwdSm90INS1_25CollectiveMainloopFwdSm90ILi2EN4cute5tupleIJNS5_1CILi1EEES8_S8_EEENS6_IJNS7_ILi128EEENS7_ILi160EEENS7_ILi192EEEEEELi192ENS_12float_e4m3_tEfNS_4arch4Sm90ELb1ELb0ELb1ELb1ELb1ELb0ELb0ELb1ELb1ELb1ELb1ELb0EEENS1_21CollectiveEpilogueFwdINS6_IJSA_SC_SB_EEES9_NS_10bfloat16_tESG_Li256ELb1ELb1ELb1ELb1EEENS1_36VarlenDynamicPersistentTileSchedulerILi128ELi160ELi256ELi128ELb1ELb1ELb1ELb1ELb1ELb1EEEEEEEEEvNT_6ParamsE,(.L_x_61 - _ZN7cutlass13device_kernelIN5flash11enable_sm90INS1_16FlashAttnFwdSm90INS1_25CollectiveMainloopFwdSm90ILi2EN4cute5tupleIJNS5_1CILi1EEES8_S8_EEENS6_IJNS7_ILi128EEENS7_ILi160EEENS7_ILi192EEEEEELi192ENS_12float_e4m3_tEfNS_4arch4Sm90ELb1ELb0ELb1ELb1ELb1ELb0ELb0ELb1ELb1ELb1ELb1ELb0EEENS1_21CollectiveEpilogueFwdINS6_IJSA_SC_SB_EEES9_NS_10bfloat16_tESG_Li256ELb1ELb1ELb1ELb1EEENS1_36VarlenDynamicPersistentTileSchedulerILi128ELi160ELi256ELi128ELb1ELb1ELb1ELb1ELb1ELb1EEEEEEEEEvNT_6ParamsE)
        .other          _ZN7cutlass13device_kernelIN5flash11enable_sm90INS1_16FlashAttnFwdSm90INS1_25CollectiveMainloopFwdSm90ILi2EN4cute5tupleIJNS5_1CILi1EEES8_S8_EEENS6_IJNS7_ILi128EEENS7_ILi160EEENS7_ILi192EEEEEELi192ENS_12float_e4m3_tEfNS_4arch4Sm90ELb1ELb0ELb1ELb1ELb1ELb0ELb0ELb1ELb1ELb1ELb1ELb0EEENS1_21CollectiveEpilogueFwdINS6_IJSA_SC_SB_EEES9_NS_10bfloat16_tESG_Li256ELb1ELb1ELb1ELb1EEENS1_36VarlenDynamicPersistentTileSchedulerILi128ELi160ELi256ELi128ELb1ELb1ELb1ELb1ELb1ELb1EEEEEEEEEvNT_6ParamsE,@"STO_CUDA_ENTRY STV_DEFAULT"
_ZN7cutlass13device_kernelIN5flash11enable_sm90INS1_16FlashAttnFwdSm90INS1_25CollectiveMainloopFwdSm90ILi2EN4cute5tupleIJNS5_1CILi1EEES8_S8_EEENS6_IJNS7_ILi128EEENS7_ILi160EEENS7_ILi192EEEEEELi192ENS_12float_e4m3_tEfNS_4arch4Sm90ELb1ELb0ELb1ELb1ELb1ELb0ELb0ELb1ELb1ELb1ELb1ELb0EEENS1_21CollectiveEpilogueFwdINS6_IJSA_SC_SB_EEES9_NS_10bfloat16_tESG_Li256ELb1ELb1ELb1ELb1EEENS1_36VarlenDynamicPersistentTileSchedulerILi128ELi160ELi256ELi128ELb1ELb1ELb1ELb1ELb1ELb1EEEEEEEEEvNT_6ParamsE:
[----:B------:R-:W-:Y:S01]  /*0000*/  LDC R1, c[0x0][0x37c] ;  /* 0x0000df00ff017b82 */ /* 0x000fe20000000800 */
[----:B------:R-:W-:Y:S05]  /*0010*/  EXIT ;  /* 0x000000000000794d */ /* 0x000fea0003800000 */
.L_x_16:
        /* <DEDUP_REMOVED lines=14> */
.L_x_61:


//--------------------- .text._ZN7cutlass13device_kernelIN5flash11enable_sm90INS1_16FlashAttnFwdSm90INS1_25CollectiveMainloopFwdSm90ILi2EN4cute5tupleIJNS5_1CILi1EEES8_S8_EEENS6_IJNS7_ILi128EEENS7_ILi160EEENS7_ILi192EEEEEELi192ENS_12float_e4m3_tEfNS_4arch4Sm90ELb1ELb0ELb1ELb1ELb1ELb1ELb0ELb1ELb1ELb1ELb1ELb0EEENS1_21CollectiveEpilogueFwdINS6_IJSA_SC_SB_EEES9_NS_10bfloat16_tESG_Li256ELb1ELb1ELb1ELb1EEENS1_36VarlenDynamicPersistentTileSchedulerILi128ELi160ELi256ELi128ELb1ELb1ELb1ELb1ELb1ELb1EEEEEEEEEvNT_6ParamsE --------------------------
	.section	.text._ZN7cutlass13device_kernelIN5flash11enable_sm90INS1_16FlashAttnFwdSm90INS1_25CollectiveMainloopFwdSm90ILi2EN4cute5tupleIJNS5_1CILi1EEES8_S8_EEENS6_IJNS7_ILi128EEENS7_ILi160EEENS7_ILi192EEEEEELi192ENS_12float_e4m3_tEfNS_4arch4Sm90ELb1ELb0ELb1ELb1ELb1ELb1ELb0ELb1ELb1ELb1ELb1ELb0EEENS1_21CollectiveEpilogueFwdINS6_IJSA_SC_SB_EEES9_NS_10bfloat16_tESG_Li256ELb1ELb1ELb1ELb1EEENS1_36VarlenDynamicPersistentTileSchedulerILi128ELi160ELi256ELi128ELb1ELb1ELb1ELb1ELb1ELb1EEEEEEEEEvNT_6ParamsE,"ax",@progbits
	.align	128
.text._ZN7cutlass13device_kernelIN5flash11enable_sm90INS1_16FlashAttnFwdSm90INS1_25CollectiveMainloopFwdSm90ILi2EN4cute5tupleIJNS5_1CILi1EEES8_S8_EEENS6_IJNS7_ILi128EEENS7_ILi160EEENS7_ILi192EEEEEELi192ENS_12float_e4m3_tEfNS_4arch4Sm90ELb1ELb0ELb1ELb1ELb1ELb1ELb0ELb1ELb1ELb1ELb1ELb0EEENS1_21CollectiveEpilogueFwdINS6_IJSA_SC_SB_EEES9_NS_10bfloat16_tESG_Li256ELb1ELb1ELb1ELb1EEENS1_36VarlenDynamicPersistentTileSchedulerILi128ELi160ELi256ELi128ELb1ELb1ELb1ELb1ELb1ELb1EEEEEEEEEvNT_6ParamsE:
        .type           _ZN7cutlass13device_kernelIN5flash11enable_sm90INS1_16FlashAttnFwdSm90INS1_25CollectiveMainloopFwdSm90ILi2EN4cute5tupleIJNS5_1CILi1EEES8_S8_EEENS6_IJNS7_ILi128EEENS7_ILi160EEENS7_ILi192EEEEEELi192ENS_12float_e4m3_tEfNS_4arch4Sm90ELb1ELb0ELb1ELb1ELb1ELb1ELb0ELb1ELb1ELb1ELb1ELb0EEENS1_21CollectiveEpilogueFwdINS6_IJSA_SC_SB_EEES9_NS_10bfloat16_tESG_Li256ELb1ELb1ELb1ELb1EEENS1_36VarlenDynamicPersistentTileSchedulerILi128ELi160ELi256ELi128ELb1ELb1ELb1ELb1ELb1ELb1EEEEEEEEEvNT_6ParamsE,@function
        .size           _ZN7cutlass13device_kernelIN5flash11enable_sm90INS1_16FlashAttnFwdSm90INS1_25CollectiveMainloopFwdSm90ILi2EN4cute5tupleIJNS5_1CILi1EEES8_S8_EEENS6_IJNS7_ILi128EEENS7_ILi160EEENS7_ILi192EEEEEELi192ENS_12float_e4m3_tEfNS_4arch4Sm90ELb1ELb0ELb1ELb1ELb1ELb1ELb0ELb1ELb1ELb1ELb1ELb0EEENS1_21CollectiveEpilogueFwdINS6_IJSA_SC_SB_EEES9_NS_10bfloat16_tESG_Li256ELb1ELb1ELb1ELb1EEENS1_36VarlenDynamicPersistentTileSchedulerILi128ELi160ELi256ELi128ELb1ELb1ELb1ELb1ELb1ELb1EEEEEEEEEvNT_6ParamsE,(.L_x_62 - _ZN7cutlass13device_kernelIN5flash11enable_sm90INS1_16FlashAttnFwdSm90INS1_25CollectiveMainloopFwdSm90ILi2EN4cute5tupleIJNS5_1CILi1EEES8_S8_EEENS6_IJNS7_ILi128EEENS7_ILi160EEENS7_ILi192EEEEEELi192ENS_12float_e4m3_tEfNS_4arch4Sm90ELb1ELb0ELb1ELb1ELb1ELb1ELb0ELb1ELb1ELb1ELb1ELb0EEENS1_21CollectiveEpilogueFwdINS6_IJSA_SC_SB_EEES9_NS_10bfloat16_tESG_Li256ELb1ELb1ELb1ELb1EEENS1_36VarlenDynamicPersistentTileSchedulerILi128ELi160ELi256ELi128ELb1ELb1ELb1ELb1ELb1ELb1EEEEEEEEEvNT_6ParamsE)
        .other          _ZN7cutlass13device_kernelIN5flash11enable_sm90INS1_16FlashAttnFwdSm90INS1_25CollectiveMainloopFwdSm90ILi2EN4cute5tupleIJNS5_1CILi1EEES8_S8_EEENS6_IJNS7_ILi128EEENS7_ILi160EEENS7_ILi192EEEEEELi192ENS_12float_e4m3_tEfNS_4arch4Sm90ELb1ELb0ELb1ELb1ELb1ELb1ELb0ELb1ELb1ELb1ELb1ELb0EEENS1_21CollectiveEpilogueFwdINS6_IJSA_SC_SB_EEES9_NS_10bfloat16_tESG_Li256ELb1ELb1ELb1ELb1EEENS1_36VarlenDynamicPersistentTileSchedulerILi128ELi160ELi256ELi128ELb1ELb1ELb1ELb1ELb1ELb1EEEEEEEEEvNT_6ParamsE,@"STO_CUDA_ENTRY STV_DEFAULT"
_ZN7cutlass13device_kernelIN5flash11enable_sm90INS1_16FlashAttnFwdSm90INS1_25CollectiveMainloopFwdSm90ILi2EN4cute5tupleIJNS5_1CILi1EEES8_S8_EEENS6_IJNS7_ILi128EEENS7_ILi160EEENS7_ILi192EEEEEELi192ENS_12float_e4m3_tEfNS_4arch4Sm90ELb1ELb0ELb1ELb1ELb1ELb1ELb0ELb1ELb1ELb1ELb1ELb0EEENS1_21CollectiveEpilogueFwdINS6_IJSA_SC_SB_EEES9_NS_10bfloat16_tESG_Li256ELb1ELb1ELb1ELb1EEENS1_36VarlenDynamicPersistentTileSchedulerILi128ELi160ELi256ELi128ELb1ELb1ELb1ELb1ELb1ELb1EEEEEEEEEvNT_6ParamsE:
[----:B------:R-:W-:Y:S01]  /*0000*/  LDC R1, c[0x0][0x37c] ;  /* 0x0000df00ff017b82 */ /* 0x000fe20000000800 */
[----:B------:R-:W-:Y:S05]  /*0010*/  EXIT ;  /* 0x000000000000794d */ /* 0x000fea0003800000 */
.L_x_17:
        /* <DEDUP_REMOVED lines=14> */
.L_x_62:


//--------------------- .text._ZN7cutlass13device_kernelIN5flash11enable_sm90INS1_16FlashAttnFwdSm90INS1_25CollectiveMainloopFwdSm90ILi2EN4cute5tupleIJNS5_1CILi1EEES8_S8_EEENS6_IJNS7_ILi128EEENS7_ILi160EEESA_EEELi128ENS_12float_e4m3_tEfNS_4arch4Sm90ELb0ELb0ELb1ELb0ELb1ELb0ELb0ELb1ELb1ELb1ELb1ELb0EEENS1_21CollectiveEpilogueFwdINS6_IJSA_SA_SB_EEES9_NS_10bfloat16_tESF_Li256ELb0ELb1ELb1ELb1EEENS1_19SingleTileSchedulerILb0ELb1ELb1ELi128EEEEEEEEEvNT_6ParamsE --------------------------
	.section	.text._ZN7cutlass13device_kernelIN5flash11enable_sm90INS1_16FlashAttnFwdSm90INS1_25CollectiveMainloopFwdSm90ILi2EN4cute5tupleIJNS5_1CILi1EEES8_S8_EEENS6_IJNS7_ILi128EEENS7_ILi160EEESA_EEELi128ENS_12float_e4m3_tEfNS_4arch4Sm90ELb0ELb0ELb1ELb0ELb1ELb0ELb0ELb1ELb1ELb1ELb1ELb0EEENS1_21CollectiveEpilogueFwdINS6_IJSA_SA_SB_EEES9_NS_10bfloat16_tESF_Li256ELb0ELb1ELb1ELb1EEENS1_19SingleTileSchedulerILb0ELb1ELb1ELi128EEEEEEEEEvNT_6ParamsE,"ax",@progbits
	.align	128
.text._ZN7cutlass13device_kernelIN5flash11enable_sm90INS1_16FlashAttnFwdSm90INS1_25CollectiveMainloopFwdSm90ILi2EN4cute5tupleIJNS5_1CILi1EEES8_S8_EEENS6_IJNS7_ILi128EEENS7_ILi160EEESA_EEELi128ENS_12float_e4m3_tEfNS_4arch4Sm90ELb0ELb0ELb1ELb0ELb1ELb0ELb0ELb1ELb1ELb1ELb1ELb0EEENS1_21CollectiveEpilogueFwdINS6_IJSA_SA_SB_EEES9_NS_10bfloat16_tESF_Li256ELb0ELb1ELb1ELb1EEENS1_19SingleTileSchedulerILb0ELb1ELb1ELi128EEEEEEEEEvNT_6ParamsE:
        .type           _ZN7cutlass13device_kernelIN5flash11enable_sm90INS1_16FlashAttnFwdSm90INS1_25CollectiveMainloopFwdSm90ILi2EN4cute5tupleIJNS5_1CILi1EEES8_S8_EEENS6_IJNS7_ILi128EEENS7_ILi160EEESA_EEELi128ENS_12float_e4m3_tEfNS_4arch4Sm90ELb0ELb0ELb1ELb0ELb1ELb0ELb0ELb1ELb1ELb1ELb1ELb0EEENS1_21CollectiveEpilogueFwdINS6_IJSA_SA_SB_EEES9_NS_10bfloat16_tESF_Li256ELb0ELb1ELb1ELb1EEENS1_19SingleTileSchedulerILb0ELb1ELb1ELi128EEEEEEEEEvNT_6ParamsE,@function
        .size           _ZN7cutlass13device_kernelIN5flash11enable_sm90INS1_16FlashAttnFwdSm90INS1_25CollectiveMainloopFwdSm90ILi2EN4cute5tupleIJNS5_1CILi1EEES8_S8_EEENS6_IJNS7_ILi128EEENS7_ILi160EEESA_EEELi128ENS_12float_e4m3_tEfNS_4arch4Sm90ELb0ELb0ELb1ELb0ELb1ELb0ELb0ELb1ELb1ELb1ELb1ELb0EEENS1_21CollectiveEpilogueFwdINS6_IJSA_SA_SB_EEES9_NS_10bfloat16_tESF_Li256ELb0ELb1ELb1ELb1EEENS1_19SingleTileSchedulerILb0ELb1ELb1ELi128EEEEEEEEEvNT_6ParamsE,(.L_x_63 - _ZN7cutlass13device_kernelIN5flash11enable_sm90INS1_16FlashAttnFwdSm90INS1_25CollectiveMainloopFwdSm90ILi2EN4cute5tupleIJNS5_1CILi1EEES8_S8_EEENS6_IJNS7_ILi128EEENS7_ILi160EEESA_EEELi128ENS_12float_e4m3_tEfNS_4arch4Sm90ELb0ELb0ELb1ELb0ELb1ELb0ELb0ELb1ELb1ELb1ELb1ELb0EEENS1_21CollectiveEpilogueFwdINS6_IJSA_SA_SB_EEES9_NS_10bfloat16_tESF_Li256ELb0ELb1ELb1ELb1EEENS1_19SingleTileSchedulerILb0ELb1ELb1ELi128EEEEEEEEEvNT_6ParamsE)
        .other          _ZN7cutlass13device_kernelIN5flash11enable_sm90INS1_16FlashAttnFwdSm90INS1_25CollectiveMainloopFwdSm90ILi2EN4cute5tupleIJNS5_1CILi1EEES8_S8_EEENS6_IJNS7_ILi128EEENS7_ILi160EEESA_EEELi128ENS_12float_e4m3_tEfNS_4arch4Sm90ELb0ELb0ELb1ELb0ELb1ELb0ELb0ELb1ELb1ELb1ELb1ELb0EEENS1_21CollectiveEpilogueFwdINS6_IJSA_SA_SB_EEES9_NS_10bfloat16_tESF_Li256ELb0ELb1ELb1ELb1EEENS1_19SingleTileSchedulerILb0ELb1ELb1ELi128EEEEEEEEEvNT_6ParamsE,@"STO_CUDA_ENTRY STV_DEFAULT"
_ZN7cutlass13device_kernelIN5flash11enable_sm90INS1_16FlashAttnFwdSm90INS1_25CollectiveMainloopFwdSm90ILi2EN4cute5tupleIJNS5_1CILi1EEES8_S8_EEENS6_IJNS7_ILi128EEENS7_ILi160EEESA_EEELi128ENS_12float_e4m3_tEfNS_4arch4Sm90ELb0ELb0ELb1ELb0ELb1ELb0ELb0ELb1ELb1ELb1ELb1ELb0EEENS1_21CollectiveEpilogueFwdINS6_IJSA_SA_SB_EEES9_NS_10bfloat16_tESF_Li256ELb0ELb1ELb1ELb1EEENS1_19SingleTileSchedulerILb0ELb1ELb1ELi128EEEEEEEEEvNT_6ParamsE:
[----:B------:R-:W-:Y:S01]  /*0000*/  LDC R1, c[0x0][0x37c] ;  /* 0x0000df00ff017b82 */ /* 0x000fe20000000800 */
[----:B------:R-:W-:Y:S05]  /*0010*/  EXIT ;  /* 0x000000000000794d */ /* 0x000fea0003800000 */
.L_x_18:
        /* <DEDUP_REMOVED lines=14> */
.L_x_63:


//--------------------- .text._ZN7cutlass13device_kernelIN5flash11enable_sm90INS1_16FlashAttnFwdSm90INS1_25CollectiveMainloopFwdSm90ILi2EN4cute5tupleIJNS5_1CILi1EEES8_S8_EEENS6_IJNS7_ILi128EEENS7_ILi160EEESA_EEELi128ENS_12float_e4m3_tEfNS_4arch4Sm90ELb0ELb0ELb1ELb1ELb1ELb0ELb0ELb1ELb1ELb1ELb1ELb0EEENS1_21CollectiveEpilogueFwdINS6_IJSA_SA_SB_EEES9_NS_10bfloat16_tESF_Li256ELb1ELb1ELb1ELb1EEENS1_36VarlenDynamicPersistentTileSchedulerILi128ELi160ELi256ELi128ELb1ELb1ELb1ELb0ELb1ELb1EEEEEEEEEvNT_6ParamsE --------------------------
	.section	.text._ZN7cutlass13device_kernelIN5flash11enable_sm90INS1_16FlashAttnFwdSm90INS1_25CollectiveMainloopFwdSm90ILi2EN4cute5tupleIJNS5_1CILi1EEES8_S8_EEENS6_IJNS7_ILi128EEENS7_ILi160EEESA_EEELi128ENS_12float_e4m3_tEfNS_4arch4Sm90ELb0ELb0ELb1ELb1ELb1ELb0ELb0ELb1ELb1ELb1ELb1ELb0EEENS1_21CollectiveEpilogueFwdINS6_IJSA_SA_SB_EEES9_NS_10bfloat16_tESF_Li256ELb1ELb1ELb1ELb1EEENS1_36VarlenDynamicPersistentTileSchedulerILi128ELi160ELi256ELi128ELb1ELb1ELb1ELb0ELb1ELb1EEEEEEEEEvNT_6ParamsE,"ax",@progbits
	.align	128
.text._ZN7cutlass13device_kernelIN5flash11enable_sm90INS1_16FlashAttnFwdSm90INS1_25CollectiveMainloopFwdSm90ILi2EN4cute5tupleIJNS5_1CILi1EEES8_S8_EEENS6_IJNS7_ILi128EEENS7_ILi160EEESA_EEELi128ENS_12float_e4m3_tEfNS_4arch4Sm90ELb0ELb0ELb1ELb1ELb1ELb0ELb0ELb1ELb1ELb1ELb1ELb0EEENS1_21CollectiveEpilogueFwdINS6_IJSA_SA_SB_EEES9_NS_10bfloat16_tESF_Li256ELb1ELb1ELb1ELb1EEENS1_36VarlenDynamicPersistentTileSchedulerILi128ELi160ELi256ELi128ELb1ELb1ELb1ELb0ELb1ELb1EEEEEEEEEvNT_6ParamsE:
        .type           _ZN7cutlass13device_kernelIN5flash11enable_sm90INS1_16FlashAttnFwdSm90INS1_25CollectiveMainloopFwdSm90ILi2EN4cute5tupleIJNS5_1CILi1EEES8_S8_EEENS6_IJNS7_ILi128EEENS7_ILi160EEESA_EEELi128ENS_12float_e4m3_tEfNS_4arch4Sm90ELb0ELb0ELb1ELb1ELb1ELb0ELb0ELb1ELb1ELb1ELb1ELb0EEENS1_21CollectiveEpilogueFwdINS6_IJSA_SA_SB_EEES9_NS_10bfloat16_tESF_Li256ELb1ELb1ELb1ELb1EEENS1_36VarlenDynamicPersistentTileSchedulerILi128ELi160ELi256ELi128ELb1ELb1ELb1ELb0ELb1ELb1EEEEEEEEEvNT_6ParamsE,@function
        .size           _ZN7cutlass13device_kernelIN5flash11enable_sm90INS1_16FlashAttnFwdSm90INS1_25CollectiveMainloopFwdSm90ILi2EN4cute5tupleIJNS5_1CILi1EEES8_S8_EEENS6_IJNS7_ILi128EEENS7_ILi160EEESA_EEELi128ENS_12float_e4m3_tEfNS_4arch4Sm90ELb0ELb0ELb1ELb1ELb1ELb0ELb0ELb1ELb1ELb1ELb1ELb0EEENS1_21CollectiveEpilogueFwdINS6_IJSA_SA_SB_EEES9_NS_10bfloat16_tESF_Li256ELb1ELb1ELb1ELb1EEENS1_36VarlenDynamicPersistentTileSchedulerILi128ELi160ELi256ELi128ELb1ELb1ELb1ELb0ELb1ELb1EEEEEEEEEvNT_6ParamsE,(.L_x_64 - _ZN7cutlass13device_kernelIN5flash11enable_sm90INS1_16FlashAttnFwdSm90INS1_25CollectiveMainloopFwdSm90ILi2EN4cute5tupleIJNS5_1CILi1EEES8_S8_EEENS6_IJNS7_ILi128EEENS7_ILi160EEESA_EEELi128ENS_12float_e4m3_tEfNS_4arch4Sm90ELb0ELb0ELb1ELb1ELb1ELb0ELb0ELb1ELb1ELb1ELb1ELb0EEENS1_21CollectiveEpilogueFwdINS6_IJSA_SA_SB_EEES9_NS_10bfloat16_tESF_Li256ELb1ELb1ELb1ELb1EEENS1_36VarlenDynamicPersistentTileSchedulerILi128ELi160ELi256ELi128ELb1ELb1ELb1ELb0ELb1ELb1EEEEEEEEEvNT_6ParamsE)
        .other          _ZN7cutlass13device_kernelIN5flash11enable_sm90INS1_16FlashAttnFwdSm90INS1_25CollectiveMainloopFwdSm90ILi2EN4cute5tupleIJNS5_1CILi1EEES8_S8_EEENS6_IJNS7_ILi128EEENS7_ILi160EEESA_EEELi128ENS_12float_e4m3_tEfNS_4arch4Sm90ELb0ELb0ELb1ELb1ELb1ELb0ELb0ELb1ELb1ELb1ELb1ELb0EEENS1_21CollectiveEpilogueFwdINS6_IJSA_SA_SB_EEES9_NS_10bfloat16_tESF_Li256ELb1ELb1ELb1ELb1EEENS1_36VarlenDynamicPersistentTileSchedulerILi128ELi160ELi256ELi128ELb1ELb1ELb1ELb0ELb1ELb1EEEEEEEEEvNT_6ParamsE,@"STO_CUDA_ENTRY STV_DEFAULT"
_ZN7cutlass13device_kernelIN5flash11enable_sm90INS1_16FlashAttnFwdSm90INS1_25CollectiveMainloopFwdSm90ILi2EN4cute5tupleIJNS5_1CILi1EEES8_S8_EEENS6_IJNS7_ILi128EEENS7_ILi160EEESA_EEELi128ENS_12float_e4m3_tEfNS_4arch4Sm90ELb0ELb0ELb1ELb1ELb1ELb0ELb0ELb1ELb1ELb1ELb1ELb0EEENS1_21CollectiveEpilogueFwdINS6_IJSA_SA_SB_EEES9_NS_10bfloat16_tESF_Li256ELb1ELb1ELb1ELb1EEENS1_36VarlenDynamicPersistentTileSchedulerILi128ELi160ELi256ELi128ELb1ELb1ELb1ELb0ELb1ELb1EEEEEEEEEvNT_6ParamsE:
[----:B------:R-:W-:Y:S01]  /*0000*/  LDC R1, c[0x0][0x37c] ;  /* 0x0000df00ff017b82 */ /* 0x000fe20000000800 */
[----:B------:R-:W-:Y:S05]  /*0010*/  EXIT ;  /* 0x000000000000794d */ /* 0x000fea0003800000 */
.L_x_19:
        /* <DEDUP_REMOVED lines=14> */
.L_x_64:


//--------------------- .text._ZN7cutlass13device_kernelIN5flash11enable_sm90INS1_16FlashAttnFwdSm90INS1_25CollectiveMainloopFwdSm90ILi2EN4cute5tupleIJNS5_1CILi1EEES8_S8_EEENS6_IJNS7_ILi128EEENS7_ILi160EEESA_EEELi128ENS_12float_e4m3_tEfNS_4arch4Sm90ELb0ELb0ELb1ELb1ELb1ELb1ELb0ELb1ELb1ELb1ELb1ELb0EEENS1_21CollectiveEpilogueFwdINS6_IJSA_SA_SB_EEES9_NS_10bfloat16_tESF_Li256ELb1ELb1ELb1ELb1EEENS1_36VarlenDynamicPersistentTileSchedulerILi128ELi160ELi256ELi128ELb1ELb1ELb1ELb0ELb1ELb1EEEEEEEEEvNT_6ParamsE --------------------------
	.section	.text._ZN7cutlass13device_kernelIN5flash11enable_sm90INS1_16FlashAttnFwdSm90INS1_25CollectiveMainloopFwdSm90ILi2EN4cute5tupleIJNS5_1CILi1EEES8_S8_EEENS6_IJNS7_ILi128EEENS7_ILi160EEESA_EEELi128ENS_12float_e4m3_tEfNS_4arch4Sm90ELb0ELb0ELb1ELb1ELb1ELb1ELb0ELb1ELb1ELb1ELb1ELb0EEENS1_21CollectiveEpilogueFwdINS6_IJSA_SA_SB_EEES9_NS_10bfloat16_tESF_Li256ELb1ELb1ELb1ELb1EEENS1_36VarlenDynamicPersistentTileSchedulerILi128ELi160ELi256ELi128ELb1ELb1ELb1ELb0ELb1ELb1EEEEEEEEEvNT_6ParamsE,"ax",@progbits
	.align	128
.text._ZN7cutlass13device_kernelIN5flash11enable_sm90INS1_16FlashAttnFwdSm90INS1_25CollectiveMainloopFwdSm90ILi2EN4cute5tupleIJNS5_1CILi1EEES8_S8_EEENS6_IJNS7_ILi128EEENS7_ILi160EEESA_EEELi128ENS_12float_e4m3_tEfNS_4arch4Sm90ELb0ELb0ELb1ELb1ELb1ELb1ELb0ELb1ELb1ELb1ELb1ELb0EEENS1_21CollectiveEpilogueFwdINS6_IJSA_SA_SB_EEES9_NS_10bfloat16_tESF_Li256ELb1ELb1ELb1ELb1EEENS1_36VarlenDynamicPersistentTileSchedulerILi128ELi160ELi256ELi128ELb1ELb1ELb1ELb0ELb1ELb1EEEEEEEEEvNT_6ParamsE:
        .type           _ZN7cutlass13device_kernelIN5flash11enable_sm90INS1_16FlashAttnFwdSm90INS1_25CollectiveMainloopFwdSm90ILi2EN4cute5tupleIJNS5_1CILi1EEES8_S8_EEENS6_IJNS7_ILi128EEENS7_ILi160EEESA_EEELi128ENS_12float_e4m3_tEfNS_4arch4Sm90ELb0ELb0ELb1ELb1ELb1ELb1ELb0ELb1ELb1ELb1ELb1ELb0EEENS1_21CollectiveEpilogueFwdINS6_IJSA_SA_SB_EEES9_NS_10bfloat16_tESF_Li256ELb1ELb1ELb1ELb1EEENS1_36VarlenDynamicPersistentTileSchedulerILi128ELi160ELi256ELi128ELb1ELb1ELb1ELb0ELb1ELb1EEEEEEEEEvNT_6ParamsE,@function
        .size           _ZN7cutlass13device_kernelIN5flash11enable_sm90INS1_16FlashAttnFwdSm90INS1_25CollectiveMainloopFwdSm90ILi2EN4cute5tupleIJNS5_1CILi1EEES8_S8_EEENS6_IJNS7_ILi128EEENS7_ILi160EEESA_EEELi128ENS_12float_e4m3_tEfNS_4arch4Sm90ELb0ELb0ELb1ELb1ELb1ELb1ELb0ELb1ELb1ELb1ELb1ELb0EEENS1_21CollectiveEpilogueFwdINS6_IJSA_SA_SB_EEES9_NS_10bfloat16_tESF_Li256ELb1ELb1ELb1ELb1EEENS1_36VarlenDynamicPersistentTileSchedulerILi128ELi160ELi256ELi128ELb1ELb1ELb1ELb0ELb1ELb1EEEEEEEEEvNT_6ParamsE,(.L_x_65 - _ZN7cutlass13device_kernelIN5flash11enable_sm90INS1_16FlashAttnFwdSm90INS1_25CollectiveMainloopFwdSm90ILi2EN4cute5tupleIJNS5_1CILi1EEES8_S8_EEENS6_IJNS7_ILi128EEENS7_ILi160EEESA_EEELi128ENS_12float_e4m3_tEfNS_4arch4Sm90ELb0ELb0ELb1ELb1ELb1ELb1ELb0ELb1ELb1ELb1ELb1ELb0EEENS1_21CollectiveEpilogueFwdINS6_IJSA_SA_SB_EEES9_NS_10bfloat16_tESF_Li256ELb1ELb1ELb1ELb1EEENS1_36VarlenDynamicPersistentTileSchedulerILi128ELi160ELi256ELi128ELb1ELb1ELb1ELb0ELb1ELb1EEEEEEEEEvNT_6ParamsE)
        .other          _ZN7cutlass13device_kernelIN5flash11enable_sm90INS1_16FlashAttnFwdSm90INS1_25CollectiveMainloopFwdSm90ILi2EN4cute5tupleIJNS5_1CILi1EEES8_S8_EEENS6_IJNS7_ILi128EEENS7_ILi160EEESA_EEELi128ENS_12float_e4m3_tEfNS_4arch4Sm90ELb0ELb0ELb1ELb1ELb1ELb1ELb0ELb1ELb1ELb1ELb1ELb0EEENS1_21CollectiveEpilogueFwdINS6_IJSA_SA_SB_EEES9_NS_10bfloat16_tESF_Li256ELb1ELb1ELb1ELb1EEENS1_36VarlenDynamicPersistentTileSchedulerILi128ELi160ELi256ELi128ELb1ELb1ELb1ELb0ELb1ELb1EEEEEEEEEvNT_6ParamsE,@"STO_CUDA_ENTRY STV_DEFAULT"
_ZN7cutlass13device_kernelIN5flash11enable_sm90INS1_16FlashAttnFwdSm90INS1_25CollectiveMainloopFwdSm90ILi2EN4cute5tupleIJNS5_1CILi1EEES8_S8_EEENS6_IJNS7_ILi128EEENS7_ILi160EEESA_EEELi128ENS_12float_e4m3_tEfNS_4arch4Sm90ELb0ELb0ELb1ELb1ELb1ELb1ELb0ELb1ELb1ELb1ELb1ELb0EEENS1_21CollectiveEpilogueFwdINS6_IJSA_SA_SB_EEES9_NS_10bfloat16_tESF_Li256ELb1ELb1ELb1ELb1EEENS1_36VarlenDynamicPersistentTileSchedulerILi128ELi160ELi256ELi128ELb1ELb1ELb1ELb0ELb1ELb1EEEEEEEEEvNT_6ParamsE:
[----:B------:R-:W-:Y:S01]  /*0000*/  LDC R1, c[0x0][0x37c] ;  /* 0x0000df00ff017b82 */ /* 0x000fe20000000800 */
[----:B------:R-:W-:Y:S05]  /*0010*/  EXIT ;  /* 0x000000000000794d */ /* 0x000fea0003800000 */
.L_x_20:
        /* <DEDUP_REMOVED lines=14> */
.L_x_65:


//--------------------- .text._ZN7cutlass13device_kernelIN5flash11enable_sm90INS1_16FlashAttnFwdSm90INS1_25CollectiveMainloopFwdSm90ILi2EN4cute5tupleIJNS5_1CILi1EEES8_S8_EEENS6_IJNS7_ILi128EEENS7_ILi160EEESA_EEELi128ENS_12float_e4m3_tEfNS_4arch4Sm90ELb0ELb1ELb1ELb0ELb1ELb0ELb0ELb1ELb1ELb1ELb1ELb0EEENS1_21CollectiveEpilogueFwdINS6_IJSA_SA_SB_EEES9_NS_10bfloat16_tESF_Li256ELb0ELb1ELb1ELb1EEENS1_19SingleTileSchedulerILb0ELb1ELb1ELi128EEEEEEEEEvNT_6ParamsE --------------------------
	.section	.text._ZN7cutlass13device_kernelIN5flash11enable_sm90INS1_16FlashAttnFwdSm90INS1_25CollectiveMainloopFwdSm90ILi2EN4cute5tupleIJNS5_1CILi1EEES8_S8_EEENS6_IJNS7_ILi128EEENS7_ILi160EEESA_EEELi128ENS_12float_e4m3_tEfNS_4arch4Sm90ELb0ELb1ELb1ELb0ELb1ELb0ELb0ELb1ELb1ELb1ELb1ELb0EEENS1_21CollectiveEpilogueFwdINS6_IJSA_SA_SB_EEES9_NS_10bfloat16_tESF_Li256ELb0ELb1ELb1ELb1EEENS1_19SingleTileSchedulerILb0ELb1ELb1ELi128EEEEEEEEEvNT_6ParamsE,"ax",@progbits
	.align	128
.text._ZN7cutlass13device_kernelIN5flash11enable_sm90INS1_16FlashAttnFwdSm90INS1_25CollectiveMainloopFwdSm90ILi2EN4cute5tupleIJNS5_1CILi1EEES8_S8_EEENS6_IJNS7_ILi128EEENS7_ILi160EEESA_EEELi128ENS_12float_e4m3_tEfNS_4arch4Sm90ELb0ELb1ELb1ELb0ELb1ELb0ELb0ELb1ELb1ELb1ELb1ELb0EEENS1_21CollectiveEpilogueFwdINS6_IJSA_SA_SB_EEES9_NS_10bfloat16_tESF_Li256ELb0ELb1ELb1ELb1EEENS1_19SingleTileSchedulerILb0ELb1ELb1ELi128EEEEEEEEEvNT_6ParamsE:
        .type           _ZN7cutlass13device_kernelIN5flash11enable_sm90INS1_16FlashAttnFwdSm90INS1_25CollectiveMainloopFwdSm90ILi2EN4cute5tupleIJNS5_1CILi1EEES8_S8_EEENS6_IJNS7_ILi128EEENS7_ILi160EEESA_EEELi128ENS_12float_e4m3_tEfNS_4arch4Sm90ELb0ELb1ELb1ELb0ELb1ELb0ELb0ELb1ELb1ELb1ELb1ELb0EEENS1_21CollectiveEpilogueFwdINS6_IJSA_SA_SB_EEES9_NS_10bfloat16_tESF_Li256ELb0ELb1ELb1ELb1EEENS1_19SingleTileSchedulerILb0ELb1ELb1ELi128EEEEEEEEEvNT_6ParamsE,@function
        .size           _ZN7cutlass13device_kernelIN5flash11enable_sm90INS1_16FlashAttnFwdSm90INS1_25CollectiveMainloopFwdSm90ILi2EN4cute5tupleIJNS5_1CILi1EEES8_S8_EEENS6_IJNS7_ILi128EEENS7_ILi160EEESA_EEELi128ENS_12float_e4m3_tEfNS_4arch4Sm90ELb0ELb1ELb1ELb0ELb1ELb0ELb0ELb1ELb1ELb1ELb1ELb0EEENS1_21CollectiveEpilogueFwdINS6_IJSA_SA_SB_EEES9_NS_10bfloat16_tESF_Li256ELb0ELb1ELb1ELb1EEENS1_19SingleTileSchedulerILb0ELb1ELb1ELi128EEEEEEEEEvNT_6ParamsE,(.L_x_66 - _ZN7cutlass13device_kernelIN5flash11enable_sm90INS1_16FlashAttnFwdSm90INS1_25CollectiveMainloopFwdSm90ILi2EN4cute5tupleIJNS5_1CILi1EEES8_S8_EEENS6_IJNS7_ILi128EEENS7_ILi160EEESA_EEELi128ENS_12float_e4m3_tEfNS_4arch4Sm90ELb0ELb1ELb1ELb0ELb1ELb0ELb0ELb1ELb1ELb1ELb1ELb0EEENS1_21CollectiveEpilogueFwdINS6_IJSA_SA_SB_EEES9_NS_10bfloat16_tESF_Li256ELb0ELb1ELb1ELb1EEENS1_19SingleTileSchedulerILb0ELb1ELb1ELi128EEEEEEEEEvNT_6ParamsE)
        .other          _ZN7cutlass13device_kernelIN5flash11enable_sm90INS1_16FlashAttnFwdSm90INS1_25CollectiveMainloopFwdSm90ILi2EN4cute5tupleIJNS5_1CILi1EEES8_S8_EEENS6_IJNS7_ILi128EEENS7_ILi160EEESA_EEELi128ENS_12float_e4m3_tEfNS_4arch4Sm90ELb0ELb1ELb1ELb0ELb1ELb0ELb0ELb1ELb1ELb1ELb1ELb0EEENS1_21CollectiveEpilogueFwdINS6_IJSA_SA_SB_EEES9_NS_10bfloat16_tESF_Li256ELb0ELb1ELb1ELb1EEENS1_19SingleTileSchedulerILb0ELb1ELb1ELi128EEEEEEEEEvNT_6ParamsE,@"STO_CUDA_ENTRY STV_DEFAULT"
_ZN7cutlass13device_kernelIN5flash11enable_sm90INS1_16FlashAttnFwdSm90INS1_25CollectiveMainloopFwdSm90ILi2EN4cute5tupleIJNS5_1CILi1EEES8_S8_EEENS6_IJNS7_ILi128EEENS7_ILi160EEESA_EEELi128ENS_12float_e4m3_tEfNS_4arch4Sm90ELb0ELb1ELb1ELb0ELb1ELb0ELb0ELb1ELb1ELb1ELb1ELb0EEENS1_21CollectiveEpilogueFwdINS6_IJSA_SA_SB_EEES9_NS_10bfloat16_tESF_Li256ELb0ELb1ELb1ELb1EEENS1_19SingleTileSchedulerILb0ELb1ELb1ELi128EEEEEEEEEvNT_6ParamsE:
[----:B------:R-:W-:Y:S01]  /*0000*/  LDC R1, c[0x0][0x37c] ;  /* 0x0000df00ff017b82 */ /* 0x000fe20000000800 */
[----:B------:R-:W-:Y:S05]  /*0010*/  EXIT ;  /* 0x000000000000794d */ /* 0x000fea0003800000 */
.L_x_21:
        /* <DEDUP_REMOVED lines=14> */
.L_x_66:


//--------------------- .text._ZN7cutlass13device_kernelIN5flash11enable_sm90INS1_16FlashAttnFwdSm90INS1_25CollectiveMainloopFwdSm90ILi2EN4cute5tupleIJNS5_1CILi1EEES8_S8_EEENS6_IJNS7_ILi128EEENS7_ILi160EEESA_EEELi128ENS_12float_e4m3_tEfNS_4arch4Sm90ELb0ELb1ELb1ELb1ELb1ELb0ELb0ELb1ELb1ELb1ELb1ELb0EEENS1_21CollectiveEpilogueFwdINS6_IJSA_SA_SB_EEES9_NS_10bfloat16_tESF_Li256ELb1ELb1ELb1ELb1EEENS1_36VarlenDynamicPersistentTileSchedulerILi128ELi160ELi256ELi128ELb1ELb1ELb1ELb1ELb0ELb1EEEEEEEEEvNT_6ParamsE --------------------------
	.section	.text._ZN7cutlass13device_kernelIN5flash11enable_sm90INS1_16FlashAttnFwdSm90INS1_25CollectiveMainloopFwdSm90ILi2EN4cute5tupleIJNS5_1CILi1EEES8_S8_EEENS6_IJNS7_ILi128EEENS7_ILi160EEESA_EEELi128ENS_12float_e4m3_tEfNS_4arch4Sm90ELb0ELb1ELb1ELb1ELb1ELb0ELb0ELb1ELb1ELb1ELb1ELb0EEENS1_21CollectiveEpilogueFwdINS6_IJSA_SA_SB_EEES9_NS_10bfloat16_tESF_Li256ELb1ELb1ELb1ELb1EEENS1_36VarlenDynamicPersistentTileSchedulerILi128ELi160ELi256ELi128ELb1ELb1ELb1ELb1ELb0ELb1EEEEEEEEEvNT_6ParamsE,"ax",@progbits
	.align	128
.text._ZN7cutlass13device_kernelIN5flash11enable_sm90INS1_16FlashAttnFwdSm90INS1_25CollectiveMainloopFwdSm90ILi2EN4cute5tupleIJNS5_1CILi1EEES8_S8_EEENS6_IJNS7_ILi128EEENS7_ILi160EEESA_EEELi128ENS_12float_e4m3_tEfNS_4arch4Sm90ELb0ELb1ELb1ELb1ELb1ELb0ELb0ELb1ELb1ELb1ELb1ELb0EEENS1_21CollectiveEpilogueFwdINS6_IJSA_SA_SB_EEES9_NS_10bfloat16_tESF_Li256ELb1ELb1ELb1ELb1EEENS1_36VarlenDynamicPersistentTileSchedulerILi128ELi160ELi256ELi128ELb1ELb1ELb1ELb1ELb0ELb1EEEEEEEEEvNT_6ParamsE:
        .type           _ZN7cutlass13device_kernelIN5flash11enable_sm90INS1_16FlashAttnFwdSm90INS1_25CollectiveMainloopFwdSm90ILi2EN4cute5tupleIJNS5_1CILi1EEES8_S8_EEENS6_IJNS7_ILi128EEENS7_ILi160EEESA_EEELi128ENS_12float_e4m3_tEfNS_4arch4Sm90ELb0ELb1ELb1ELb1ELb1ELb0ELb0ELb1ELb1ELb1ELb1ELb0EEENS1_21CollectiveEpilogueFwdINS6_IJSA_SA_SB_EEES9_NS_10bfloat16_tESF_Li256ELb1ELb1ELb1ELb1EEENS1_36VarlenDynamicPersistentTileSchedulerILi128ELi160ELi256ELi128ELb1ELb1ELb1ELb1ELb0ELb1EEEEEEEEEvNT_6ParamsE,@function
        .size           _ZN7cutlass13device_kernelIN5flash11enable_sm90INS1_16FlashAttnFwdSm90INS1_25CollectiveMainloopFwdSm90ILi2EN4cute5tupleIJNS5_1CILi1EEES8_S8_EEENS6_IJNS7_ILi128EEENS7_ILi160EEESA_EEELi128ENS_12float_e4m3_tEfNS_4arch4Sm90ELb0ELb1ELb1ELb1ELb1ELb0ELb0ELb1ELb1ELb1ELb1ELb0EEENS1_21CollectiveEpilogueFwdINS6_IJSA_SA_SB_EEES9_NS_10bfloat16_tESF_Li256ELb1ELb1ELb1ELb1EEENS1_36VarlenDynamicPersistentTileSchedulerILi128ELi160ELi256ELi128ELb1ELb1ELb1ELb1ELb0ELb1EEEEEEEEEvNT_6ParamsE,(.L_x_67 - _ZN7cutlass13device_kernelIN5flash11enable_sm90INS1_16FlashAttnFwdSm90INS1_25CollectiveMainloopFwdSm90ILi2EN4cute5tupleIJNS5_1CILi1EEES8_S8_EEENS6_IJNS7_ILi128EEENS7_ILi160EEESA_EEELi128ENS_12float_e4m3_tEfNS_4arch4Sm90ELb0ELb1ELb1ELb1ELb1ELb0ELb0ELb1ELb1ELb1ELb1ELb0EEENS1_21CollectiveEpilogueFwdINS6_IJSA_SA_SB_EEES9_NS_10bfloat16_tESF_Li256ELb1ELb1ELb1ELb1EEENS1_36VarlenDynamicPersistentTileSchedulerILi128ELi160ELi256ELi128ELb1ELb1ELb1ELb1ELb0ELb1EEEEEEEEEvNT_6ParamsE)
        .other          _ZN7cutlass13device_kernelIN5flash11enable_sm90INS1_16FlashAttnFwdSm90INS1_25CollectiveMainloopFwdSm90ILi2EN4cute5tupleIJNS5_1CILi1EEES8_S8_EEENS6_IJNS7_ILi128EEENS7_ILi160EEESA_EEELi128ENS_12float_e4m3_tEfNS_4arch4Sm90ELb0ELb1ELb1ELb1ELb1ELb0ELb0ELb1ELb1ELb1ELb1ELb0EEENS1_21CollectiveEpilogueFwdINS6_IJSA_SA_SB_EEES9_NS_10bfloat16_tESF_Li256ELb1ELb1ELb1ELb1EEENS1_36VarlenDynamicPersistentTileSchedulerILi128ELi160ELi256ELi128ELb1ELb1ELb1ELb1ELb0ELb1EEEEEEEEEvNT_6ParamsE,@"STO_CUDA_ENTRY STV_DEFAULT"
_ZN7cutlass13device_kernelIN5flash11enable_sm90INS1_16FlashAttnFwdSm90INS1_25CollectiveMainloopFwdSm90ILi2EN4cute5tupleIJNS5_1CILi1EEES8_S8_EEENS6_IJNS7_ILi128EEENS7_ILi160EEESA_EEELi128ENS_12float_e4m3_tEfNS_4arch4Sm90ELb0ELb1ELb1ELb1ELb1ELb0ELb0ELb1ELb1ELb1ELb1ELb0EEENS1_21CollectiveEpilogueFwdINS6_IJSA_SA_SB_EEES9_NS_10bfloat16_tESF_Li256ELb1ELb1ELb1ELb1EEENS1_36VarlenDynamicPersistentTileSchedulerILi128ELi160ELi256ELi128ELb1ELb1ELb1ELb1ELb0ELb1EEEEEEEEEvNT_6ParamsE:
[----:B------:R-:W-:Y:S01]  /*0000*/  LDC R1, c[0x0][0x37c] ;  /* 0x0000df00ff017b82 */ /* 0x000fe20000000800 */
[----:B------:R-:W-:Y:S05]  /*0010*/  EXIT ;  /* 0x000000000000794d */ /* 0x000fea0003800000 */
.L_x_22:
        /* <DEDUP_REMOVED lines=14> */
.L_x_67:


//--------------------- .text._ZN7cutlass13device_kernelIN5flash11enable_sm90INS1_16FlashAttnFwdSm90INS1_25CollectiveMainloopFwdSm90ILi2EN4cute5tupleIJNS5_1CILi1EEES8_S8_EEENS6_IJNS7_ILi128EEENS7_ILi160EEESA_EEELi128ENS_12float_e4m3_tEfNS_4arch4Sm90ELb0ELb1ELb1ELb1ELb1ELb1ELb0ELb1ELb1ELb1ELb1ELb0EEENS1_21CollectiveEpilogueFwdINS6_IJSA_SA_SB_EEES9_NS_10bfloat16_tESF_Li256ELb1ELb1ELb1ELb1EEENS1_36VarlenDynamicPersistentTileSchedulerILi128ELi160ELi256ELi128ELb1ELb1ELb1ELb1ELb0ELb1EEEEEEEEEvNT_6ParamsE --------------------------
	.section	.text._ZN7cutlass13device_kernelIN5flash11enable_sm90INS1_16FlashAttnFwdSm90INS1_25CollectiveMainloopFwdSm90ILi2EN4cute5tupleIJNS5_1CILi1EEES8_S8_EEENS6_IJNS7_ILi128EEENS7_ILi160EEESA_EEELi128ENS_12float_e4m3_tEfNS_4arch4Sm90ELb0ELb1ELb1ELb1ELb1ELb1ELb0ELb1ELb1ELb1ELb1ELb0EEENS1_21CollectiveEpilogueFwdINS6_IJSA_SA_SB_EEES9_NS_10bfloat16_tESF_Li256ELb1ELb1ELb1ELb1EEENS1_36VarlenDynamicPersistentTileSchedulerILi128ELi160ELi256ELi128ELb1ELb1ELb1ELb1ELb0ELb1EEEEEEEEEvNT_6ParamsE,"ax",@progbits
	.align	128
.text._ZN7cutlass13device_kernelIN5flash11enable_sm90INS1_16FlashAttnFwdSm90INS1_25CollectiveMainloopFwdSm90ILi2EN4cute5tupleIJNS5_1CILi1EEES8_S8_EEENS6_IJNS7_ILi128EEENS7_ILi160EEESA_EEELi128ENS_12float_e4m3_tEfNS_4arch4Sm90ELb0ELb1ELb1ELb1ELb1ELb1ELb0ELb1ELb1ELb1ELb1ELb0EEENS1_21CollectiveEpilogueFwdINS6_IJSA_SA_SB_EEES9_NS_10bfloat16_tESF_Li256ELb1ELb1ELb1ELb1EEENS1_36VarlenDynamicPersistentTileSchedulerILi128ELi160ELi256ELi128ELb1ELb1ELb1ELb1ELb0ELb1EEEEEEEEEvNT_6ParamsE:
        .type           _ZN7cutlass13device_kernelIN5flash11enable_sm90INS1_16FlashAttnFwdSm90INS1_25CollectiveMainloopFwdSm90ILi2EN4cute5tupleIJNS5_1CILi1EEES8_S8_EEENS6_IJNS7_ILi128EEENS7_ILi160EEESA_EEELi128ENS_12float_e4m3_tEfNS_4arch4Sm90ELb0ELb1ELb1ELb1ELb1ELb1ELb0ELb1ELb1ELb1ELb1ELb0EEENS1_21CollectiveEpilogueFwdINS6_IJSA_SA_SB_EEES9_NS_10bfloat16_tESF_Li256ELb1ELb1ELb1ELb1EEENS1_36VarlenDynamicPersistentTileSchedulerILi128ELi160ELi256ELi128ELb1ELb1ELb1ELb1ELb0ELb1EEEEEEEEEvNT_6ParamsE,@function
        .size           _ZN7cutlass13device_kernelIN5flash11enable_sm90INS1_16FlashAttnFwdSm90INS1_25CollectiveMainloopFwdSm90ILi2EN4cute5tupleIJNS5_1CILi1EEES8_S8_EEENS6_IJNS7_ILi128EEENS7_ILi160EEESA_EEELi128ENS_12float_e4m3_tEfNS_4arch4Sm90ELb0ELb1ELb1ELb1ELb1ELb1ELb0ELb1ELb1ELb1ELb1ELb0EEENS1_21CollectiveEpilogueFwdINS6_IJSA_SA_SB_EEES9_NS_10bfloat16_tESF_Li256ELb1ELb1ELb1ELb1EEENS1_36VarlenDynamicPersistentTileSchedulerILi128ELi160ELi256ELi128ELb1ELb1ELb1ELb1ELb0ELb1EEEEEEEEEvNT_6ParamsE,(.L_x_68 - _ZN7cutlass13device_kernelIN5flash11enable_sm90INS1_16FlashAttnFwdSm90INS1_25CollectiveMainloopFwdSm90ILi2EN4cute5tupleIJNS5_1CILi1EEES8_S8_EEENS6_IJNS7_ILi128EEENS7_ILi160EEESA_EEELi128ENS_12float_e4m3_tEfNS_4arch4Sm90ELb0ELb1ELb1ELb1ELb1ELb1ELb0ELb1ELb1ELb1ELb1ELb0EEENS1_21CollectiveEpilogueFwdINS6_IJSA_SA_SB_EEES9_NS_10bfloat16_tESF_Li256ELb1ELb1ELb1ELb1EEENS1_36VarlenDynamicPersistentTileSchedulerILi128ELi160ELi256ELi128ELb1ELb1ELb1ELb1ELb0ELb1EEEEEEEEEvNT_6ParamsE)
        .other          _ZN7cutlass13device_kernelIN5flash11enable_sm90INS1_16FlashAttnFwdSm90INS1_25CollectiveMainloopFwdSm90ILi2EN4cute5tupleIJNS5_1CILi1EEES8_S8_EEENS6_IJNS7_ILi128EEENS7_ILi160EEESA_EEELi128ENS_12float_e4m3_tEfNS_4arch4Sm90ELb0ELb1ELb1ELb1ELb1ELb1ELb0ELb1ELb1ELb1ELb1ELb0EEENS1_21CollectiveEpilogueFwdINS6_IJSA_SA_SB_EEES9_NS_10bfloat16_tESF_Li256ELb1ELb1ELb1ELb1EEENS1_36VarlenDynamicPersistentTileSchedulerILi128ELi160ELi256ELi128ELb1ELb1ELb1ELb1ELb0ELb1EEEEEEEEEvNT_6ParamsE,@"STO_CUDA_ENTRY STV_DEFAULT"
_ZN7cutlass13device_kernelIN5flash11enable_sm90INS1_16FlashAttnFwdSm90INS1_25CollectiveMainloopFwdSm90ILi2EN4cute5tupleIJNS5_1CILi1EEES8_S8_EEENS6_IJNS7_ILi128EEENS7_ILi160EEESA_EEELi128ENS_12float_e4m3_tEfNS_4arch4Sm90ELb0ELb1ELb1ELb1ELb1ELb1ELb0ELb1ELb1ELb1ELb1ELb0EEENS1_21CollectiveEpilogueFwdINS6_IJSA_SA_SB_EEES9_NS_10bfloat16_tESF_Li256ELb1ELb1ELb1ELb1EEENS1_36VarlenDynamicPersistentTileSchedulerILi128ELi160ELi256ELi128ELb1ELb1ELb1ELb1ELb0ELb1EEEEEEEEEvNT_6ParamsE:
[----:B------:R-:W-:Y:S01]  /*0000*/  LDC R1, c[0x0][0x37c] ;  /* 0x0000df00ff017b82 */ /* 0x000fe20000000800 */
[----:B------:R-:W-:Y:S05]  /*0010*/  EXIT ;  /* 0x000000000000794d */ /* 0x000fea0003800000 */
.L_x_23:
        /* <DEDUP_REMOVED lines=14> */
.L_x_68:


//--------------------- .text._ZN7cutlass13device_kernelIN5flash11enable_sm90INS1_16FlashAttnFwdSm90INS1_25CollectiveMainloopFwdSm90ILi2EN4cute5tupleIJNS5_1CILi1EEES8_S8_EEENS6_IJNS7_ILi128EEENS7_ILi160EEESA_EEELi128ENS_12float_e4m3_tEfNS_4arch4Sm90ELb1ELb0ELb1ELb0ELb1ELb0ELb0ELb1ELb1ELb1ELb1ELb0EEENS1_21CollectiveEpilogueFwdINS6_IJSA_SA_SB_EEES9_NS_10bfloat16_tESF_Li256ELb0ELb1ELb1ELb1EEENS1_19SingleTileSchedulerILb0ELb1ELb1ELi128EEEEEEEEEvNT_6ParamsE --------------------------
	.section	.text._ZN7cutlass13device_kernelIN5flash11enable_sm90INS1_16FlashAttnFwdSm90INS1_25CollectiveMainloopFwdSm90ILi2EN4cute5tupleIJNS5_1CILi1EEES8_S8_EEENS6_IJNS7_ILi128EEENS7_ILi160EEESA_EEELi128ENS_12float_e4m3_tEfNS_4arch4Sm90ELb1ELb0ELb1ELb0ELb1ELb0ELb0ELb1ELb1ELb1ELb1ELb0EEENS1_21CollectiveEpilogueFwdINS6_IJSA_SA_SB_EEES9_NS_10bfloat16_tESF_Li256ELb0ELb1ELb1ELb1EEENS1_19SingleTileSchedulerILb0ELb1ELb1ELi128EEEEEEEEEvNT_6ParamsE,"ax",@progbits
	.align	128
.text._ZN7cutlass13device_kernelIN5flash11enable_sm90INS1_16FlashAttnFwdSm90INS1_25CollectiveMainloopFwdSm90ILi2EN4cute5tupleIJNS5_1CILi1EEES8_S8_EEENS6_IJNS7_ILi128EEENS7_ILi160EEESA_EEELi128ENS_12float_e4m3_tEfNS_4arch4Sm90ELb1ELb0ELb1ELb0ELb1ELb0ELb0ELb1ELb1ELb1ELb1ELb0EEENS1_21CollectiveEpilogueFwdINS6_IJSA_SA_SB_EEES9_NS_10bfloat16_tESF_Li256ELb0ELb1ELb1ELb1EEENS1_19SingleTileSchedulerILb0ELb1ELb1ELi128EEEEEEEEEvNT_6ParamsE:
        .type           _ZN7cutlass13device_kernelIN5flash11enable_sm90INS1_16FlashAttnFwdSm90INS1_25CollectiveMainloopFwdSm90ILi2EN4cute5tupleIJNS5_1CILi1EEES8_S8_EEENS6_IJNS7_ILi128EEENS7_ILi160EEESA_EEELi128ENS_12float_e4m3_tEfNS_4arch4Sm90ELb1ELb0ELb1ELb0ELb1ELb0ELb0ELb1ELb1ELb1ELb1ELb0EEENS1_21CollectiveEpilogueFwdINS6_IJSA_SA_SB_EEES9_NS_10bfloat16_tESF_Li256ELb0ELb1ELb1ELb1EEENS1_19SingleTileSchedulerILb0ELb1ELb1ELi128EEEEEEEEEvNT_6ParamsE,@function
        .size           _ZN7cutlass13device_kernelIN5flash11enable_sm90INS1_16FlashAttnFwdSm90INS1_25CollectiveMainloopFwdSm90ILi2EN4cute5tupleIJNS5_1CILi1EEES8_S8_EEENS6_IJNS7_ILi128EEENS7_ILi160EEESA_EEELi128ENS_12float_e4m3_tEfNS_4arch4Sm90ELb1ELb0ELb1ELb0ELb1ELb0ELb0ELb1ELb1ELb1ELb1ELb0EEENS1_21CollectiveEpilogueFwdINS6_IJSA_SA_SB_EEES9_NS_10bfloat16_tESF_Li256ELb0ELb1ELb1ELb1EEENS1_19SingleTileSchedulerILb0ELb1ELb1ELi128EEEEEEEEEvNT_6ParamsE,(.L_x_69 - _ZN7cutlass13device_kernelIN5flash11enable_sm90INS1_16FlashAttnFwdSm90INS1_25CollectiveMainloopFwdSm90ILi2EN4cute5tupleIJNS5_1CILi1EEES8_S8_EEENS6_IJNS7_ILi128EEENS7_ILi160EEESA_EEELi128ENS_12float_e4m3_tEfNS_4arch4Sm90ELb1ELb0ELb1ELb0ELb1ELb0ELb0ELb1ELb1ELb1ELb1ELb0EEENS1_21CollectiveEpilogueFwdINS6_IJSA_SA_SB_EEES9_NS_10bfloat16_tESF_Li256ELb0ELb1ELb1ELb1EEENS1_19SingleTileSchedulerILb0ELb1ELb1ELi128EEEEEEEEEvNT_6ParamsE)
        .other          _ZN7cutlass13device_kernelIN5flash11enable_sm90INS1_16FlashAttnFwdSm90INS1_25CollectiveMainloopFwdSm90ILi2EN4cute5tupleIJNS5_1CILi1EEES8_S8_EEENS6_IJNS7_ILi128EEENS7_ILi160EEESA_EEELi128ENS_12float_e4m3_tEfNS_4arch4Sm90ELb1ELb0ELb1ELb0ELb1ELb0ELb0ELb1ELb1ELb1ELb1ELb0EEENS1_21CollectiveEpilogueFwdINS6_IJSA_SA_SB_EEES9_NS_10bfloat16_tESF_Li256ELb0ELb1ELb1ELb1EEENS1_19SingleTileSchedulerILb0ELb1ELb1ELi128EEEEEEEEEvNT_6ParamsE,@"STO_CUDA_ENTRY STV_DEFAULT"
_ZN7cutlass13device_kernelIN5flash11enable_sm90INS1_16FlashAttnFwdSm90INS1_25CollectiveMainloopFwdSm90ILi2EN4cute5tupleIJNS5_1CILi1EEES8_S8_EEENS6_IJNS7_ILi128EEENS7_ILi160EEESA_EEELi128ENS_12float_e4m3_tEfNS_4arch4Sm90ELb1ELb0ELb1ELb0ELb1ELb0ELb0ELb1ELb1ELb1ELb1ELb0EEENS1_21CollectiveEpilogueFwdINS6_IJSA_SA_SB_EEES9_NS_10bfloat16_tESF_Li256ELb0ELb1ELb1ELb1EEENS1_19SingleTileSchedulerILb0ELb1ELb1ELi128EEEEEEEEEvNT_6ParamsE:
[----:B------:R-:W-:Y:S01]  /*0000*/  LDC R1, c[0x0][0x37c] ;  /* 0x0000df00ff017b82 */ /* 0x000fe20000000800 */
[----:B------:R-:W-:Y:S05]  /*0010*/  EXIT ;  /* 0x000000000000794d */ /* 0x000fea0003800000 */
.L_x_24:
        /* <DEDUP_REMOVED lines=14> */
.L_x_69:


//--------------------- .text._ZN7cutlass13device_kernelIN5flash11enable_sm90INS1_16FlashAttnFwdSm90INS1_25CollectiveMainloopFwdSm90ILi2EN4cute5tupleIJNS5_1CILi1EEES8_S8_EEENS6_IJNS7_ILi128EEENS7_ILi160EEESA_EEELi128ENS_12float_e4m3_tEfNS_4arch4Sm90ELb1ELb0ELb1ELb1ELb1ELb0ELb0ELb1ELb1ELb1ELb1ELb0EEENS1_21CollectiveEpilogueFwdINS6_IJSA_SA_SB_EEES9_NS_10bfloat16_tESF_Li256ELb1ELb1ELb1ELb1EEENS1_36VarlenDynamicPersistentTileSchedulerILi128ELi160ELi256ELi128ELb1ELb1ELb1ELb1ELb1ELb1EEEEEEEEEvNT_6ParamsE --------------------------
	.section	.text._ZN7cutlass13device_kernelIN5flash11enable_sm90INS1_16FlashAttnFwdSm90INS1_25CollectiveMainloopFwdSm90ILi2EN4cute5tupleIJNS5_1CILi1EEES8_S8_EEENS6_IJNS7_ILi128EEENS7_ILi160EEESA_EEELi128ENS_12float_e4m3_tEfNS_4arch4Sm90ELb1ELb0ELb1ELb1ELb1ELb0ELb0ELb1ELb1ELb1ELb1ELb0EEENS1_21CollectiveEpilogueFwdINS6_IJSA_SA_SB_EEES9_NS_10bfloat16_tESF_Li256ELb1ELb1ELb1ELb1EEENS1_36VarlenDynamicPersistentTileSchedulerILi128ELi160ELi256ELi128ELb1ELb1ELb1ELb1ELb1ELb1EEEEEEEEEvNT_6ParamsE,"ax",@progbits
	.align	128
.text._ZN7cutlass13device_kernelIN5flash11enable_sm90INS1_16FlashAttnFwdSm90INS1_25CollectiveMainloopFwdSm90ILi2EN4cute5tupleIJNS5_1CILi1EEES8_S8_EEENS6_IJNS7_ILi128EEENS7_ILi160EEESA_EEELi128ENS_12float_e4m3_tEfNS_4arch4Sm90ELb1ELb0ELb1ELb1ELb1ELb0ELb0ELb1ELb1ELb1ELb1ELb0EEENS1_21CollectiveEpilogueFwdINS6_IJSA_SA_SB_EEES9_NS_10bfloat16_tESF_Li256ELb1ELb1ELb1ELb1EEENS1_36VarlenDynamicPersistentTileSchedulerILi128ELi160ELi256ELi128ELb1ELb1ELb1ELb1ELb1ELb1EEEEEEEEEvNT_6ParamsE:
        .type           _ZN7cutlass13device_kernelIN5flash11enable_sm90INS1_16FlashAttnFwdSm90INS1_25CollectiveMainloopFwdSm90ILi2EN4cute5tupleIJNS5_1CILi1EEES8_S8_EEENS6_IJNS7_ILi128EEENS7_ILi160EEESA_EEELi128ENS_12float_e4m3_tEfNS_4arch4Sm90ELb1ELb0ELb1ELb1ELb1ELb0ELb0ELb1ELb1ELb1ELb1ELb0EEENS1_21CollectiveEpilogueFwdINS6_IJSA_SA_SB_EEES9_NS_10bfloat16_tESF_Li256ELb1ELb1ELb1ELb1EEENS1_36VarlenDynamicPersistentTileSchedulerILi128ELi160ELi256ELi128ELb1ELb1ELb1ELb1ELb1ELb1EEEEEEEEEvNT_6ParamsE,@function
        .size           _ZN7cutlass13device_kernelIN5flash11enable_sm90INS1_16FlashAttnFwdSm90INS1_25CollectiveMainloopFwdSm90ILi2EN4cute5tupleIJNS5_1CILi1EEES8_S8_EEENS6_IJNS7_ILi128EEENS7_ILi160EEESA_EEELi128ENS_12float_e4m3_tEfNS_4arch4Sm90ELb1ELb0ELb1ELb1ELb1ELb0ELb0ELb1ELb1ELb1ELb1ELb0EEENS1_21CollectiveEpilogueFwdINS6_IJSA_SA_SB_EEES9_NS_10bfloat16_tESF_Li256ELb1ELb1ELb1ELb1EEENS1_36VarlenDynamicPersistentTileSchedulerILi128ELi160ELi256ELi128ELb1ELb1ELb1ELb1ELb1ELb1EEEEEEEEEvNT_6ParamsE,(.L_x_70 - _ZN7cutlass13device_kernelIN5flash11enable_sm90INS1_16FlashAttnFwdSm90INS1_25CollectiveMainloopFwdSm90ILi2EN4cute5tupleIJNS5_1CILi1EEES8_S8_EEENS6_IJNS7_ILi128EEENS7_ILi160EEESA_EEELi128ENS_12float_e4m3_tEfNS_4arch4Sm90ELb1ELb0ELb1ELb1ELb1ELb0ELb0ELb1ELb1ELb1ELb1ELb0EEENS1_21CollectiveEpilogueFwdINS6_IJSA_SA_SB_EEES9_NS_10bfloat16_tESF_Li256ELb1ELb1ELb1ELb1EEENS1_36VarlenDynamicPersistentTileSchedulerILi128ELi160ELi256ELi128ELb1ELb1ELb1ELb1ELb1ELb1EEEEEEEEEvNT_6ParamsE)
        .other          _ZN7cutlass13device_kernelIN5flash11enable_sm90INS1_16FlashAttnFwdSm90INS1_25CollectiveMainloopFwdSm90ILi2EN4cute5tupleIJNS5_1CILi1EEES8_S8_EEENS6_IJNS7_ILi128EEENS7_ILi160EEESA_EEELi128ENS_12float_e4m3_tEfNS_4arch4Sm90ELb1ELb0ELb1ELb1ELb1ELb0ELb0ELb1ELb1ELb1ELb1ELb0EEENS1_21CollectiveEpilogueFwdINS6_IJSA_SA_SB_EEES9_NS_10bfloat16_tESF_Li256ELb1ELb1ELb1ELb1EEENS1_36VarlenDynamicPersistentTileSchedulerILi128ELi160ELi256ELi128ELb1ELb1ELb1ELb1ELb1ELb1EEEEEEEEEvNT_6ParamsE,@"STO_CUDA_ENTRY STV_DEFAULT"
_ZN7cutlass13device_kernelIN5flash11enable_sm90INS1_16FlashAttnFwdSm90INS1_25CollectiveMainloopFwdSm90ILi2EN4cute5tupleIJNS5_1CILi1EEES8_S8_EEENS6_IJNS7_ILi128EEENS7_ILi160EEESA_EEELi128ENS_12float_e4m3_tEfNS_4arch4Sm90ELb1ELb0ELb1ELb1ELb1ELb0ELb0ELb1ELb1ELb1ELb1ELb0EEENS1_21CollectiveEpilogueFwdINS6_IJSA_SA_SB_EEES9_NS_10bfloat16_tESF_Li256ELb1ELb1ELb1ELb1EEENS1_36VarlenDynamicPersistentTileSchedulerILi128ELi160ELi256ELi128ELb1ELb1ELb1ELb1ELb1ELb1EEEEEEEEEvNT_6ParamsE:
[----:B------:R-:W-:Y:S01]  /*0000*/  LDC R1, c[0x0][0x37c] ;  /* 0x0000df00ff017b82 */ /* 0x000fe20000000800 */
[----:B------:R-:W-:Y:S05]  /*0010*/  EXIT ;  /* 0x000000000000794d */ /* 0x000fea0003800000 */
.L_x_25:
        /* <DEDUP_REMOVED lines=14> */
.L_x_70:


//--------------------- .text._ZN7cutlass13device_kernelIN5flash11enable_sm90INS1_16FlashAttnFwdSm90INS1_25CollectiveMainloopFwdSm90ILi2EN4cute5tupleIJNS5_1CILi1EEES8_S8_EEENS6_IJNS7_ILi128EEENS7_ILi160EEESA_EEELi128ENS_12float_e4m3_tEfNS_4arch4Sm90ELb1ELb0ELb1ELb1ELb1ELb1ELb0ELb1ELb1ELb1ELb1ELb0EEENS1_21CollectiveEpilogueFwdINS6_IJSA_SA_SB_EEES9_NS_10bfloat16_tESF_Li256ELb1ELb1ELb1ELb1EEENS1_36VarlenDynamicPersistentTileSchedulerILi128ELi160ELi256ELi128ELb1ELb1ELb1ELb1ELb1ELb1EEEEEEEEEvNT_6ParamsE --------------------------
	.section	.text._ZN7cutlass13device_kernelIN5flash11enable_sm90INS1_16FlashAttnFwdSm90INS1_25CollectiveMainloopFwdSm90ILi2EN4cute5tupleIJNS5_1CILi1EEES8_S8_EEENS6_IJNS7_ILi128EEENS7_ILi160EEESA_EEELi128ENS_12float_e4m3_tEfNS_4arch4Sm90ELb1ELb0ELb1ELb1ELb1ELb1ELb0ELb1ELb1ELb1ELb1ELb0EEENS1_21CollectiveEpilogueFwdINS6_IJSA_SA_SB_EEES9_NS_10bfloat16_tESF_Li256ELb1ELb1ELb1ELb1EEENS1_36VarlenDynamicPersistentTileSchedulerILi128ELi160ELi256ELi128ELb1ELb1ELb1ELb1ELb1ELb1EEEEEEEEEvNT_6ParamsE,"ax",@progbits
	.align	128
.text._ZN7cutlass13device_kernelIN5flash11enable_sm90INS1_16FlashAttnFwdSm90INS1_25CollectiveMainloopFwdSm90ILi2EN4cute5tupleIJNS5_1CILi1EEES8_S8_EEENS6_IJNS7_ILi128EEENS7_ILi160EEESA_EEELi128ENS_12float_e4m3_tEfNS_4arch4Sm90ELb1ELb0ELb1ELb1ELb1ELb1ELb0ELb1ELb1ELb1ELb1ELb0EEENS1_21CollectiveEpilogueFwdINS6_IJSA_SA_SB_EEES9_NS_10bfloat16_tESF_Li256ELb1ELb1ELb1ELb1EEENS1_36VarlenDynamicPersistentTileSchedulerILi128ELi160ELi256ELi128ELb1ELb1ELb1ELb1ELb1ELb1EEEEEEEEEvNT_6ParamsE:
        .type           _ZN7cutlass13device_kernelIN5flash11enable_sm90INS1_16FlashAttnFwdSm90INS1_25CollectiveMainloopFwdSm90ILi2EN4cute5tupleIJNS5_1CILi1EEES8_S8_EEENS6_IJNS7_ILi128EEENS7_ILi160EEESA_EEELi128ENS_12float_e4m3_tEfNS_4arch4Sm90ELb1ELb0ELb1ELb1ELb1ELb1ELb0ELb1ELb1ELb1ELb1ELb0EEENS1_21CollectiveEpilogueFwdINS6_IJSA_SA_SB_EEES9_NS_10bfloat16_tESF_Li256ELb1ELb1ELb1ELb1EEENS1_36VarlenDynamicPersistentTileSchedulerILi128ELi160ELi256ELi128ELb1ELb1ELb1ELb1ELb1ELb1EEEEEEEEEvNT_6ParamsE,@function
        .size           _ZN7cutlass13device_kernelIN5flash11enable_sm90INS1_16FlashAttnFwdSm90INS1_25CollectiveMainloopFwdSm90ILi2EN4cute5tupleIJNS5_1CILi1EEES8_S8_EEENS6_IJNS7_ILi128EEENS7_ILi160EEESA_EEELi128ENS_12float_e4m3_tEfNS_4arch4Sm90ELb1ELb0ELb1ELb1ELb1ELb1ELb0ELb1ELb1ELb1ELb1ELb0EEENS1_21CollectiveEpilogueFwdINS6_IJSA_SA_SB_EEES9_NS_10bfloat16_tESF_Li256ELb1ELb1ELb1ELb1EEENS1_36VarlenDynamicPersistentTileSchedulerILi128ELi160ELi256ELi128ELb1ELb1ELb1ELb1ELb1ELb1EEEEEEEEEvNT_6ParamsE,(.L_x_71 - _ZN7cutlass13device_kernelIN5flash11enable_sm90INS1_16FlashAttnFwdSm90INS1_25CollectiveMainloopFwdSm90ILi2EN4cute5tupleIJNS5_1CILi1EEES8_S8_EEENS6_IJNS7_ILi128EEENS7_ILi160EEESA_EEELi128ENS_12float_e4m3_tEfNS_4arch4Sm90ELb1ELb0ELb1ELb1ELb1ELb1ELb0ELb1ELb1ELb1ELb1ELb0EEENS1_21CollectiveEpilogueFwdINS6_IJSA_SA_SB_EEES9_NS_10bfloat16_tESF_Li256ELb1ELb1ELb1ELb1EEENS1_36VarlenDynamicPersistentTileSchedulerILi128ELi160ELi256ELi128ELb1ELb1ELb1ELb1ELb1ELb1EEEEEEEEEvNT_6ParamsE)
        .other          _ZN7cutlass13device_kernelIN5flash11enable_sm90INS1_16FlashAttnFwdSm90INS1_25CollectiveMainloopFwdSm90ILi2EN4cute5tupleIJNS5_1CILi1EEES8_S8_EEENS6_IJNS7_ILi128EEENS7_ILi160EEESA_EEELi128ENS_12float_e4m3_tEfNS_4arch4Sm90ELb1ELb0ELb1ELb1ELb1ELb1ELb0ELb1ELb1ELb1ELb1ELb0EEENS1_21CollectiveEpilogueFwdINS6_IJSA_SA_SB_EEES9_NS_10bfloat16_tESF_Li256ELb1ELb1ELb1ELb1EEENS1_36VarlenDynamicPersistentTileSchedulerILi128ELi160ELi256ELi128ELb1ELb1ELb1ELb1ELb1ELb1EEEEEEEEEvNT_6ParamsE,@"STO_CUDA_ENTRY STV_DEFAULT"
_ZN7cutlass13device_kernelIN5flash11enable_sm90INS1_16FlashAttnFwdSm90INS1_25CollectiveMainloopFwdSm90ILi2EN4cute5tupleIJNS5_1CILi1EEES8_S8_EEENS6_IJNS7_ILi128EEENS7_ILi160EEESA_EEELi128ENS_12float_e4m3_tEfNS_4arch4Sm90ELb1ELb0ELb1ELb1ELb1ELb1ELb0ELb1ELb1ELb1ELb1ELb0EEENS1_21CollectiveEpilogueFwdINS6_IJSA_SA_SB_EEES9_NS_10bfloat16_tESF_Li256ELb1ELb1ELb1ELb1EEENS1_36VarlenDynamicPersistentTileSchedulerILi128ELi160ELi256ELi128ELb1ELb1ELb1ELb1ELb1ELb1EEEEEEEEEvNT_6ParamsE:
[----:B------:R-:W-:Y:S01]  /*0000*/  LDC R1, c[0x0][0x37c] ;  /* 0x0000df00ff017b82 */ /* 0x000fe20000000800 */
[----:B------:R-:W-:Y:S05]  /*0010*/  EXIT ;  /* 0x000000000000794d */ /* 0x000fea0003800000 */
.L_x_26:
        /* <DEDUP_REMOVED lines=14> */
.L_x_71:


//--------------------- .text._ZN7cutlass13device_kernelIN5flash11enable_sm90INS1_16FlashAttnFwdSm90INS1_25CollectiveMainloopFwdSm90ILi2EN4cute5tupleIJNS5_1CILi1EEES8_S8_EEENS6_IJNS7_ILi192EEENS7_ILi128EEENS7_ILi96EEEEEELi96ENS_12float_e4m3_tEfNS_4arch4Sm90ELb0ELb0ELb1ELb0ELb1ELb0ELb0ELb1ELb1ELb1ELb1ELb0EEENS1_21CollectiveEpilogueFwdINS6_IJSA_SC_SB_EEES9_NS_10bfloat16_tESG_Li384ELb0ELb1ELb1ELb1EEENS1_19SingleTileSchedulerILb0ELb1ELb1ELi192EEEEEEEEEvNT_6ParamsE --------------------------
	.section	.text._ZN7cutlass13device_kernelIN5flash11enable_sm90INS1_16FlashAttnFwdSm90INS1_25CollectiveMainloopFwdSm90ILi2EN4cute5tupleIJNS5_1CILi1EEES8_S8_EEENS6_IJNS7_ILi192EEENS7_ILi128EEENS7_ILi96EEEEEELi96ENS_12float_e4m3_tEfNS_4arch4Sm90ELb0ELb0ELb1ELb0ELb1ELb0ELb0ELb1ELb1ELb1ELb1ELb0EEENS1_21CollectiveEpilogueFwdINS6_IJSA_SC_SB_EEES9_NS_10bfloat16_tESG_Li384ELb0ELb1ELb1ELb1EEENS1_19SingleTileSchedulerILb0ELb1ELb1ELi192EEEEEEEEEvNT_6ParamsE,"ax",@progbits
	.align	128
.text._ZN7cutlass13device_kernelIN5flash11enable_sm90INS1_16FlashAttnFwdSm90INS1_25CollectiveMainloopFwdSm90ILi2EN4cute5tupleIJNS5_1CILi1EEES8_S8_EEENS6_IJNS7_ILi192EEENS7_ILi128EEENS7_ILi96EEEEEELi96ENS_12float_e4m3_tEfNS_4arch4Sm90ELb0ELb0ELb1ELb0ELb1ELb0ELb0ELb1ELb1ELb1ELb1ELb0EEENS1_21CollectiveEpilogueFwdINS6_IJSA_SC_SB_EEES9_NS_10bfloat16_tESG_Li384ELb0ELb1ELb1ELb1EEENS1_19SingleTileSchedulerILb0ELb1ELb1ELi192EEEEEEEEEvNT_6ParamsE:
        .type           _ZN7cutlass13device_kernelIN5flash11enable_sm90INS1_16FlashAttnFwdSm90INS1_25CollectiveMainloopFwdSm90ILi2EN4cute5tupleIJNS5_1CILi1EEES8_S8_EEENS6_IJNS7_ILi192EEENS7_ILi128EEENS7_ILi96EEEEEELi96ENS_12float_e4m3_tEfNS_4arch4Sm90ELb0ELb0ELb1ELb0ELb1ELb0ELb0ELb1ELb1ELb1ELb1ELb0EEENS1_21CollectiveEpilogueFwdINS6_IJSA_SC_SB_EEES9_NS_10bfloat16_tESG_Li384ELb0ELb1ELb1ELb1EEENS1_19SingleTileSchedulerILb0ELb1ELb1ELi192EEEEEEEEEvNT_6ParamsE,@function
        .size           _ZN7cutlass13device_kernelIN5flash11enable_sm90INS1_16FlashAttnFwdSm90INS1_25CollectiveMainloopFwdSm90ILi2EN4cute5tupleIJNS5_1CILi1EEES8_S8_EEENS6_IJNS7_ILi192EEENS7_ILi128EEENS7_ILi96EEEEEELi96ENS_12float_e4m3_tEfNS_4arch4Sm90ELb0ELb0ELb1ELb0ELb1ELb0ELb0ELb1ELb1ELb1ELb1ELb0EEENS1_21CollectiveEpilogueFwdINS6_IJSA_SC_SB_EEES9_NS_10bfloat16_tESG_Li384ELb0ELb1ELb1ELb1EEENS1_19SingleTileSchedulerILb0ELb1ELb1ELi192EEEEEEEEEvNT_6ParamsE,(.L_x_72 - _ZN7cutlass13device_kernelIN5flash11enable_sm90INS1_16FlashAttnFwdSm90INS1_25CollectiveMainloopFwdSm90ILi2EN4cute5tupleIJNS5_1CILi1EEES8_S8_EEENS6_IJNS7_ILi192EEENS7_ILi128EEENS7_ILi96EEEEEELi96ENS_12float_e4m3_tEfNS_4arch4Sm90ELb0ELb0ELb1ELb0ELb1ELb0ELb0ELb1ELb1ELb1ELb1ELb0EEENS1_21CollectiveEpilogueFwdINS6_IJSA_SC_SB_EEES9_NS_10bfloat16_tESG_Li384ELb0ELb1ELb1ELb1EEENS1_19SingleTileSchedulerILb0ELb1ELb1ELi192EEEEEEEEEvNT_6ParamsE)
        .other          _ZN7cutlass13device_kernelIN5flash11enable_sm90INS1_16FlashAttnFwdSm90INS1_25CollectiveMainloopFwdSm90ILi2EN4cute5tupleIJNS5_1CILi1EEES8_S8_EEENS6_IJNS7_ILi192EEENS7_ILi128EEENS7_ILi96EEEEEELi96ENS_12float_e4m3_tEfNS_4arch4Sm90ELb0ELb0ELb1ELb0ELb1ELb0ELb0ELb1ELb1ELb1ELb1ELb0EEENS1_21CollectiveEpilogueFwdINS6_IJSA_SC_SB_EEES9_NS_10bfloat16_tESG_Li384ELb0ELb1ELb1ELb1EEENS1_19SingleTileSchedulerILb0ELb1ELb1ELi192EEEEEEEEEvNT_6ParamsE,@"STO_CUDA_ENTRY STV_DEFAULT"
_ZN7cutlass13device_kernelIN5flash11enable_sm90INS1_16FlashAttnFwdSm90INS1_25CollectiveMainloopFwdSm90ILi2EN4cute5tupleIJNS5_1CILi1EEES8_S8_EEENS6_IJNS7_ILi192EEENS7_ILi128EEENS7_ILi96EEEEEELi96ENS_12float_e4m3_tEfNS_4arch4Sm90ELb0ELb0ELb1ELb0ELb1ELb0ELb0ELb1ELb1ELb1ELb1ELb0EEENS1_21CollectiveEpilogueFwdINS6_IJSA_SC_SB_EEES9_NS_10bfloat16_tESG_Li384ELb0ELb1ELb1ELb1EEENS1_19SingleTileSchedulerILb0ELb1ELb1ELi192EEEEEEEEEvNT_6ParamsE:
[----:B------:R-:W-:Y:S01]  /*0000*/  LDC R1, c[0x0][0x37c] ;  /* 0x0000df00ff017b82 */ /* 0x000fe20000000800 */
[----:B------:R-:W-:Y:S05]  /*0010*/  EXIT ;  /* 0x000000000000794d */ /* 0x000fea0003800000 */
.L_x_27:
        /* <DEDUP_REMOVED lines=14> */
.L_x_72:


//--------------------- .text._ZN7cutlass13device_kernelIN5flash11enable_sm90INS1_16FlashAttnFwdSm90INS1_25CollectiveMainloopFwdSm90ILi2EN4cute5tupleIJNS5_1CILi1EEES8_S8_EEENS6_IJNS7_ILi192EEENS7_ILi128EEENS7_ILi96EEEEEELi96ENS_12float_e4m3_tEfNS_4arch4Sm90ELb0ELb0ELb1ELb1ELb1ELb0ELb0ELb1ELb1ELb1ELb1ELb0EEENS1_21CollectiveEpilogueFwdINS6_IJSA_SC_SB_EEES9_NS_10bfloat16_tESG_Li384ELb1ELb1ELb1ELb1EEENS1_36VarlenDynamicPersistentTileSchedulerILi192ELi128ELi384ELi128ELb1ELb1ELb1ELb0ELb1ELb1EEEEEEEEEvNT_6ParamsE --------------------------
	.section	.text._ZN7cutlass13device_kernelIN5flash11enable_sm90INS1_16FlashAttnFwdSm90INS1_25CollectiveMainloopFwdSm90ILi2EN4cute5tupleIJNS5_1CILi1EEES8_S8_EEENS6_IJNS7_ILi192EEENS7_ILi128EEENS7_ILi96EEEEEELi96ENS_12float_e4m3_tEfNS_4arch4Sm90ELb0ELb0ELb1ELb1ELb1ELb0ELb0ELb1ELb1ELb1ELb1ELb0EEENS1_21CollectiveEpilogueFwdINS6_IJSA_SC_SB_EEES9_NS_10bfloat16_tESG_Li384ELb1ELb1ELb1ELb1EEENS1_36VarlenDynamicPersistentTileSchedulerILi192ELi128ELi384ELi128ELb1ELb1ELb1ELb0ELb1ELb1EEEEEEEEEvNT_6ParamsE,"ax",@progbits
	.align	128
.text._ZN7cutlass13device_kernelIN5flash11enable_sm90INS1_16FlashAttnFwdSm90INS1_25CollectiveMainloopFwdSm90ILi2EN4cute5tupleIJNS5_1CILi1EEES8_S8_EEENS6_IJNS7_ILi192EEENS7_ILi128EEENS7_ILi96EEEEEELi96ENS_12float_e4m3_tEfNS_4arch4Sm90ELb0ELb0ELb1ELb1ELb1ELb0ELb0ELb1ELb1ELb1ELb1ELb0EEENS1_21CollectiveEpilogueFwdINS6_IJSA_SC_SB_EEES9_NS_10bfloat16_tESG_Li384ELb1ELb1ELb1ELb1EEENS1_36VarlenDynamicPersistentTileSchedulerILi192ELi128ELi384ELi128ELb1ELb1ELb1ELb0ELb1ELb1EEEEEEEEEvNT_6ParamsE:
        .type           _ZN7cutlass13device_kernelIN5flash11enable_sm90INS1_16FlashAttnFwdSm90INS1_25CollectiveMainloopFwdSm90ILi2EN4cute5tupleIJNS5_1CILi1EEES8_S8_EEENS6_IJNS7_ILi192EEENS7_ILi128EEENS7_ILi96EEEEEELi96ENS_12float_e4m3_tEfNS_4arch4Sm90ELb0ELb0ELb1ELb1ELb1ELb0ELb0ELb1ELb1ELb1ELb1ELb0EEENS1_21CollectiveEpilogueFwdINS6_IJSA_SC_SB_EEES9_NS_10bfloat16_tESG_Li384ELb1ELb1ELb1ELb1EEENS1_36VarlenDynamicPersistentTileSchedulerILi192ELi128ELi384ELi128ELb1ELb1ELb1ELb0ELb1ELb1EEEEEEEEEvNT_6ParamsE,@function
        .size           _ZN7cutlass13device_kernelIN5flash11enable_sm90INS1_16FlashAttnFwdSm90INS1_25CollectiveMainloopFwdSm90ILi2EN4cute5tupleIJNS5_1CILi1EEES8_S8_EEENS6_IJNS7_ILi192EEENS7_ILi128EEENS7_ILi96EEEEEELi96ENS_12float_e4m3_tEfNS_4arch4Sm90ELb0ELb0ELb1ELb1ELb1ELb0ELb0ELb1ELb1ELb1ELb1ELb0EEENS1_21CollectiveEpilogueFwdINS6_IJSA_SC_SB_EEES9_NS_10bfloat16_tESG_Li384ELb1ELb1ELb1ELb1EEENS1_36VarlenDynamicPersistentTileSchedulerILi192ELi128ELi384ELi128ELb1ELb1ELb1ELb0ELb1ELb1EEEEEEEEEvNT_6ParamsE,(.L_x_73 - _ZN7cutlass13device_kernelIN5flash11enable_sm90INS1_16FlashAttnFwdSm90INS1_25CollectiveMainloopFwdSm90ILi2EN4cute5tupleIJNS5_1CILi1EEES8_S8_EEENS6_IJNS7_ILi192EEENS7_ILi128EEENS7_ILi96EEEEEELi96ENS_12float_e4m3_tEfNS_4arch4Sm90ELb0ELb0ELb1ELb1ELb1ELb0ELb0ELb1ELb1ELb1ELb1ELb0EEENS1_21CollectiveEpilogueFwdINS6_IJSA_SC_SB_EEES9_NS_10bfloat16_tESG_Li384ELb1ELb1ELb1ELb1EEENS1_36VarlenDynamicPersistentTileSchedulerILi192ELi128ELi384ELi128ELb1ELb1ELb1ELb0ELb1ELb1EEEEEEEEEvNT_6ParamsE)
        .other          _ZN7cutlass13device_kernelIN5flash11enable_sm90INS1_16FlashAttnFwdSm90INS1_25CollectiveMainloopFwdSm90ILi2EN4cute5tupleIJNS5_1CILi1EEES8_S8_EEENS6_IJNS7_ILi192EEENS7_ILi128EEENS7_ILi96EEEEEELi96ENS_12float_e4m3_tEfNS_4arch4Sm90ELb0ELb0ELb1ELb1ELb1ELb0ELb0ELb1ELb1ELb1ELb1ELb0EEENS1_21CollectiveEpilogueFwdINS6_IJSA_SC_SB_EEES9_NS_10bfloat16_tESG_Li384ELb1ELb1ELb1ELb1EEENS1_36VarlenDynamicPersistentTileSchedulerILi192ELi128ELi384ELi128ELb1ELb1ELb1ELb0ELb1ELb1EEEEEEEEEvNT_6ParamsE,@"STO_CUDA_ENTRY STV_DEFAULT"
_ZN7cutlass13device_kernelIN5flash11enable_sm90INS1_16FlashAttnFwdSm90INS1_25CollectiveMainloopFwdSm90ILi2EN4cute5tupleIJNS5_1CILi1EEES8_S8_EEENS6_IJNS7_ILi192EEENS7_ILi128EEENS7_ILi96EEEEEELi96ENS_12float_e4m3_tEfNS_4arch4Sm90ELb0ELb0ELb1ELb1ELb1ELb0ELb0ELb1ELb1ELb1ELb1ELb0EEENS1_21CollectiveEpilogueFwdINS6_IJSA_SC_SB_EEES9_NS_10bfloat16_tESG_Li384ELb1ELb1ELb1ELb1EEENS1_36VarlenDynamicPersistentTileSchedulerILi192ELi128ELi384ELi128ELb1ELb1ELb1ELb0ELb1ELb1EEEEEEEEEvNT_6ParamsE:
[----:B------:R-:W-:Y:S01]  /*0000*/  LDC R1, c[0x0][0x37c] ;  /* 0x0000df00ff017b82 */ /* 0x000fe20000000800 */
[----:B------:R-:W-:Y:S05]  /*0010*/  EXIT ;  /* 0x000000000000794d */ /* 0x000fea0003800000 */
.L_x_28:
        /* <DEDUP_REMOVED lines=14> */
.L_x_73:


//--------------------- .text._ZN7cutlass13device_kernelIN5flash11enable_sm90INS1_16FlashAttnFwdSm90INS1_25CollectiveMainloopFwdSm90ILi2EN4cute5tupleIJNS5_1CILi1EEES8_S8_EEENS6_IJNS7_ILi192EEENS7_ILi128EEENS7_ILi96EEEEEELi96ENS_12float_e4m3_tEfNS_4arch4Sm90ELb0ELb0ELb1ELb1ELb1ELb1ELb0ELb1ELb1ELb1ELb1ELb0EEENS1_21CollectiveEpilogueFwdINS6_IJSA_SC_SB_EEES9_NS_10bfloat16_tESG_Li384ELb1ELb1ELb1ELb1EEENS1_36VarlenDynamicPersistentTileSchedulerILi192ELi128ELi384ELi128ELb1ELb1ELb1ELb0ELb1ELb1EEEEEEEEEvNT_6ParamsE --------------------------
	.section	.text._ZN7cutlass13device_kernelIN5flash11enable_sm90INS1_16FlashAttnFwdSm90INS1_25CollectiveMainloopFwdSm90ILi2EN4cute5tupleIJNS5_1CILi1EEES8_S8_EEENS6_IJNS7_ILi192EEENS7_ILi128EEENS7_ILi96EEEEEELi96ENS_12float_e4m3_tEfNS_4arch4Sm90ELb0ELb0ELb1ELb1ELb1ELb1ELb0ELb1ELb1ELb1ELb1ELb0EEENS1_21CollectiveEpilogueFwdINS6_IJSA_SC_SB_EEES9_NS_10bfloat16_tESG_Li384ELb1ELb1ELb1ELb1EEENS1_36VarlenDynamicPersistentTileSchedulerILi192ELi128ELi384ELi128ELb1ELb1ELb1ELb0ELb1ELb1EEEEEEEEEvNT_6ParamsE,"ax",@progbits
	.align	128
.text._ZN7cutlass13device_kernelIN5flash11enable_sm90INS1_16FlashAttnFwdSm90INS1_25CollectiveMainloopFwdSm90ILi2EN4cute5tupleIJNS5_1CILi1EEES8_S8_EEENS6_IJNS7_ILi192EEENS7_ILi128EEENS7_ILi96EEEEEELi96ENS_12float_e4m3_tEfNS_4arch4Sm90ELb0ELb0ELb1ELb1ELb1ELb1ELb0ELb1ELb1ELb1ELb1ELb0EEENS1_21CollectiveEpilogueFwdINS6_IJSA_SC_SB_EEES9_NS_10bfloat16_tESG_Li384ELb1ELb1ELb1ELb1EEENS1_36VarlenDynamicPersistentTileSchedulerILi192ELi128ELi384ELi128ELb1ELb1ELb1ELb0ELb1ELb1EEEEEEEEEvNT_6ParamsE:
        .type           _ZN7cutlass13device_kernelIN5flash11enable_sm90INS1_16FlashAttnFwdSm90INS1_25CollectiveMainloopFwdSm90ILi2EN4cute5tupleIJNS5_1CILi1EEES8_S8_EEENS6_IJNS7_ILi192EEENS7_ILi128EEENS7_ILi96EEEEEELi96ENS_12float_e4m3_tEfNS_4arch4Sm90ELb0ELb0ELb1ELb1ELb1ELb1ELb0ELb1ELb1ELb1ELb1ELb0EEENS1_21CollectiveEpilogueFwdINS6_IJSA_SC_SB_EEES9_NS_10bfloat16_tESG_Li384ELb1ELb1ELb1ELb1EEENS1_36VarlenDynamicPersistentTileSchedulerILi192ELi128ELi384ELi128ELb1ELb1ELb1ELb0ELb1ELb1EEEEEEEEEvNT_6ParamsE,@function
        .size           _ZN7cutlass13device_kernelIN5flash11enable_sm90INS1_16FlashAttnFwdSm90INS1_25CollectiveMainloopFwdSm90ILi2EN4cute5tupleIJNS5_1CILi1EEES8_S8_EEENS6_IJNS7_ILi192EEENS7_ILi128EEENS7_ILi96EEEEEELi96ENS_12float_e4m3_tEfNS_4arch4Sm90ELb0ELb0ELb1ELb1ELb1ELb1ELb0ELb1ELb1ELb1ELb1ELb0EEENS1_21CollectiveEpilogueFwdINS6_IJSA_SC_SB_EEES9_NS_10bfloat16_tESG_Li384ELb1ELb1ELb1ELb1EEENS1_36VarlenDynamicPersistentTileSchedulerILi192ELi128ELi384ELi128ELb1ELb1ELb1ELb0ELb1ELb1EEEEEEEEEvNT_6ParamsE,(.L_x_74 - _ZN7cutlass13device_kernelIN5flash11enable_sm90INS1_16FlashAttnFwdSm90INS1_25CollectiveMainloopFwdSm90ILi2EN4cute5tupleIJNS5_1CILi1EEES8_S8_EEENS6_IJNS7_ILi192EEENS7_ILi128EEENS7_ILi96EEEEEELi96ENS_12float_e4m3_tEfNS_4arch4Sm90ELb0ELb0ELb1ELb1ELb1ELb1ELb0ELb1ELb1ELb1ELb1ELb0EEENS1_21CollectiveEpilogueFwdINS6_IJSA_SC_SB_EEES9_NS_10bfloat16_tESG_Li384ELb1ELb1ELb1ELb1EEENS1_36VarlenDynamicPersistentTileSchedulerILi192ELi128ELi384ELi128ELb1ELb1ELb1ELb0ELb1ELb1EEEEEEEEEvNT_6ParamsE)
        .other          _ZN7cutlass13device_kernelIN5flash11enable_sm90INS1_16FlashAttnFwdSm90INS1_25CollectiveMainloopFwdSm90ILi2EN4cute5tupleIJNS5_1CILi1EEES8_S8_EEENS6_IJNS7_ILi192EEENS7_ILi128EEENS7_ILi96EEEEEELi96ENS_12float_e4m3_tEfNS_4arch4Sm90ELb0ELb0ELb1ELb1ELb1ELb1ELb0ELb1ELb1ELb1ELb1ELb0EEENS1_21CollectiveEpilogueFwdINS6_IJSA_SC_SB_EEES9_NS_10bfloat16_tESG_Li384ELb1ELb1ELb1ELb1EEENS1_36VarlenDynamicPersistentTileSchedulerILi192ELi128ELi384ELi128ELb1ELb1ELb1ELb0ELb1ELb1EEEEEEEEEvNT_6ParamsE,@"STO_CUDA_ENTRY STV_DEFAULT"
_ZN7cutlass13device_kernelIN5flash11enable_sm90INS1_16FlashAttnFwdSm90INS1_25CollectiveMainloopFwdSm90ILi2EN4cute5tupleIJNS5_1CILi1EEES8_S8_EEENS6_IJNS7_ILi192EEENS7_ILi128EEENS7_ILi96EEEEEELi96ENS_12float_e4m3_tEfNS_4arch4Sm90ELb0ELb0ELb1ELb1ELb1ELb1ELb0ELb1ELb1ELb1ELb1ELb0EEENS1_21CollectiveEpilogueFwdINS6_IJSA_SC_SB_EEES9_NS_10bfloat16_tESG_Li384ELb1ELb1ELb1ELb1EEENS1_36VarlenDynamicPersistentTileSchedulerILi192ELi128ELi384ELi128ELb1ELb1ELb1ELb0ELb1ELb1EEEEEEEEEvNT_6ParamsE:
[----:B------:R-:W-:Y:S01]  /*0000*/  LDC R1, c[0x0][0x37c] ;  /* 0x0000df00ff017b82 */ /* 0x000fe20000000800 */
[----:B------:R-:W-:Y:S05]  /*0010*/  EXIT ;  /* 0x000000000000794d */ /* 0x000fea0003800000 */
.L_x_29:
        /* <DEDUP_REMOVED lines=14> */
.L_x_74:


//--------------------- .text._ZN7cutlass13device_kernelIN5flash11enable_sm90INS1_16FlashAttnFwdSm90INS1_25CollectiveMainloopFwdSm90ILi2EN4cute5tupleIJNS5_1CILi1EEES8_S8_EEENS6_IJNS7_ILi192EEENS7_ILi128EEENS7_ILi96EEEEEELi96ENS_12float_e4m3_tEfNS_4arch4Sm90ELb0ELb1ELb1ELb0ELb1ELb0ELb0ELb1ELb1ELb1ELb1ELb0EEENS1_21CollectiveEpilogueFwdINS6_IJSA_SC_SB_EEES9_NS_10bfloat16_tESG_Li384ELb0ELb1ELb1ELb1EEENS1_19SingleTileSchedulerILb0ELb1ELb1ELi192EEEEEEEEEvNT_6ParamsE --------------------------
	.section	.text._ZN7cutlass13device_kernelIN5flash11enable_sm90INS1_16FlashAttnFwdSm90INS1_25CollectiveMainloopFwdSm90ILi2EN4cute5tupleIJNS5_1CILi1EEES8_S8_EEENS6_IJNS7_ILi192EEENS7_ILi128EEENS7_ILi96EEEEEELi96ENS_12float_e4m3_tEfNS_4arch4Sm90ELb0ELb1ELb1ELb0ELb1ELb0ELb0ELb1ELb1ELb1ELb1ELb0EEENS1_21CollectiveEpilogueFwdINS6_IJSA_SC_SB_EEES9_NS_10bfloat16_tESG_Li384ELb0ELb1ELb1ELb1EEENS1_19SingleTileSchedulerILb0ELb1ELb1ELi192EEEEEEEEEvNT_6ParamsE,"ax",@progbits
	.align	128
.text._ZN7cutlass13device_kernelIN5flash11enable_sm90INS1_16FlashAttnFwdSm90INS1_25CollectiveMainloopFwdSm90ILi2EN4cute5tupleIJNS5_1CILi1EEES8_S8_EEENS6_IJNS7_ILi192EEENS7_ILi128EEENS7_ILi96EEEEEELi96ENS_12float_e4m3_tEfNS_4arch4Sm90ELb0ELb1ELb1ELb0ELb1ELb0ELb0ELb1ELb1ELb1ELb1ELb0EEENS1_21CollectiveEpilogueFwdINS6_IJSA_SC_SB_EEES9_NS_10bfloat16_tESG_Li384ELb0ELb1ELb1ELb1EEENS1_19SingleTileSchedulerILb0ELb1ELb1ELi192EEEEEEEEEvNT_6ParamsE:
        .type           _ZN7cutlass13device_kernelIN5flash11enable_sm90INS1_16FlashAttnFwdSm90INS1_25CollectiveMainloopFwdSm90ILi2EN4cute5tupleIJNS5_1CILi1EEES8_S8_EEENS6_IJNS7_ILi192EEENS7_ILi128EEENS7_ILi96EEEEEELi96ENS_12float_e4m3_tEfNS_4arch4Sm90ELb0ELb1ELb1ELb0ELb1ELb0ELb0ELb1ELb1ELb1ELb1ELb0EEENS1_21CollectiveEpilogueFwdINS6_IJSA_SC_SB_EEES9_NS_10bfloat16_tESG_Li384ELb0ELb1ELb1ELb1EEENS1_19SingleTileSchedulerILb0ELb1ELb1ELi192EEEEEEEEEvNT_6ParamsE,@function
        .size           _ZN7cutlass13device_kernelIN5flash11enable_sm90INS1_16FlashAttnFwdSm90INS1_25CollectiveMainloopFwdSm90ILi2EN4cute5tupleIJNS5_1CILi1EEES8_S8_EEENS6_IJNS7_ILi192EEENS7_ILi128EEENS7_ILi96EEEEEELi96ENS_12float_e4m3_tEfNS_4arch4Sm90ELb0ELb1ELb1ELb0ELb1ELb0ELb0ELb1ELb1ELb1ELb1ELb0EEENS1_21CollectiveEpilogueFwdINS6_IJSA_SC_SB_EEES9_NS_10bfloat16_tESG_Li384ELb0ELb1ELb1ELb1EEENS1_19SingleTileSchedulerILb0ELb1ELb1ELi192EEEEEEEEEvNT_6ParamsE,(.L_x_75 - _ZN7cutlass13device_kernelIN5flash11enable_sm90INS1_16FlashAttnFwdSm90INS1_25CollectiveMainloopFwdSm90ILi2EN4cute5tupleIJNS5_1CILi1EEES8_S8_EEENS6_IJNS7_ILi192EEENS7_ILi128EEENS7_ILi96EEEEEELi96ENS_12float_e4m3_tEfNS_4arch4Sm90ELb0ELb1ELb1ELb0ELb1ELb0ELb0ELb1ELb1ELb1ELb1ELb0EEENS1_21CollectiveEpilogueFwdINS6_IJSA_SC_SB_EEES9_NS_10bfloat16_tESG_Li384ELb0ELb1ELb1ELb1EEENS1_19SingleTileSchedulerILb0ELb1ELb1ELi192EEEEEEEEEvNT_6ParamsE)
        .other          _ZN7cutlass13device_kernelIN5flash11enable_sm90INS1_16FlashAttnFwdSm90INS1_25CollectiveMainloopFwdSm90ILi2EN4cute5tupleIJNS5_1CILi1EEES8_S8_EEENS6_IJNS7_ILi192EEENS7_ILi128EEENS7_ILi96EEEEEELi96ENS_12float_e4m3_tEfNS_4arch4Sm90ELb0ELb1ELb1ELb0ELb1ELb0ELb0ELb1ELb1ELb1ELb1ELb0EEENS1_21CollectiveEpilogueFwdINS6_IJSA_SC_SB_EEES9_NS_10bfloat16_tESG_Li384ELb0ELb1ELb1ELb1EEENS1_19SingleTileSchedulerILb0ELb1ELb1ELi192EEEEEEEEEvNT_6ParamsE,@"STO_CUDA_ENTRY STV_DEFAULT"
_ZN7cutlass13device_kernelIN5flash11enable_sm90INS1_16FlashAttnFwdSm90INS1_25CollectiveMainloopFwdSm90ILi2EN4cute5tupleIJNS5_1CILi1EEES8_S8_EEENS6_IJNS7_ILi192EEENS7_ILi128EEENS7_ILi96EEEEEELi96ENS_12float_e4m3_tEfNS_4arch4Sm90ELb0ELb1ELb1ELb0ELb1ELb0ELb0ELb1ELb1ELb1ELb1ELb0EEENS1_21CollectiveEpilogueFwdINS6_IJSA_SC_SB_EEES9_NS_10bfloat16_tESG_Li384ELb0ELb1ELb1ELb1EEENS1_19SingleTileSchedulerILb0ELb1ELb1ELi192EEEEEEEEEvNT_6ParamsE:
[----:B------:R-:W-:Y:S01]  /*0000*/  LDC R1, c[0x0][0x37c] ;  /* 0x0000df00ff017b82 */ /* 0x000fe20000000800 */
[----:B------:R-:W-:Y:S05]  /*0010*/  EXIT ;  /* 0x000000000000794d */ /* 0x000fea0003800000 */
.L_x_30:
        /* <DEDUP_REMOVED lines=14> */
.L_x_75:


//--------------------- .text._ZN7cutlass13device_kernelIN5flash11enable_sm90INS1_16FlashAttnFwdSm90INS1_25CollectiveMainloopFwdSm90ILi2EN4cute5tupleIJNS5_1CILi1EEES8_S8_EEENS6_IJNS7_ILi192EEENS7_ILi128EEENS7_ILi96EEEEEELi96ENS_12float_e4m3_tEfNS_4arch4Sm90ELb0ELb1ELb1ELb1ELb1ELb0ELb0ELb1ELb1ELb1ELb1ELb0EEENS1_21CollectiveEpilogueFwdINS6_IJSA_SC_SB_EEES9_NS_10bfloat16_tESG_Li384ELb1ELb1ELb1ELb1EEENS1_36VarlenDynamicPersistentTileSchedulerILi192ELi128ELi384ELi128ELb1ELb1ELb1ELb1ELb0ELb1EEEEEEEEEvNT_6ParamsE --------------------------
	.section	.text._ZN7cutlass13device_kernelIN5flash11enable_sm90INS1_16FlashAttnFwdSm90INS1_25CollectiveMainloopFwdSm90ILi2EN4cute5tupleIJNS5_1CILi1EEES8_S8_EEENS6_IJNS7_ILi192EEENS7_ILi128EEENS7_ILi96EEEEEELi96ENS_12float_e4m3_tEfNS_4arch4Sm90ELb0ELb1ELb1ELb1ELb1ELb0ELb0ELb1ELb1ELb1ELb1ELb0EEENS1_21CollectiveEpilogueFwdINS6_IJSA_SC_SB_EEES9_NS_10bfloat16_tESG_Li384ELb1ELb1ELb1ELb1EEENS1_36VarlenDynamicPersistentTileSchedulerILi192ELi128ELi384ELi128ELb1ELb1ELb1ELb1ELb0ELb1EEEEEEEEEvNT_6ParamsE,"ax",@progbits
	.align	128
.text._ZN7cutlass13device_kernelIN5flash11enable_sm90INS1_16FlashAttnFwdSm90INS1_25CollectiveMainloopFwdSm90ILi2EN4cute5tupleIJNS5_1CILi1EEES8_S8_EEENS6_IJNS7_ILi192EEENS7_ILi128EEENS7_ILi96EEEEEELi96ENS_12float_e4m3_tEfNS_4arch4Sm90ELb0ELb1ELb1ELb1ELb1ELb0ELb0ELb1ELb1ELb1ELb1ELb0EEENS1_21CollectiveEpilogueFwdINS6_IJSA_SC_SB_EEES9_NS_10bfloat16_tESG_Li384ELb1ELb1ELb1ELb1EEENS1_36VarlenDynamicPersistentTileSchedulerILi192ELi128ELi384ELi128ELb1ELb1ELb1ELb1ELb0ELb1EEEEEEEEEvNT_6ParamsE:
        .type           _ZN7cutlass13device_kernelIN5flash11enable_sm90INS1_16FlashAttnFwdSm90INS1_25CollectiveMainloopFwdSm90ILi2EN4cute5tupleIJNS5_1CILi1EEES8_S8_EEENS6_IJNS7_ILi192EEENS7_ILi128EEENS7_ILi96EEEEEELi96ENS_12float_e4m3_tEfNS_4arch4Sm90ELb0ELb1ELb1ELb1ELb1ELb0ELb0ELb1ELb1ELb1ELb1ELb0EEENS1_21CollectiveEpilogueFwdINS6_IJSA_SC_SB_EEES9_NS_10bfloat16_tESG_Li384ELb1ELb1ELb1ELb1EEENS1_36VarlenDynamicPersistentTileSchedulerILi192ELi128ELi384ELi128ELb1ELb1ELb1ELb1ELb0ELb1EEEEEEEEEvNT_6ParamsE,@function
        .size           _ZN7cutlass13device_kernelIN5flash11enable_sm90INS1_16FlashAttnFwdSm90INS1_25CollectiveMainloopFwdSm90ILi2EN4cute5tupleIJNS5_1CILi1EEES8_S8_EEENS6_IJNS7_ILi192EEENS7_ILi128EEENS7_ILi96EEEEEELi96ENS_12float_e4m3_tEfNS_4arch4Sm90ELb0ELb1ELb1ELb1ELb1ELb0ELb0ELb1ELb1ELb1ELb1ELb0EEENS1_21CollectiveEpilogueFwdINS6_IJSA_SC_SB_EEES9_NS_10bfloat16_tESG_Li384ELb1ELb1ELb1ELb1EEENS1_36VarlenDynamicPersistentTileSchedulerILi192ELi128ELi384ELi128ELb1ELb1ELb1ELb1ELb0ELb1EEEEEEEEEvNT_6ParamsE,(.L_x_76 - _ZN7cutlass13device_kernelIN5flash11enable_sm90INS1_16FlashAttnFwdSm90INS1_25CollectiveMainloopFwdSm90ILi2EN4cute5tupleIJNS5_1CILi1EEES8_S8_EEENS6_IJNS7_ILi192EEENS7_ILi128EEENS7_ILi96EEEEEELi96ENS_12float_e4m3_tEfNS_4arch4Sm90ELb0ELb1ELb1ELb1ELb1ELb0ELb0ELb1ELb1ELb1ELb1ELb0EEENS1_21CollectiveEpilogueFwdINS6_IJSA_SC_SB_EEES9_NS_10bfloat16_tESG_Li384ELb1ELb1ELb1ELb1EEENS1_36VarlenDynamicPersistentTileSchedulerILi192ELi128ELi384ELi128ELb1ELb1ELb1ELb1ELb0ELb1EEEEEEEEEvNT_6ParamsE)
        .other          _ZN7cutlass13device_kernelIN5flash11enable_sm90INS1_16FlashAttnFwdSm90INS1_25CollectiveMainloopFwdSm90ILi2EN4cute5tupleIJNS5_1CILi1EEES8_S8_EEENS6_IJNS7_ILi192EEENS7_ILi128EEENS7_ILi96EEEEEELi96ENS_12float_e4m3_tEfNS_4arch4Sm90ELb0ELb1ELb1ELb1ELb1ELb0ELb0ELb1ELb1ELb1ELb1ELb0EEENS1_21CollectiveEpilogueFwdINS6_IJSA_SC_SB_EEES9_NS_10bfloat16_tESG_Li384ELb1ELb1ELb1ELb1EEENS1_36VarlenDynamicPersistentTileSchedulerILi192ELi128ELi384ELi128ELb1ELb1ELb1ELb1ELb0ELb1EEEEEEEEEvNT_6ParamsE,@"STO_CUDA_ENTRY STV_DEFAULT"
_ZN7cutlass13device_kernelIN5flash11enable_sm90INS1_16FlashAttnFwdSm90INS1_25CollectiveMainloopFwdSm90ILi2EN4cute5tupleIJNS5_1CILi1EEES8_S8_EEENS6_IJNS7_ILi192EEENS7_ILi128EEENS7_ILi96EEEEEELi96ENS_12float_e4m3_tEfNS_4arch4Sm90ELb0ELb1ELb1ELb1ELb1ELb0ELb0ELb1ELb1ELb1ELb1ELb0EEENS1_21CollectiveEpilogueFwdINS6_IJSA_SC_SB_EEES9_NS_10bfloat16_tESG_Li384ELb1ELb1ELb1ELb1EEENS1_36VarlenDynamicPersistentTileSchedulerILi192ELi128ELi384ELi128ELb1ELb1ELb1ELb1ELb0ELb1EEEEEEEEEvNT_6ParamsE:
[----:B------:R-:W-:Y:S01]  /*0000*/  LDC R1, c[0x0][0x37c] ;  /* 0x0000df00ff017b82 */ /* 0x000fe20000000800 */
[----:B------:R-:W-:Y:S05]  /*0010*/  EXIT ;  /* 0x000000000000794d */ /* 0x000fea0003800000 */
.L_x_31:
        /* <DEDUP_REMOVED lines=14> */
.L_x_76:


//--------------------- .text._ZN7cutlass13device_kernelIN5flash11enable_sm90INS1_16FlashAttnFwdSm90INS1_25CollectiveMainloopFwdSm90ILi2EN4cute5tupleIJNS5_1CILi1EEES8_S8_EEENS6_IJNS7_ILi192EEENS7_ILi128EEENS7_ILi96EEEEEELi96ENS_12float_e4m3_tEfNS_4arch4Sm90ELb0ELb1ELb1ELb1ELb1ELb1ELb0ELb1ELb1ELb1ELb1ELb0EEENS1_21CollectiveEpilogueFwdINS6_IJSA_SC_SB_EEES9_NS_10bfloat16_tESG_Li384ELb1ELb1ELb1ELb1EEENS1_36VarlenDynamicPersistentTileSchedulerILi192ELi128ELi384ELi128ELb1ELb1ELb1ELb1ELb0ELb1EEEEEEEEEvNT_6ParamsE --------------------------
	.section	.text._ZN7cutlass13device_kernelIN5flash11enable_sm90INS1_16FlashAttnFwdSm90INS1_25CollectiveMainloopFwdSm90ILi2EN4cute5tupleIJNS5_1CILi1EEES8_S8_EEENS6_IJNS7_ILi192EEENS7_ILi128EEENS7_ILi96EEEEEELi96ENS_12float_e4m3_tEfNS_4arch4Sm90ELb0ELb1ELb1ELb1ELb1ELb1ELb0ELb1ELb1ELb1ELb1ELb0EEENS1_21CollectiveEpilogueFwdINS6_IJSA_SC_SB_EEES9_NS_10bfloat16_tESG_Li384ELb1ELb1ELb1ELb1EEENS1_36VarlenDynamicPersistentTileSchedulerILi192ELi128ELi384ELi128ELb1ELb1ELb1ELb1ELb0ELb1EEEEEEEEEvNT_6ParamsE,"ax",@progbits
	.align	128
.text._ZN7cutlass13device_kernelIN5flash11enable_sm90INS1_16FlashAttnFwdSm90INS1_25CollectiveMainloopFwdSm90ILi2EN4cute5tupleIJNS5_1CILi1EEES8_S8_EEENS6_IJNS7_ILi192EEENS7_ILi128EEENS7_ILi96EEEEEELi96ENS_12float_e4m3_tEfNS_4arch4Sm90ELb0ELb1ELb1ELb1ELb1ELb1ELb0ELb1ELb1ELb1ELb1ELb0EEENS1_21CollectiveEpilogueFwdINS6_IJSA_SC_SB_EEES9_NS_10bfloat16_tESG_Li384ELb1ELb1ELb1ELb1EEENS1_36VarlenDynamicPersistentTileSchedulerILi192ELi128ELi384ELi128ELb1ELb1ELb1ELb1ELb0ELb1EEEEEEEEEvNT_6ParamsE:
        .type           _ZN7cutlass13device_kernelIN5flash11enable_sm90INS1_16FlashAttnFwdSm90INS1_25CollectiveMainloopFwdSm90ILi2EN4cute5tupleIJNS5_1CILi1EEES8_S8_EEENS6_IJNS7_ILi192EEENS7_ILi128EEENS7_ILi96EEEEEELi96ENS_12float_e4m3_tEfNS_4arch4Sm90ELb0ELb1ELb1ELb1ELb1ELb1ELb0ELb1ELb1ELb1ELb1ELb0EEENS1_21CollectiveEpilogueFwdINS6_IJSA_SC_SB_EEES9_NS_10bfloat16_tESG_Li384ELb1ELb1ELb1ELb1EEENS1_36VarlenDynamicPersistentTileSchedulerILi192ELi128ELi384ELi128ELb1ELb1ELb1ELb1ELb0ELb1EEEEEEEEEvNT_6ParamsE,@function
        .size           _ZN7cutlass13device_kernelIN5flash11enable_sm90INS1_16FlashAttnFwdSm90INS1_25CollectiveMainloopFwdSm90ILi2EN4cute5tupleIJNS5_1CILi1EEES8_S8_EEENS6_IJNS7_ILi192EEENS7_ILi128EEENS7_ILi96EEEEEELi96ENS_12float_e4m3_tEfNS_4arch4Sm90ELb0ELb1ELb1ELb1ELb1ELb1ELb0ELb1ELb1ELb1ELb1ELb0EEENS1_21CollectiveEpilogueFwdINS6_IJSA_SC_SB_EEES9_NS_10bfloat16_tESG_Li384ELb1ELb1ELb1ELb1EEENS1_36VarlenDynamicPersistentTileSchedulerILi192ELi128ELi384ELi128ELb1ELb1ELb1ELb1ELb0ELb1EEEEEEEEEvNT_6ParamsE,(.L_x_77 - _ZN7cutlass13device_kernelIN5flash11enable_sm90INS1_16FlashAttnFwdSm90INS1_25CollectiveMainloopFwdSm90ILi2EN4cute5tupleIJNS5_1CILi1EEES8_S8_EEENS6_IJNS7_ILi192EEENS7_ILi128EEENS7_ILi96EEEEEELi96ENS_12float_e4m3_tEfNS_4arch4Sm90ELb0ELb1ELb1ELb1ELb1ELb1ELb0ELb1ELb1ELb1ELb1ELb0EEENS1_21CollectiveEpilogueFwdINS6_IJSA_SC_SB_EEES9_NS_10bfloat16_tESG_Li384ELb1ELb1ELb1ELb1EEENS1_36VarlenDynamicPersistentTileSchedulerILi192ELi128ELi384ELi128ELb1ELb1ELb1ELb1ELb0ELb1EEEEEEEEEvNT_6ParamsE)
        .other          _ZN7cutlass13device_kernelIN5flash11enable_sm90INS1_16FlashAttnFwdSm90INS1_25CollectiveMainloopFwdSm90ILi2EN4cute5tupleIJNS5_1CILi1EEES8_S8_EEENS6_IJNS7_ILi192EEENS7_ILi128EEENS7_ILi96EEEEEELi96ENS_12float_e4m3_tEfNS_4arch4Sm90ELb0ELb1ELb1ELb1ELb1ELb1ELb0ELb1ELb1ELb1ELb1ELb0EEENS1_21CollectiveEpilogueFwdINS6_IJSA_SC_SB_EEES9_NS_10bfloat16_tESG_Li384ELb1ELb1ELb1ELb1EEENS1_36VarlenDynamicPersistentTileSchedulerILi192ELi128ELi384ELi128ELb1ELb1ELb1ELb1ELb0ELb1EEEEEEEEEvNT_6ParamsE,@"STO_CUDA_ENTRY STV_DEFAULT"
_ZN7cutlass13device_kernelIN5flash11enable_sm90INS1_16FlashAttnFwdSm90INS1_25CollectiveMainloopFwdSm90ILi2EN4cute5tupleIJNS5_1CILi1EEES8_S8_EEENS6_IJNS7_ILi192EEENS7_ILi128EEENS7_ILi96EEEEEELi96ENS_12float_e4m3_tEfNS_4arch4Sm90ELb0ELb1ELb1ELb1ELb1ELb1ELb0ELb1ELb1ELb1ELb1ELb0EEENS1_21CollectiveEpilogueFwdINS6_IJSA_SC_SB_EEES9_NS_10bfloat16_tESG_Li384ELb1ELb1ELb1ELb1EEENS1_36VarlenDynamicPersistentTileSchedulerILi192ELi128ELi384ELi128ELb1ELb1ELb1ELb1ELb0ELb1EEEEEEEEEvNT_6ParamsE:
[----:B------:R-:W-:Y:S01]  /*0000*/  LDC R1, c[0x0][0x37c] ;  /* 0x0000df00ff017b82 */ /* 0x000fe20000000800 */
[----:B------:R-:W-:Y:S05]  /*0010*/  EXIT ;  /* 0x000000000000794d */ /* 0x000fea0003800000 */
.L_x_32:
        /* <DEDUP_REMOVED lines=14> */
.L_x_77:


//--------------------- .text._ZN7cutlass13device_kernelIN5flash11enable_sm90INS1_16FlashAttnFwdSm90INS1_25CollectiveMainloopFwdSm90ILi2EN4cute5tupleIJNS5_1CILi1EEES8_S8_EEENS6_IJNS7_ILi192EEENS7_ILi128EEENS7_ILi96EEEEEELi96ENS_12float_e4m3_tEfNS_4arch4Sm90ELb1ELb0ELb1ELb0ELb1ELb0ELb0ELb1ELb1ELb1ELb1ELb0EEENS1_21CollectiveEpilogueFwdINS6_IJSA_SC_SB_EEES9_NS_10bfloat16_tESG_Li384ELb0ELb1ELb1ELb1EEENS1_19SingleTileSchedulerILb0ELb1ELb1ELi192EEEEEEEEEvNT_6ParamsE --------------------------
	.section	.text._ZN7cutlass13device_kernelIN5flash11enable_sm90INS1_16FlashAttnFwdSm90INS1_25CollectiveMainloopFwdSm90ILi2EN4cute5tupleIJNS5_1CILi1EEES8_S8_EEENS6_IJNS7_ILi192EEENS7_ILi128EEENS7_ILi96EEEEEELi96ENS_12float_e4m3_tEfNS_4arch4Sm90ELb1ELb0ELb1ELb0ELb1ELb0ELb0ELb1ELb1ELb1ELb1ELb0EEENS1_21CollectiveEpilogueFwdINS6_IJSA_SC_SB_EEES9_NS_10bfloat16_tESG_Li384ELb0ELb1ELb1ELb1EEENS1_19SingleTileSchedulerILb0ELb1ELb1ELi192EEEEEEEEEvNT_6ParamsE,"ax",@progbits
	.align	128
.text._ZN7cutlass13device_kernelIN5flash11enable_sm90INS1_16FlashAttnFwdSm90INS1_25CollectiveMainloopFwdSm90ILi2EN4cute5tupleIJNS5_1CILi1EEES8_S8_EEENS6_IJNS7_ILi192EEENS7_ILi128EEENS7_ILi96EEEEEELi96ENS_12float_e4m3_tEfNS_4arch4Sm90ELb1ELb0ELb1ELb0ELb1ELb0ELb0ELb1ELb1ELb1ELb1ELb0EEENS1_21CollectiveEpilogueFwdINS6_IJSA_SC_SB_EEES9_NS_10bfloat16_tESG_Li384ELb0ELb1ELb1ELb1EEENS1_19SingleTileSchedulerILb0ELb1ELb1ELi192EEEEEEEEEvNT_6ParamsE:
        .type           _ZN7cutlass13device_kernelIN5flash11enable_sm90INS1_16FlashAttnFwdSm90INS1_25CollectiveMainloopFwdSm90ILi2EN4cute5tupleIJNS5_1CILi1EEES8_S8_EEENS6_IJNS7_ILi192EEENS7_ILi128EEENS7_ILi96EEEEEELi96ENS_12float_e4m3_tEfNS_4arch4Sm90ELb1ELb0ELb1ELb0ELb1ELb0ELb0ELb1ELb1ELb1ELb1ELb0EEENS1_21CollectiveEpilogueFwdINS6_IJSA_SC_SB_EEES9_NS_10bfloat16_tESG_Li384ELb0ELb1ELb1ELb1EEENS1_19SingleTileSchedulerILb0ELb1ELb1ELi192EEEEEEEEEvNT_6ParamsE,@function
        .size           _ZN7cutlass13device_kernelIN5flash11enable_sm90INS1_16FlashAttnFwdSm90INS1_25CollectiveMainloopFwdSm90ILi2EN4cute5tupleIJNS5_1CILi1EEES8_S8_EEENS6_IJNS7_ILi192EEENS7_ILi128EEENS7_ILi96EEEEEELi96ENS_12float_e4m3_tEfNS_4arch4Sm90ELb1ELb0ELb1ELb0ELb1ELb0ELb0ELb1ELb1ELb1ELb1ELb0EEENS1_21CollectiveEpilogueFwdINS6_IJSA_SC_SB_EEES9_NS_10bfloat16_tESG_Li384ELb0ELb1ELb1ELb1EEENS1_19SingleTileSchedulerILb0ELb1ELb1ELi192EEEEEEEEEvNT_6ParamsE,(.L_x_78 - _ZN7cutlass13device_kernelIN5flash11enable_sm90INS1_16FlashAttnFwdSm90INS1_25CollectiveMainloopFwdSm90ILi2EN4cute5tupleIJNS5_1CILi1EEES8_S8_EEENS6_IJNS7_ILi192EEENS7_ILi128EEENS7_ILi96EEEEEELi96ENS_12float_e4m3_tEfNS_4arch4Sm90ELb1ELb0ELb1ELb0ELb1ELb0ELb0ELb1ELb1ELb1ELb1ELb0EEENS1_21CollectiveEpilogueFwdINS6_IJSA_SC_SB_EEES9_NS_10bfloat16_tESG_Li384ELb0ELb1ELb1ELb1EEENS1_19SingleTileSchedulerILb0ELb1ELb1ELi192EEEEEEEEEvNT_6ParamsE)
        .other          _ZN7cutlass13device_kernelIN5flash11enable_sm90INS1_16FlashAttnFwdSm90INS1_25CollectiveMainloopFwdSm90ILi2EN4cute5tupleIJNS5_1CILi1EEES8_S8_EEENS6_IJNS7_ILi192EEENS7_ILi128EEENS7_ILi96EEEEEELi96ENS_12float_e4m3_tEfNS_4arch4Sm90ELb1ELb0ELb1ELb0ELb1ELb0ELb0ELb1ELb1ELb1ELb1ELb0EEENS1_21CollectiveEpilogueFwdINS6_IJSA_SC_SB_EEES9_NS_10bfloat16_tESG_Li384ELb0ELb1ELb1ELb1EEENS1_19SingleTileSchedulerILb0ELb1ELb1ELi192EEEEEEEEEvNT_6ParamsE,@"STO_CUDA_ENTRY STV_DEFAULT"
_ZN7cutlass13device_kernelIN5flash11enable_sm90INS1_16FlashAttnFwdSm90INS1_25CollectiveMainloopFwdSm90ILi2EN4cute5tupleIJNS5_1CILi1EEES8_S8_EEENS6_IJNS7_ILi192EEENS7_ILi128EEENS7_ILi96EEEEEELi96ENS_12float_e4m3_tEfNS_4arch4Sm90ELb1ELb0ELb1ELb0ELb1ELb0ELb0ELb1ELb1ELb1ELb1ELb0EEENS1_21CollectiveEpilogueFwdINS6_IJSA_SC_SB_EEES9_NS_10bfloat16_tESG_Li384ELb0ELb1ELb1ELb1EEENS1_19SingleTileSchedulerILb0ELb1ELb1ELi192EEEEEEEEEvNT_6ParamsE:
[----:B------:R-:W-:Y:S01]  /*0000*/  LDC R1, c[0x0][0x37c] ;  /* 0x0000df00ff017b82 */ /* 0x000fe20000000800 */
[----:B------:R-:W-:Y:S05]  /*0010*/  EXIT ;  /* 0x000000000000794d */ /* 0x000fea0003800000 */
.L_x_33:
        /* <DEDUP_REMOVED lines=14> */
.L_x_78:


//--------------------- .text._ZN7cutlass13device_kernelIN5flash11enable_sm90INS1_16FlashAttnFwdSm90INS1_25CollectiveMainloopFwdSm90ILi2EN4cute5tupleIJNS5_1CILi1EEES8_S8_EEENS6_IJNS7_ILi192EEENS7_ILi128EEENS7_ILi96EEEEEELi96ENS_12float_e4m3_tEfNS_4arch4Sm90ELb1ELb0ELb1ELb1ELb1ELb0ELb0ELb1ELb1ELb1ELb1ELb0EEENS1_21CollectiveEpilogueFwdINS6_IJSA_SC_SB_EEES9_NS_10bfloat16_tESG_Li384ELb1ELb1ELb1ELb1EEENS1_36VarlenDynamicPersistentTileSchedulerILi192ELi128ELi384ELi128ELb1ELb1ELb1ELb1ELb1ELb1EEEEEEEEEvNT_6ParamsE --------------------------
	.section	.text._ZN7cutlass13device_kernelIN5flash11enable_sm90INS1_16FlashAttnFwdSm90INS1_25CollectiveMainloopFwdSm90ILi2EN4cute5tupleIJNS5_1CILi1EEES8_S8_EEENS6_IJNS7_ILi192EEENS7_ILi128EEENS7_ILi96EEEEEELi96ENS_12float_e4m3_tEfNS_4arch4Sm90ELb1ELb0ELb1ELb1ELb1ELb0ELb0ELb1ELb1ELb1ELb1ELb0EEENS1_21CollectiveEpilogueFwdINS6_IJSA_SC_SB_EEES9_NS_10bfloat16_tESG_Li384ELb1ELb1ELb1ELb1EEENS1_36VarlenDynamicPersistentTileSchedulerILi192ELi128ELi384ELi128ELb1ELb1ELb1ELb1ELb1ELb1EEEEEEEEEvNT_6ParamsE,"ax",@progbits
	.align	128
.text._ZN7cutlass13device_kernelIN5flash11enable_sm90INS1_16FlashAttnFwdSm90INS1_25CollectiveMainloopFwdSm90ILi2EN4cute5tupleIJNS5_1CILi1EEES8_S8_EEENS6_IJNS7_ILi192EEENS7_ILi128EEENS7_ILi96EEEEEELi96ENS_12float_e4m3_tEfNS_4arch4Sm90ELb1ELb0ELb1ELb1ELb1ELb0ELb0ELb1ELb1ELb1ELb1ELb0EEENS1_21CollectiveEpilogueFwdINS6_IJSA_SC_SB_EEES9_NS_10bfloat16_tESG_Li384ELb1ELb1ELb1ELb1EEENS1_36VarlenDynamicPersistentTileSchedulerILi192ELi128ELi384ELi128ELb1ELb1ELb1ELb1ELb1ELb1EEEEEEEEEvNT_6ParamsE:
        .type           _ZN7cutlass13device_kernelIN5flash11enable_sm90INS1_16FlashAttnFwdSm90INS1_25CollectiveMainloopFwdSm90ILi2EN4cute5tupleIJNS5_1CILi1EEES8_S8_EEENS6_IJNS7_ILi192EEENS7_ILi128EEENS7_ILi96EEEEEELi96ENS_12float_e4m3_tEfNS_4arch4Sm90ELb1ELb0ELb1ELb1ELb1ELb0ELb0ELb1ELb1ELb1ELb1ELb0EEENS1_21CollectiveEpilogueFwdINS6_IJSA_SC_SB_EEES9_NS_10bfloat16_tESG_Li384ELb1ELb1ELb1ELb1EEENS1_36VarlenDynamicPersistentTileSchedulerILi192ELi128ELi384ELi128ELb1ELb1ELb1ELb1ELb1ELb1EEEEEEEEEvNT_6ParamsE,@function
        .size           _ZN7cutlass13device_kernelIN5flash11enable_sm90INS1_16FlashAttnFwdSm90INS1_25CollectiveMainloopFwdSm90ILi2EN4cute5tupleIJNS5_1CILi1EEES8_S8_EEENS6_IJNS7_ILi192EEENS7_ILi128EEENS7_ILi96EEEEEELi96ENS_12float_e4m3_tEfNS_4arch4Sm90ELb1ELb0ELb1ELb1ELb1ELb0ELb0ELb1ELb1ELb1ELb1ELb0EEENS1_21CollectiveEpilogueFwdINS6_IJSA_SC_SB_EEES9_NS_10bfloat16_tESG_Li384ELb1ELb1ELb1ELb1EEENS1_36VarlenDynamicPersistentTileSchedulerILi192ELi128ELi384ELi128ELb1ELb1ELb1ELb1ELb1ELb1EEEEEEEEEvNT_6ParamsE,(.L_x_79 - _ZN7cutlass13device_kernelIN5flash11enable_sm90INS1_16FlashAttnFwdSm90INS1_25CollectiveMainloopFwdSm90ILi2EN4cute5tupleIJNS5_1CILi1EEES8_S8_EEENS6_IJNS7_ILi192EEENS7_ILi128EEENS7_ILi96EEEEEELi96ENS_12float_e4m3_tEfNS_4arch4Sm90ELb1ELb0ELb1ELb1ELb1ELb0ELb0ELb1ELb1ELb1ELb1ELb0EEENS1_21CollectiveEpilogueFwdINS6_IJSA_SC_SB_EEES9_NS_10bfloat16_tESG_Li384ELb1ELb1ELb1ELb1EEENS1_36VarlenDynamicPersistentTileSchedulerILi192ELi128ELi384ELi128ELb1ELb1ELb1ELb1ELb1ELb1EEEEEEEEEvNT_6ParamsE)
        .other          _ZN7cutlass13device_kernelIN5flash11enable_sm90INS1_16FlashAttnFwdSm90INS1_25CollectiveMainloopFwdSm90ILi2EN4cute5tupleIJNS5_1CILi1EEES8_S8_EEENS6_IJNS7_ILi192EEENS7_ILi128EEENS7_ILi96EEEEEELi96ENS_12float_e4m3_tEfNS_4arch4Sm90ELb1ELb0ELb1ELb1ELb1ELb0ELb0ELb1ELb1ELb1ELb1ELb0EEENS1_21CollectiveEpilogueFwdINS6_IJSA_SC_SB_EEES9_NS_10bfloat16_tESG_Li384ELb1ELb1ELb1ELb1EEENS1_36VarlenDynamicPersistentTileSchedulerILi192ELi128ELi384ELi128ELb1ELb1ELb1ELb1ELb1ELb1EEEEEEEEEvNT_6ParamsE,@"STO_CUDA_ENTRY STV_DEFAULT"
_ZN7cutlass13device_kernelIN5flash11enable_sm90INS1_16FlashAttnFwdSm90INS1_25CollectiveMainloopFwdSm90ILi2EN4cute5tupleIJNS5_1CILi1EEES8_S8_EEENS6_IJNS7_ILi192EEENS7_ILi128EEENS7_ILi96EEEEEELi96ENS_12float_e4m3_tEfNS_4arch4Sm90ELb1ELb0ELb1ELb1ELb1ELb0ELb0ELb1ELb1ELb1ELb1ELb0EEENS1_21CollectiveEpilogueFwdINS6_IJSA_SC_SB_EEES9_NS_10bfloat16_tESG_Li384ELb1ELb1ELb1ELb1EEENS1_36VarlenDynamicPersistentTileSchedulerILi192ELi128ELi384ELi128ELb1ELb1ELb1ELb1ELb1ELb1EEEEEEEEEvNT_6ParamsE:
[----:B------:R-:W-:Y:S01]  /*0000*/  LDC R1, c[0x0][0x37c] ;  /* 0x0000df00ff017b82 */ /* 0x000fe20000000800 */
[----:B------:R-:W-:Y:S05]  /*0010*/  EXIT ;  /* 0x000000000000794d */ /* 0x000fea0003800000 */
.L_x_34:
        /* <DEDUP_REMOVED lines=14> */
.L_x_79:


//--------------------- .text._ZN7cutlass13device_kernelIN5flash11enable_sm90INS1_16FlashAttnFwdSm90INS1_25CollectiveMainloopFwdSm90ILi2EN4cute5tupleIJNS5_1CILi1EEES8_S8_EEENS6_IJNS7_ILi192EEENS7_ILi128EEENS7_ILi96EEEEEELi96ENS_12float_e4m3_tEfNS_4arch4Sm90ELb1ELb0ELb1ELb1ELb1ELb1ELb0ELb1ELb1ELb1ELb1ELb0EEENS1_21CollectiveEpilogueFwdINS6_IJSA_SC_SB_EEES9_NS_10bfloat16_tESG_Li384ELb1ELb1ELb1ELb1EEENS1_36VarlenDynamicPersistentTileSchedulerILi192ELi128ELi384ELi128ELb1ELb1ELb1ELb1ELb1ELb1EEEEEEEEEvNT_6ParamsE --------------------------
	.section	.text._ZN7cutlass13device_kernelIN5flash11enable_sm90INS1_16FlashAttnFwdSm90INS1_25CollectiveMainloopFwdSm90ILi2EN4cute5tupleIJNS5_1CILi1EEES8_S8_EEENS6_IJNS7_ILi192EEENS7_ILi128EEENS7_ILi96EEEEEELi96ENS_12float_e4m3_tEfNS_4arch4Sm90ELb1ELb0ELb1ELb1ELb1ELb1ELb0ELb1ELb1ELb1ELb1ELb0EEENS1_21CollectiveEpilogueFwdINS6_IJSA_SC_SB_EEES9_NS_10bfloat16_tESG_Li384ELb1ELb1ELb1ELb1EEENS1_36VarlenDynamicPersistentTileSchedulerILi192ELi128ELi384ELi128ELb1ELb1ELb1ELb1ELb1ELb1EEEEEEEEEvNT_6ParamsE,"ax",@progbits
	.align	128
.text._ZN7cutlass13device_kernelIN5flash11enable_sm90INS1_16FlashAttnFwdSm90INS1_25CollectiveMainloopFwdSm90ILi2EN4cute5tupleIJNS5_1CILi1EEES8_S8_EEENS6_IJNS7_ILi192EEENS7_ILi128EEENS7_ILi96EEEEEELi96ENS_12float_e4m3_tEfNS_4arch4Sm90ELb1ELb0ELb1ELb1ELb1ELb1ELb0ELb1ELb1ELb1ELb1ELb0EEENS1_21CollectiveEpilogueFwdINS6_IJSA_SC_SB_EEES9_NS_10bfloat16_tESG_Li384ELb1ELb1ELb1ELb1EEENS1_36VarlenDynamicPersistentTileSchedulerILi192ELi128ELi384ELi128ELb1ELb1ELb1ELb1ELb1ELb1EEEEEEEEEvNT_6ParamsE:
        .type           _ZN7cutlass13device_kernelIN5flash11enable_sm90INS1_16FlashAttnFwdSm90INS1_25CollectiveMainloopFwdSm90ILi2EN4cute5tupleIJNS5_1CILi1EEES8_S8_EEENS6_IJNS7_ILi192EEENS7_ILi128EEENS7_ILi96EEEEEELi96ENS_12float_e4m3_tEfNS_4arch4Sm90ELb1ELb0ELb1ELb1ELb1ELb1ELb0ELb1ELb1ELb1ELb1ELb0EEENS1_21CollectiveEpilogueFwdINS6_IJSA_SC_SB_EEES9_NS_10bfloat16_tESG_Li384ELb1ELb1ELb1ELb1EEENS1_36VarlenDynamicPersistentTileSchedulerILi192ELi128ELi384ELi128ELb1ELb1ELb1ELb1ELb1ELb1EEEEEEEEEvNT_6ParamsE,@function
        .size           _ZN7cutlass13device_kernelIN5flash11enable_sm90INS1_16FlashAttnFwdSm90INS1_25CollectiveMainloopFwdSm90ILi2EN4cute5tupleIJNS5_1CILi1EEES8_S8_EEENS6_IJNS7_ILi192EEENS7_ILi128EEENS7_ILi96EEEEEELi96ENS_12float_e4m3_tEfNS_4arch4Sm90ELb1ELb0ELb1ELb1ELb1ELb1ELb0ELb1ELb1ELb1ELb1ELb0EEENS1_21CollectiveEpilogueFwdINS6_IJSA_SC_SB_EEES9_NS_10bfloat16_tESG_Li384ELb1ELb1ELb1ELb1EEENS1_36VarlenDynamicPersistentTileSchedulerILi192ELi128ELi384ELi128ELb1ELb1ELb1ELb1ELb1ELb1EEEEEEEEEvNT_6ParamsE,(.L_x_80 - _ZN7cutlass13device_kernelIN5flash11enable_sm90INS1_16FlashAttnFwdSm90INS1_25CollectiveMainloopFwdSm90ILi2EN4cute5tupleIJNS5_1CILi1EEES8_S8_EEENS6_IJNS7_ILi192EEENS7_ILi128EEENS7_ILi96EEEEEELi96ENS_12float_e4m3_tEfNS_4arch4Sm90ELb1ELb0ELb1ELb1ELb1ELb1ELb0ELb1ELb1ELb1ELb1ELb0EEENS1_21CollectiveEpilogueFwdINS6_IJSA_SC_SB_EEES9_NS_10bfloat16_tESG_Li384ELb1ELb1ELb1ELb1EEENS1_36VarlenDynamicPersistentTileSchedulerILi192ELi128ELi384ELi128ELb1ELb1ELb1ELb1ELb1ELb1EEEEEEEEEvNT_6ParamsE)
        .other          _ZN7cutlass13device_kernelIN5flash11enable_sm90INS1_16FlashAttnFwdSm90INS1_25CollectiveMainloopFwdSm90ILi2EN4cute5tupleIJNS5_1CILi1EEES8_S8_EEENS6_IJNS7_ILi192EEENS7_ILi128EEENS7_ILi96EEEEEELi96ENS_12float_e4m3_tEfNS_4arch4Sm90ELb1ELb0ELb1ELb1ELb1ELb1ELb0ELb1ELb1ELb1ELb1ELb0EEENS1_21CollectiveEpilogueFwdINS6_IJSA_SC_SB_EEES9_NS_10bfloat16_tESG_Li384ELb1ELb1ELb1ELb1EEENS1_36VarlenDynamicPersistentTileSchedulerILi192ELi128ELi384ELi128ELb1ELb1ELb1ELb1ELb1ELb1EEEEEEEEEvNT_6ParamsE,@"STO_CUDA_ENTRY STV_DEFAULT"
_ZN7cutlass13device_kernelIN5flash11enable_sm90INS1_16FlashAttnFwdSm90INS1_25CollectiveMainloopFwdSm90ILi2EN4cute5tupleIJNS5_1CILi1EEES8_S8_EEENS6_IJNS7_ILi192EEENS7_ILi128EEENS7_ILi96EEEEEELi96ENS_12float_e4m3_tEfNS_4arch4Sm90ELb1ELb0ELb1ELb1ELb1ELb1ELb0ELb1ELb1ELb1ELb1ELb0EEENS1_21CollectiveEpilogueFwdINS6_IJSA_SC_SB_EEES9_NS_10bfloat16_tESG_Li384ELb1ELb1ELb1ELb1EEENS1_36VarlenDynamicPersistentTileSchedulerILi192ELi128ELi384ELi128ELb1ELb1ELb1ELb1ELb1ELb1EEEEEEEEEvNT_6ParamsE:
[----:B------:R-:W-:Y:S01]  /*0000*/  LDC R1, c[0x0][0x37c] ;  /* 0x0000df00ff017b82 */ /* 0x000fe20000000800 */
[----:B------:R-:W-:Y:S05]  /*0010*/  EXIT ;  /* 0x000000000000794d */ /* 0x000fea0003800000 */
.L_x_35:
        /* <DEDUP_REMOVED lines=14> */
.L_x_80:


//--------------------- .text._ZN7cutlass13device_kernelIN5flash11enable_sm90INS1_16FlashAttnFwdSm90INS1_25CollectiveMainloopFwdSm90ILi2EN4cute5tupleIJNS5_1CILi1EEES8_S8_EEENS6_IJNS7_ILi192EEENS7_ILi160EEENS7_ILi64EEEEEELi64ENS_12float_e4m3_tEfNS_4arch4Sm90ELb0ELb0ELb1ELb0ELb1ELb0ELb0ELb1ELb1ELb1ELb1ELb0EEENS1_21CollectiveEpilogueFwdINS6_IJSA_SC_SB_EEES9_NS_10bfloat16_tESG_Li384ELb0ELb1ELb1ELb1EEENS1_19SingleTileSchedulerILb0ELb1ELb1ELi192EEEEEEEEEvNT_6ParamsE --------------------------
	.section	.text._ZN7cutlass13device_kernelIN5flash11enable_sm90INS1_16FlashAttnFwdSm90INS1_25CollectiveMainloopFwdSm90ILi2EN4cute5tupleIJNS5_1CILi1EEES8_S8_EEENS6_IJNS7_ILi192EEENS7_ILi160EEENS7_ILi64EEEEEELi64ENS_12float_e4m3_tEfNS_4arch4Sm90ELb0ELb0ELb1ELb0ELb1ELb0ELb0ELb1ELb1ELb1ELb1ELb0EEENS1_21CollectiveEpilogueFwdINS6_IJSA_SC_SB_EEES9_NS_10bfloat16_tESG_Li384ELb0ELb1ELb1ELb1EEENS1_19SingleTileSchedulerILb0ELb1ELb1ELi192EEEEEEEEEvNT_6ParamsE,"ax",@progbits
	.align	128
.text._ZN7cutlass13device_kernelIN5flash11enable_sm90INS1_16FlashAttnFwdSm90INS1_25CollectiveMainloopFwdSm90ILi2EN4cute5tupleIJNS5_1CILi1EEES8_S8_EEENS6_IJNS7_ILi192EEENS7_ILi160EEENS7_ILi64EEEEEELi64ENS_12float_e4m3_tEfNS_4arch4Sm90ELb0ELb0ELb1ELb0ELb1ELb0ELb0ELb1ELb1ELb1ELb1ELb0EEENS1_21CollectiveEpilogueFwdINS6_IJSA_SC_SB_EEES9_NS_10bfloat16_tESG_Li384ELb0ELb1ELb1ELb1EEENS1_19SingleTileSchedulerILb0ELb1ELb1ELi192EEEEEEEEEvNT_6ParamsE:
        .type           _ZN7cutlass13device_kernelIN5flash11enable_sm90INS1_16FlashAttnFwdSm90INS1_25CollectiveMainloopFwdSm90ILi2EN4cute5tupleIJNS5_1CILi1EEES8_S8_EEENS6_IJNS7_ILi192EEENS7_ILi160EEENS7_ILi64EEEEEELi64ENS_12float_e4m3_tEfNS_4arch4Sm90ELb0ELb0ELb1ELb0ELb1ELb0ELb0ELb1ELb1ELb1ELb1ELb0EEENS1_21CollectiveEpilogueFwdINS6_IJSA_SC_SB_EEES9_NS_10bfloat16_tESG_Li384ELb0ELb1ELb1ELb1EEENS1_19SingleTileSchedulerILb0ELb1ELb1ELi192EEEEEEEEEvNT_6ParamsE,@function
        .size           _ZN7cutlass13device_kernelIN5flash11enable_sm90INS1_16FlashAttnFwdSm90INS1_25CollectiveMainloopFwdSm90ILi2EN4cute5tupleIJNS5_1CILi1EEES8_S8_EEENS6_IJNS7_ILi192EEENS7_ILi160EEENS7_ILi64EEEEEELi64ENS_12float_e4m3_tEfNS_4arch4Sm90ELb0ELb0ELb1ELb0ELb1ELb0ELb0ELb1ELb1ELb1ELb1ELb0EEENS1_21CollectiveEpilogueFwdINS6_IJSA_SC_SB_EEES9_NS_10bfloat16_tESG_Li384ELb0ELb1ELb1ELb1EEENS1_19SingleTileSchedulerILb0ELb1ELb1ELi192EEEEEEEEEvNT_6ParamsE,(.L_x_81 - _ZN7cutlass13device_kernelIN5flash11enable_sm90INS1_16FlashAttnFwdSm90INS1_25CollectiveMainloopFwdSm90ILi2EN4cute5tupleIJNS5_1CILi1EEES8_S8_EEENS6_IJNS7_ILi192EEENS7_ILi160EEENS7_ILi64EEEEEELi64ENS_12float_e4m3_tEfNS_4arch4Sm90ELb0ELb0ELb1ELb0ELb1ELb0ELb0ELb1ELb1ELb1ELb1ELb0EEENS1_21CollectiveEpilogueFwdINS6_IJSA_SC_SB_EEES9_NS_10bfloat16_tESG_Li384ELb0ELb1ELb1ELb1EEENS1_19SingleTileSchedulerILb0ELb1ELb1ELi192EEEEEEEEEvNT_6ParamsE)
        .other          _ZN7cutlass13device_kernelIN5flash11enable_sm90INS1_16FlashAttnFwdSm90INS1_25CollectiveMainloopFwdSm90ILi2EN4cute5tupleIJNS5_1CILi1EEES8_S8_EEENS6_IJNS7_ILi192EEENS7_ILi160EEENS7_ILi64EEEEEELi64ENS_12float_e4m3_tEfNS_4arch4Sm90ELb0ELb0ELb1ELb0ELb1ELb0ELb0ELb1ELb1ELb1ELb1ELb0EEENS1_21CollectiveEpilogueFwdINS6_IJSA_SC_SB_EEES9_NS_10bfloat16_tESG_Li384ELb0ELb1ELb1ELb1EEENS1_19SingleTileSchedulerILb0ELb1ELb1ELi192EEEEEEEEEvNT_6ParamsE,@"STO_CUDA_ENTRY STV_DEFAULT"
_ZN7cutlass13device_kernelIN5flash11enable_sm90INS1_16FlashAttnFwdSm90INS1_25CollectiveMainloopFwdSm90ILi2EN4cute5tupleIJNS5_1CILi1EEES8_S8_EEENS6_IJNS7_ILi192EEENS7_ILi160EEENS7_ILi64EEEEEELi64ENS_12float_e4m3_tEfNS_4arch4Sm90ELb0ELb0ELb1ELb0ELb1ELb0ELb0ELb1ELb1ELb1ELb1ELb0EEENS1_21CollectiveEpilogueFwdINS6_IJSA_SC_SB_EEES9_NS_10bfloat16_tESG_Li384ELb0ELb1ELb1ELb1EEENS1_19SingleTileSchedulerILb0ELb1ELb1ELi192EEEEEEEEEvNT_6ParamsE:
[----:B------:R-:W-:Y:S01]  /*0000*/  LDC R1, c[0x0][0x37c] ;  /* 0x0000df00ff017b82 */ /* 0x000fe20000000800 */
[----:B------:R-:W-:Y:S05]  /*0010*/  EXIT ;  /* 0x000000000000794d */ /* 0x000fea0003800000 */
.L_x_36:
        /* <DEDUP_REMOVED lines=14> */
.L_x_81:


//--------------------- .text._ZN7cutlass13device_kernelIN5flash11enable_sm90INS1_16FlashAttnFwdSm90INS1_25CollectiveMainloopFwdSm90ILi2EN4cute5tupleIJNS5_1CILi1EEES8_S8_EEENS6_IJNS7_ILi192EEENS7_ILi160EEENS7_ILi64EEEEEELi64ENS_12float_e4m3_tEfNS_4arch4Sm90ELb0ELb0ELb1ELb1ELb1ELb0ELb0ELb1ELb1ELb1ELb1ELb0EEENS1_21CollectiveEpilogueFwdINS6_IJSA_SC_SB_EEES9_NS_10bfloat16_tESG_Li384ELb1ELb1ELb1ELb1EEENS1_36VarlenDynamicPersistentTileSchedulerILi192ELi160ELi384ELi128ELb1ELb1ELb1ELb0ELb1ELb1EEEEEEEEEvNT_6ParamsE --------------------------
	.section	.text._ZN7cutlass13device_kernelIN5flash11enable_sm90INS1_16FlashAttnFwdSm90INS1_25CollectiveMainloopFwdSm90ILi2EN4cute5tupleIJNS5_1CILi1EEES8_S8_EEENS6_IJNS7_ILi192EEENS7_ILi160EEENS7_ILi64EEEEEELi64ENS_12float_e4m3_tEfNS_4arch4Sm90ELb0ELb0ELb1ELb1ELb1ELb0ELb0ELb1ELb1ELb1ELb1ELb0EEENS1_21CollectiveEpilogueFwdINS6_IJSA_SC_SB_EEES9_NS_10bfloat16_tESG_Li384ELb1ELb1ELb1ELb1EEENS1_36VarlenDynamicPersistentTileSchedulerILi192ELi160ELi384ELi128ELb1ELb1ELb1ELb0ELb1ELb1EEEEEEEEEvNT_6ParamsE,"ax",@progbits
	.align	128
.text._ZN7cutlass13device_kernelIN5flash11enable_sm90INS1_16FlashAttnFwdSm90INS1_25CollectiveMainloopFwdSm90ILi2EN4cute5tupleIJNS5_1CILi1EEES8_S8_EEENS6_IJNS7_ILi192EEENS7_ILi160EEENS7_ILi64EEEEEELi64ENS_12float_e4m3_tEfNS_4arch4Sm90ELb0ELb0ELb1ELb1ELb1ELb0ELb0ELb1ELb1ELb1ELb1ELb0EEENS1_21CollectiveEpilogueFwdINS6_IJSA_SC_SB_EEES9_NS_10bfloat16_tESG_Li384ELb1ELb1ELb1ELb1EEENS1_36VarlenDynamicPersistentTileSchedulerILi192ELi160ELi384ELi128ELb1ELb1ELb1ELb0ELb1ELb1EEEEEEEEEvNT_6ParamsE:
        .type           _ZN7cutlass13device_kernelIN5flash11enable_sm90INS1_16FlashAttnFwdSm90INS1_25CollectiveMainloopFwdSm90ILi2EN4cute5tupleIJNS5_1CILi1EEES8_S8_EEENS6_IJNS7_ILi192EEENS7_ILi160EEENS7_ILi64EEEEEELi64ENS_12float_e4m3_tEfNS_4arch4Sm90ELb0ELb0ELb1ELb1ELb1ELb0ELb0ELb1ELb1ELb1ELb1ELb0EEENS1_21CollectiveEpilogueFwdINS6_IJSA_SC_SB_EEES9_NS_10bfloat16_tESG_Li384ELb1ELb1ELb1ELb1EEENS1_36VarlenDynamicPersistentTileSchedulerILi192ELi160ELi384ELi128ELb1ELb1ELb1ELb0ELb1ELb1EEEEEEEEEvNT_6ParamsE,@function
        .size           _ZN7cutlass13device_kernelIN5flash11enable_sm90INS1_16FlashAttnFwdSm90INS1_25CollectiveMainloopFwdSm90ILi2EN4cute5tupleIJNS5_1CILi1EEES8_S8_EEENS6_IJNS7_ILi192EEENS7_ILi160EEENS7_ILi64EEEEEELi64ENS_12float_e4m3_tEfNS_4arch4Sm90ELb0ELb0ELb1ELb1ELb1ELb0ELb0ELb1ELb1ELb1ELb1ELb0EEENS1_21CollectiveEpilogueFwdINS6_IJSA_SC_SB_EEES9_NS_10bfloat16_tESG_Li384ELb1ELb1ELb1ELb1EEENS1_36VarlenDynamicPersistentTileSchedulerILi192ELi160ELi384ELi128ELb1ELb1ELb1ELb0ELb1ELb1EEEEEEEEEvNT_6ParamsE,(.L_x_82 - _ZN7cutlass13device_kernelIN5flash11enable_sm90INS1_16FlashAttnFwdSm90INS1_25CollectiveMainloopFwdSm90ILi2EN4cute5tupleIJNS5_1CILi1EEES8_S8_EEENS6_IJNS7_ILi192EEENS7_ILi160EEENS7_ILi64EEEEEELi64ENS_12float_e4m3_tEfNS_4arch4Sm90ELb0ELb0ELb1ELb1ELb1ELb0ELb0ELb1ELb1ELb1ELb1ELb0EEENS1_21CollectiveEpilogueFwdINS6_IJSA_SC_SB_EEES9_NS_10bfloat16_tESG_Li384ELb1ELb1ELb1ELb1EEENS1_36VarlenDynamicPersistentTileSchedulerILi192ELi160ELi384ELi128ELb1ELb1ELb1ELb0ELb1ELb1EEEEEEEEEvNT_6ParamsE)
        .other          _ZN7cutlass13device_kernelIN5flash11enable_sm90INS1_16FlashAttnFwdSm90INS1_25CollectiveMainloopFwdSm90ILi2EN4cute5tupleIJNS5_1CILi1EEES8_S8_EEENS6_IJNS7_ILi192EEENS7_ILi160EEENS7_ILi64EEEEEELi64ENS_12float_e4m3_tEfNS_4arch4Sm90ELb0ELb0ELb1ELb1ELb1ELb0ELb0ELb1ELb1ELb1ELb1ELb0EEENS1_21CollectiveEpilogueFwdINS6_IJSA_SC_SB_EEES9_NS_10bfloat16_tESG_Li384ELb1ELb1ELb1ELb1EEENS1_36VarlenDynamicPersistentTileSchedulerILi192ELi160ELi384ELi128ELb1ELb1ELb1ELb0ELb1ELb1EEEEEEEEEvNT_6ParamsE,@"STO_CUDA_ENTRY STV_DEFAULT"
_ZN7cutlass13device_kernelIN5flash11enable_sm90INS1_16FlashAttnFwdSm90INS1_25CollectiveMainloopFwdSm90ILi2EN4cute5tupleIJNS5_1CILi1EEES8_S8_EEENS6_IJNS7_ILi192EEENS7_ILi160EEENS7_ILi64EEEEEELi64ENS_12float_e4m3_tEfNS_4arch4Sm90ELb0ELb0ELb1ELb1ELb1ELb0ELb0ELb1ELb1ELb1ELb1ELb0EEENS1_21CollectiveEpilogueFwdINS6_IJSA_SC_SB_EEES9_NS_10bfloat16_tESG_Li384ELb1ELb1ELb1ELb1EEENS1_36VarlenDynamicPersistentTileSchedulerILi192ELi160ELi384ELi128ELb1ELb1ELb1ELb0ELb1ELb1EEEEEEEEEvNT_6ParamsE:
[----:B------:R-:W-:Y:S01]  /*0000*/  LDC R1, c[0x0][0x37c] ;  /* 0x0000df00ff017b82 */ /* 0x000fe20000000800 */
[----:B------:R-:W-:Y:S05]  /*0010*/  EXIT ;  /* 0x000000000000794d */ /* 0x000fea0003800000 */
.L_x_37:
        /* <DEDUP_REMOVED lines=14> */
.L_x_82:


//--------------------- .text._ZN7cutlass13device_kernelIN5flash11enable_sm90INS1_16FlashAttnFwdSm90INS1_25CollectiveMainloopFwdSm90ILi2EN4cute5tupleIJNS5_1CILi1EEES8_S8_EEENS6_IJNS7_ILi192EEENS7_ILi160EEENS7_ILi64EEEEEELi64ENS_12float_e4m3_tEfNS_4arch4Sm90ELb0ELb0ELb1ELb1ELb1ELb1ELb0ELb1ELb1ELb1ELb1ELb0EEENS1_21CollectiveEpilogueFwdINS6_IJSA_SC_SB_EEES9_NS_10bfloat16_tESG_Li384ELb1ELb1ELb1ELb1EEENS1_36VarlenDynamicPersistentTileSchedulerILi192ELi160ELi384ELi128ELb1ELb1ELb1ELb0ELb1ELb1EEEEEEEEEvNT_6ParamsE --------------------------
	.section	.text._ZN7cutlass13device_kernelIN5flash11enable_sm90INS1_16FlashAttnFwdSm90INS1_25CollectiveMainloopFwdSm90ILi2EN4cute5tupleIJNS5_1CILi1EEES8_S8_EEENS6_IJNS7_ILi192EEENS7_ILi160EEENS7_ILi64EEEEEELi64ENS_12float_e4m3_tEfNS_4arch4Sm90ELb0ELb0ELb1ELb1ELb1ELb1ELb0ELb1ELb1ELb1ELb1ELb0EEENS1_21CollectiveEpilogueFwdINS6_IJSA_SC_SB_EEES9_NS_10bfloat16_tESG_Li384ELb1ELb1ELb1ELb1EEENS1_36VarlenDynamicPersistentTileSchedulerILi192ELi160ELi384ELi128ELb1ELb1ELb1ELb0ELb1ELb1EEEEEEEEEvNT_6ParamsE,"ax",@progbits
	.align	128
.text._ZN7cutlass13device_kernelIN5flash11enable_sm90INS1_16FlashAttnFwdSm90INS1_25CollectiveMainloopFwdSm90ILi2EN4cute5tupleIJNS5_1CILi1EEES8_S8_EEENS6_IJNS7_ILi192EEENS7_ILi160EEENS7_ILi64EEEEEELi64ENS_12float_e4m3_tEfNS_4arch4Sm90ELb0ELb0ELb1ELb1ELb1ELb1ELb0ELb1ELb1ELb1ELb1ELb0EEENS1_21CollectiveEpilogueFwdINS6_IJSA_SC_SB_EEES9_NS_10bfloat16_tESG_Li384ELb1ELb1ELb1ELb1EEENS1_36VarlenDynamicPersistentTileSchedulerILi192ELi160ELi384ELi128ELb1ELb1ELb1ELb0ELb1ELb1EEEEEEEEEvNT_6ParamsE:
        .type           _ZN7cutlass13device_kernelIN5flash11enable_sm90INS1_16FlashAttnFwdSm90INS1_25CollectiveMainloopFwdSm90ILi2EN4cute5tupleIJNS5_1CILi1EEES8_S8_EEENS6_IJNS7_ILi192EEENS7_ILi160EEENS7_ILi64EEEEEELi64ENS_12float_e4m3_tEfNS_4arch4Sm90ELb0ELb0ELb1ELb1ELb1ELb1ELb0ELb1ELb1ELb1ELb1ELb0EEENS1_21CollectiveEpilogueFwdINS6_IJSA_SC_SB_EEES9_NS_10bfloat16_tESG_Li384ELb1ELb1ELb1ELb1EEENS1_36VarlenDynamicPersistentTileSchedulerILi192ELi160ELi384ELi128ELb1ELb1ELb1ELb0ELb1ELb1EEEEEEEEEvNT_6ParamsE,@function
        .size           _ZN7cutlass13device_kernelIN5flash11enable_sm90INS1_16FlashAttnFwdSm90INS1_25CollectiveMainloopFwdSm90ILi2EN4cute5tupleIJNS5_1CILi1EEES8_S8_EEENS6_IJNS7_ILi192EEENS7_ILi160EEENS7_ILi64EEEEEELi64ENS_12float_e4m3_tEfNS_4arch4Sm90ELb0ELb0ELb1ELb1ELb1ELb1ELb0ELb1ELb1ELb1ELb1ELb0EEENS1_21CollectiveEpilogueFwdINS6_IJSA_SC_SB_EEES9_NS_10bfloat16_tESG_Li384ELb1ELb1ELb1ELb1EEENS1_36VarlenDynamicPersistentTileSchedulerILi192ELi160ELi384ELi128ELb1ELb1ELb1ELb0ELb1ELb1EEEEEEEEEvNT_6ParamsE,(.L_x_83 - _ZN7cutlass13device_kernelIN5flash11enable_sm90INS1_16FlashAttnFwdSm90INS1_25CollectiveMainloopFwdSm90ILi2EN4cute5tupleIJNS5_1CILi1EEES8_S8_EEENS6_IJNS7_ILi192EEENS7_ILi160EEENS7_ILi64EEEEEELi64ENS_12float_e4m3_tEfNS_4arch4Sm90ELb0ELb0ELb1ELb1ELb1ELb1ELb0ELb1ELb1ELb1ELb1ELb0EEENS1_21CollectiveEpilogueFwdINS6_IJSA_SC_SB_EEES9_NS_10bfloat16_tESG_Li384ELb1ELb1ELb1ELb1EEENS1_36VarlenDynamicPersistentTileSchedulerILi192ELi160ELi384ELi128ELb1ELb1ELb1ELb0ELb1ELb1EEEEEEEEEvNT_6ParamsE)
        .other          _ZN7cutlass13device_kernelIN5flash11enable_sm90INS1_16FlashAttnFwdSm90INS1_25CollectiveMainloopFwdSm90ILi2EN4cute5tupleIJNS5_1CILi1EEES8_S8_EEENS6_IJNS7_ILi192EEENS7_ILi160EEENS7_ILi64EEEEEELi64ENS_12float_e4m3_tEfNS_4arch4Sm90ELb0ELb0ELb1ELb1ELb1ELb1ELb0ELb1ELb1ELb1ELb1ELb0EEENS1_21CollectiveEpilogueFwdINS6_IJSA_SC_SB_EEES9_NS_10bfloat16_tESG_Li384ELb1ELb1ELb1ELb1EEENS1_36VarlenDynamicPersistentTileSchedulerILi192ELi160ELi384ELi128ELb1ELb1ELb1ELb0ELb1ELb1EEEEEEEEEvNT_6ParamsE,@"STO_CUDA_ENTRY STV_DEFAULT"
_ZN7cutlass13device_kernelIN5flash11enable_sm90INS1_16FlashAttnFwdSm90INS1_25CollectiveMainloopFwdSm90ILi2EN4cute5tupleIJNS5_1CILi1EEES8_S8_EEENS6_IJNS7_ILi192EEENS7_ILi160EEENS7_ILi64EEEEEELi64ENS_12float_e4m3_tEfNS_4arch4Sm90ELb0ELb0ELb1ELb1ELb1ELb1ELb0ELb1ELb1ELb1ELb1ELb0EEENS1_21CollectiveEpilogueFwdINS6_IJSA_SC_SB_EEES9_NS_10bfloat16_tESG_Li384ELb1ELb1ELb1ELb1EEENS1_36VarlenDynamicPersistentTileSchedulerILi192ELi160ELi384ELi128ELb1ELb1ELb1ELb0ELb1ELb1EEEEEEEEEvNT_6ParamsE:
[----:B------:R-:W-:Y:S01]  /*0000*/  LDC R1, c[0x0][0x37c] ;  /* 0x0000df00ff017b82 */ /* 0x000fe20000000800 */
[----:B------:R-:W-:Y:S05]  /*0010*/  EXIT ;  /* 0x000000000000794d */ /* 0x000fea0003800000 */
.L_x_38:
        /* <DEDUP_REMOVED lines=14> */
.L_x_83:


//--------------------- .text._ZN7cutlass13device_kernelIN5flash11enable_sm90INS1_16FlashAttnFwdSm90INS1_25CollectiveMainloopFwdSm90ILi2EN4cute5tupleIJNS5_1CILi1EEES8_S8_EEENS6_IJNS7_ILi192EEENS7_ILi160EEENS7_ILi64EEEEEELi64ENS_12float_e4m3_tEfNS_4arch4Sm90ELb0ELb1ELb1ELb0ELb1ELb0ELb0ELb1ELb1ELb1ELb1ELb0EEENS1_21CollectiveEpilogueFwdINS6_IJSA_SC_SB_EEES9_NS_10bfloat16_tESG_Li384ELb0ELb1ELb1ELb1EEENS1_19SingleTileSchedulerILb0ELb1ELb1ELi192EEEEEEEEEvNT_6ParamsE --------------------------
	.section	.text._ZN7cutlass13device_kernelIN5flash11enable_sm90INS1_16FlashAttnFwdSm90INS1_25CollectiveMainloopFwdSm90ILi2EN4cute5tupleIJNS5_1CILi1EEES8_S8_EEENS6_IJNS7_ILi192EEENS7_ILi160EEENS7_ILi64EEEEEELi64ENS_12float_e4m3_tEfNS_4arch4Sm90ELb0ELb1ELb1ELb0ELb1ELb0ELb0ELb1ELb1ELb1ELb1ELb0EEENS1_21CollectiveEpilogueFwdINS6_IJSA_SC_SB_EEES9_NS_10bfloat16_tESG_Li384ELb0ELb1ELb1ELb1EEENS1_19SingleTileSchedulerILb0ELb1ELb1ELi192EEEEEEEEEvNT_6ParamsE,"ax",@progbits
	.align	128
.text._ZN7cutlass13device_kernelIN5flash11enable_sm90INS1_16FlashAttnFwdSm90INS1_25CollectiveMainloopFwdSm90ILi2EN4cute5tupleIJNS5_1CILi1EEES8_S8_EEENS6_IJNS7_ILi192EEENS7_ILi160EEENS7_ILi64EEEEEELi64ENS_12float_e4m3_tEfNS_4arch4Sm90ELb0ELb1ELb1ELb0ELb1ELb0ELb0ELb1ELb1ELb1ELb1ELb0EEENS1_21CollectiveEpilogueFwdINS6_IJSA_SC_SB_EEES9_NS_10bfloat16_tESG_Li384ELb0ELb1ELb1ELb1EEENS1_19SingleTileSchedulerILb0ELb1ELb1ELi192EEEEEEEEEvNT_6ParamsE:
        .type           _ZN7cutlass13device_kernelIN5flash11enable_sm90INS1_16FlashAttnFwdSm90INS1_25CollectiveMainloopFwdSm90ILi2EN4cute5tupleIJNS5_1CILi1EEES8_S8_EEENS6_IJNS7_ILi192EEENS7_ILi160EEENS7_ILi64EEEEEELi64ENS_12float_e4m3_tEfNS_4arch4Sm90ELb0ELb1ELb1ELb0ELb1ELb0ELb0ELb1ELb1ELb1ELb1ELb0EEENS1_21CollectiveEpilogueFwdINS6_IJSA_SC_SB_EEES9_NS_10bfloat16_tESG_Li384ELb0ELb1ELb1ELb1EEENS1_19SingleTileSchedulerILb0ELb1ELb1ELi192EEEEEEEEEvNT_6ParamsE,@function
        .size           _ZN7cutlass13device_kernelIN5flash11enable_sm90INS1_16FlashAttnFwdSm90INS1_25CollectiveMainloopFwdSm90ILi2EN4cute5tupleIJNS5_1CILi1EEES8_S8_EEENS6_IJNS7_ILi192EEENS7_ILi160EEENS7_ILi64EEEEEELi64ENS_12float_e4m3_tEfNS_4arch4Sm90ELb0ELb1ELb1ELb0ELb1ELb0ELb0ELb1ELb1ELb1ELb1ELb0EEENS1_21CollectiveEpilogueFwdINS6_IJSA_SC_SB_EEES9_NS_10bfloat16_tESG_Li384ELb0ELb1ELb1ELb1EEENS1_19SingleTileSchedulerILb0ELb1ELb1ELi192EEEEEEEEEvNT_6ParamsE,(.L_x_84 - _ZN7cutlass13device_kernelIN5flash11enable_sm90INS1_16FlashAttnFwdSm90INS1_25CollectiveMainloopFwdSm90ILi2EN4cute5tupleIJNS5_1CILi1EEES8_S8_EEENS6_IJNS7_ILi192EEENS7_ILi160EEENS7_ILi64EEEEEELi64ENS_12float_e4m3_tEfNS_4arch4Sm90ELb0ELb1ELb1ELb0ELb1ELb0ELb0ELb1ELb1ELb1ELb1ELb0EEENS1_21CollectiveEpilogueFwdINS6_IJSA_SC_SB_EEES9_NS_10bfloat16_tESG_Li384ELb0ELb1ELb1ELb1EEENS1_19SingleTileSchedulerILb0ELb1ELb1ELi192EEEEEEEEEvNT_6ParamsE)
        .other          _ZN7cutlass13device_kernelIN5flash11enable_sm90INS1_16FlashAttnFwdSm90INS1_25CollectiveMainloopFwdSm90ILi2EN4cute5tupleIJNS5_1CILi1EEES8_S8_EEENS6_IJNS7_ILi192EEENS7_ILi160EEENS7_ILi64EEEEEELi64ENS_12float_e4m3_tEfNS_4arch4Sm90ELb0ELb1ELb1ELb0ELb1ELb0ELb0ELb1ELb1ELb1ELb1ELb0EEENS1_21CollectiveEpilogueFwdINS6_IJSA_SC_SB_EEES9_NS_10bfloat16_tESG_Li384ELb0ELb1ELb1ELb1EEENS1_19SingleTileSchedulerILb0ELb1ELb1ELi192EEEEEEEEEvNT_6ParamsE,@"STO_CUDA_ENTRY STV_DEFAULT"
_ZN7cutlass13device_kernelIN5flash11enable_sm90INS1_16FlashAttnFwdSm90INS1_25CollectiveMainloopFwdSm90ILi2EN4cute5tupleIJNS5_1CILi1EEES8_S8_EEENS6_IJNS7_ILi192EEENS7_ILi160EEENS7_ILi64EEEEEELi64ENS_12float_e4m3_tEfNS_4arch4Sm90ELb0ELb1ELb1ELb0ELb1ELb0ELb0ELb1ELb1ELb1ELb1ELb0EEENS1_21CollectiveEpilogueFwdINS6_IJSA_SC_SB_EEES9_NS_10bfloat16_tESG_Li384ELb0ELb1ELb1ELb1EEENS1_19SingleTileSchedulerILb0ELb1ELb1ELi192EEEEEEEEEvNT_6ParamsE:
[----:B------:R-:W-:Y:S01]  /*0000*/  LDC R1, c[0x0][0x37c] ;  /* 0x0000df00ff017b82 */ /* 0x000fe20000000800 */
[----:B------:R-:W-:Y:S05]  /*0010*/  EXIT ;  /* 0x000000000000794d */ /* 0x000fea0003800000 */
.L_x_39:
        /* <DEDUP_REMOVED lines=14> */
.L_x_84:


//--------------------- .text._ZN7cutlass13device_kernelIN5flash11enable_sm90INS1_16FlashAttnFwdSm90INS1_25CollectiveMainloopFwdSm90ILi2EN4cute5tupleIJNS5_1CILi1EEES8_S8_EEENS6_IJNS7_ILi192EEENS7_ILi160EEENS7_ILi64EEEEEELi64ENS_12float_e4m3_tEfNS_4arch4Sm90ELb0ELb1ELb1ELb1ELb1ELb0ELb0ELb1ELb1ELb1ELb1ELb0EEENS1_21CollectiveEpilogueFwdINS6_IJSA_SC_SB_EEES9_NS_10bfloat16_tESG_Li384ELb1ELb1ELb1ELb1EEENS1_36VarlenDynamicPersistentTileSchedulerILi192ELi160ELi384ELi128ELb1ELb1ELb1ELb1ELb0ELb1EEEEEEEEEvNT_6ParamsE --------------------------
	.section	.text._ZN7cutlass13device_kernelIN5flash11enable_sm90INS1_16FlashAttnFwdSm90INS1_25CollectiveMainloopFwdSm90ILi2EN4cute5tupleIJNS5_1CILi1EEES8_S8_EEENS6_IJNS7_ILi192EEENS7_ILi160EEENS7_ILi64EEEEEELi64ENS_12float_e4m3_tEfNS_4arch4Sm90ELb0ELb1ELb1ELb1ELb1ELb0ELb0ELb1ELb1ELb1ELb1ELb0EEENS1_21CollectiveEpilogueFwdINS6_IJSA_SC_SB_EEES9_NS_10bfloat16_tESG_Li384ELb1ELb1ELb1ELb1EEENS1_36VarlenDynamicPersistentTileSchedulerILi192ELi160ELi384ELi128ELb1ELb1ELb1ELb1ELb0ELb1EEEEEEEEEvNT_6ParamsE,"ax",@progbits
	.align	128
.text._ZN7cutlass13device_kernelIN5flash11enable_sm90INS1_16FlashAttnFwdSm90INS1_25CollectiveMainloopFwdSm90ILi2EN4cute5tupleIJNS5_1CILi1EEES8_S8_EEENS6_IJNS7_ILi192EEENS7_ILi160EEENS7_ILi64EEEEEELi64ENS_12float_e4m3_tEfNS_4arch4Sm90ELb0ELb1ELb1ELb1ELb1ELb0ELb0ELb1ELb1ELb1ELb1ELb0EEENS1_21CollectiveEpilogueFwdINS6_IJSA_SC_SB_EEES9_NS_10bfloat16_tESG_Li384ELb1ELb1ELb1ELb1EEENS1_36VarlenDynamicPersistentTileSchedulerILi192ELi160ELi384ELi128ELb1ELb1ELb1ELb1ELb0ELb1EEEEEEEEEvNT_6ParamsE:
        .type           _ZN7cutlass13device_kernelIN5flash11enable_sm90INS1_16FlashAttnFwdSm90INS1_25CollectiveMainloopFwdSm90ILi2EN4cute5tupleIJNS5_1CILi1EEES8_S8_EEENS6_IJNS7_ILi192EEENS7_ILi160EEENS7_ILi64EEEEEELi64ENS_12float_e4m3_tEfNS_4arch4Sm90ELb0ELb1ELb1ELb1ELb1ELb0ELb0ELb1ELb1ELb1ELb1ELb0EEENS1_21CollectiveEpilogueFwdINS6_IJSA_SC_SB_EEES9_NS_10bfloat16_tESG_Li384ELb1ELb1ELb1ELb1EEENS1_36VarlenDynamicPersistentTileSchedulerILi192ELi160ELi384ELi128ELb1ELb1ELb1ELb1ELb0ELb1EEEEEEEEEvNT_6ParamsE,@function
        .size           _ZN7cutlass13device_kernelIN5flash11enable_sm90INS1_16FlashAttnFwdSm90INS1_25CollectiveMainloopFwdSm90ILi2EN4cute5tupleIJNS5_1CILi1EEES8_S8_EEENS6_IJNS7_ILi192EEENS7_ILi160EEENS7_ILi64EEEEEELi64ENS_12float_e4m3_tEfNS_4arch4Sm90ELb0ELb1ELb1ELb1ELb1ELb0ELb0ELb1ELb1ELb1ELb1ELb0EEENS1_21CollectiveEpilogueFwdINS6_IJSA_SC_SB_EEES9_NS_10bfloat16_tESG_Li384ELb1ELb1ELb1ELb1EEENS1_36VarlenDynamicPersistentTileSchedulerILi192ELi160ELi384ELi128ELb1ELb1ELb1ELb1ELb0ELb1EEEEEEEEEvNT_6ParamsE,(.L_x_85 - _ZN7cutlass13device_kernelIN5flash11enable_sm90INS1_16FlashAttnFwdSm90INS1_25CollectiveMainloopFwdSm90ILi2EN4cute5tupleIJNS5_1CILi1EEES8_S8_EEENS6_IJNS7_ILi192EEENS7_ILi160EEENS7_ILi64EEEEEELi64ENS_12float_e4m3_tEfNS_4arch4Sm90ELb0ELb1ELb1ELb1ELb1ELb0ELb0ELb1ELb1ELb1ELb1ELb0EEENS1_21CollectiveEpilogueFwdINS6_IJSA_SC_SB_EEES9_NS_10bfloat16_tESG_Li384ELb1ELb1ELb1ELb1EEENS1_36VarlenDynamicPersistentTileSchedulerILi192ELi160ELi384ELi128ELb1ELb1ELb1ELb1ELb0ELb1EEEEEEEEEvNT_6ParamsE)
        .other          _ZN7cutlass13device_kernelIN5flash11enable_sm90INS1_16FlashAttnFwdSm90INS1_25CollectiveMainloopFwdSm90ILi2EN4cute5tupleIJNS5_1CILi1EEES8_S8_EEENS6_IJNS7_ILi192EEENS7_ILi160EEENS7_ILi64EEEEEELi64ENS_12float_e4m3_tEfNS_4arch4Sm90ELb0ELb1ELb1ELb1ELb1ELb0ELb0ELb1ELb1ELb1ELb1ELb0EEENS1_21CollectiveEpilogueFwdINS6_IJSA_SC_SB_EEES9_NS_10bfloat16_tESG_Li384ELb1ELb1ELb1ELb1EEENS1_36VarlenDynamicPersistentTileSchedulerILi192ELi160ELi384ELi128ELb1ELb1ELb1ELb1ELb0ELb1EEEEEEEEEvNT_6ParamsE,@"STO_CUDA_ENTRY STV_DEFAULT"
_ZN7cutlass13device_kernelIN5flash11enable_sm90INS1_16FlashAttnFwdSm90INS1_25CollectiveMainloopFwdSm90ILi2EN4cute5tupleIJNS5_1CILi1EEES8_S8_EEENS6_IJNS7_ILi192EEENS7_ILi160EEENS7_ILi64EEEEEELi64ENS_12float_e4m3_tEfNS_4arch4Sm90ELb0ELb1ELb1ELb1ELb1ELb0ELb0ELb1ELb1ELb1ELb1ELb0EEENS1_21CollectiveEpilogueFwdINS6_IJSA_SC_SB_EEES9_NS_10bfloat16_tESG_Li384ELb1ELb1ELb1ELb1EEENS1_36VarlenDynamicPersistentTileSchedulerILi192ELi160ELi384ELi128ELb1ELb1ELb1ELb1ELb0ELb1EEEEEEEEEvNT_6ParamsE:
[----:B------:R-:W-:Y:S01]  /*0000*/  LDC R1, c[0x0][0x37c] ;  /* 0x0000df00ff017b82 */ /* 0x000fe20000000800 */
[----:B------:R-:W-:Y:S05]  /*0010*/  EXIT ;  /* 0x000000000000794d */ /* 0x000fea0003800000 */
.L_x_40:
        /* <DEDUP_REMOVED lines=14> */
.L_x_85:


//--------------------- .text._ZN7cutlass13device_kernelIN5flash11enable_sm90INS1_16FlashAttnFwdSm90INS1_25CollectiveMainloopFwdSm90ILi2EN4cute5tupleIJNS5_1CILi1EEES8_S8_EEENS6_IJNS7_ILi192EEENS7_ILi160EEENS7_ILi64EEEEEELi64ENS_12float_e4m3_tEfNS_4arch4Sm90ELb0ELb1ELb1ELb1ELb1ELb1ELb0ELb1ELb1ELb1ELb1ELb0EEENS1_21CollectiveEpilogueFwdINS6_IJSA_SC_SB_EEES9_NS_10bfloat16_tESG_Li384ELb1ELb1ELb1ELb1EEENS1_36VarlenDynamicPersistentTileSchedulerILi192ELi160ELi384ELi128ELb1ELb1ELb1ELb1ELb0ELb1EEEEEEEEEvNT_6ParamsE --------------------------
	.section	.text._ZN7cutlass13device_kernelIN5flash11enable_sm90INS1_16FlashAttnFwdSm90INS1_25CollectiveMainloopFwdSm90ILi2EN4cute5tupleIJNS5_1CILi1EEES8_S8_EEENS6_IJNS7_ILi192EEENS7_ILi160EEENS7_ILi64EEEEEELi64ENS_12float_e4m3_tEfNS_4arch4Sm90ELb0ELb1ELb1ELb1ELb1ELb1ELb0ELb1ELb1ELb1ELb1ELb0EEENS1_21CollectiveEpilogueFwdINS6_IJSA_SC_SB_EEES9_NS_10bfloat16_tESG_Li384ELb1ELb1ELb1ELb1EEENS1_36VarlenDynamicPersistentTileSchedulerILi192ELi160ELi384ELi128ELb1ELb1ELb1ELb1ELb0ELb1EEEEEEEEEvNT_6ParamsE,"ax",@progbits
	.align	128
.text._ZN7cutlass13device_kernelIN5flash11enable_sm90INS1_16FlashAttnFwdSm90INS1_25CollectiveMainloopFwdSm90ILi2EN4cute5tupleIJNS5_1CILi1EEES8_S8_EEENS6_IJNS7_ILi192EEENS7_ILi160EEENS7_ILi64EEEEEELi64ENS_12float_e4m3_tEfNS_4arch4Sm90ELb0ELb1ELb1ELb1ELb1ELb1ELb0ELb1ELb1ELb1ELb1ELb0EEENS1_21CollectiveEpilogueFwdINS6_IJSA_SC_SB_EEES9_NS_10bfloat16_tESG_Li384ELb1ELb1ELb1ELb1EEENS1_36VarlenDynamicPersistentTileSchedulerILi192ELi160ELi384ELi128ELb1ELb1ELb1ELb1ELb0ELb1EEEEEEEEEvNT_6ParamsE:
        .type           _ZN7cutlass13device_kernelIN5flash11enable_sm90INS1_16FlashAttnFwdSm90INS1_25CollectiveMainloopFwdSm90ILi2EN4cute5tupleIJNS5_1CILi1EEES8_S8_EEENS6_IJNS7_ILi192EEENS7_ILi160EEENS7_ILi64EEEEEELi64ENS_12float_e4m3_tEfNS_4arch4Sm90ELb0ELb1ELb1ELb1ELb1ELb1ELb0ELb1ELb1ELb1ELb1ELb0EEENS1_21CollectiveEpilogueFwdINS6_IJSA_SC_SB_EEES9_NS_10bfloat16_tESG_Li384ELb1ELb1ELb1ELb1EEENS1_36VarlenDynamicPersistentTileSchedulerILi192ELi160ELi384ELi128ELb1ELb1ELb1ELb1ELb0ELb1EEEEEEEEEvNT_6ParamsE,@function
        .size           _ZN7cutlass13device_kernelIN5flash11enable_sm90INS1_16FlashAttnFwdSm90INS1_25CollectiveMainloopFwdSm90ILi2EN4cute5tupleIJNS5_1CILi1EEES8_S8_EEENS6_IJNS7_ILi192EEENS7_ILi160EEENS7_ILi64EEEEEELi64ENS_12float_e4m3_tEfNS_4arch4Sm90ELb0ELb1ELb1ELb1ELb1ELb1ELb0ELb1ELb1ELb1ELb1ELb0EEENS1_21CollectiveEpilogueFwdINS6_IJSA_SC_SB_EEES9_NS_10bfloat16_tESG_Li384ELb1ELb1ELb1ELb1EEENS1_36VarlenDynamicPersistentTileSchedulerILi192ELi160ELi384ELi128ELb1ELb1ELb1ELb1ELb0ELb1EEEEEEEEEvNT_6ParamsE,(.L_x_86 - _ZN7cutlass13device_kernelIN5flash11enable_sm90INS1_16FlashAttnFwdSm90INS1_25CollectiveMainloopFwdSm90ILi2EN4cute5tupleIJNS5_1CILi1EEES8_S8_EEENS6_IJNS7_ILi192EEENS7_ILi160EEENS7_ILi64EEEEEELi64ENS_12float_e4m3_tEfNS_4arch4Sm90ELb0ELb1ELb1ELb1ELb1ELb1ELb0ELb1ELb1ELb1ELb1ELb0EEENS1_21CollectiveEpilogueFwdINS6_IJSA_SC_SB_EEES9_NS_10bfloat16_tESG_Li384ELb1ELb1ELb1ELb1EEENS1_36VarlenDynamicPersistentTileSchedulerILi192ELi160ELi384ELi128ELb1ELb1ELb1ELb1ELb0ELb1EEEEEEEEEvNT_6ParamsE)
        .other          _ZN7cutlass13device_kernelIN5flash11enable_sm90INS1_16FlashAttnFwdSm90INS1_25CollectiveMainloopFwdSm90ILi2EN4cute5tupleIJNS5_1CILi1EEES8_S8_EEENS6_IJNS7_ILi192EEENS7_ILi160EEENS7_ILi64EEEEEELi64ENS_12float_e4m3_tEfNS_4arch4Sm90ELb0ELb1ELb1ELb1ELb1ELb1ELb0ELb1ELb1ELb1ELb1ELb0EEENS1_21CollectiveEpilogueFwdINS6_IJSA_SC_SB_EEES9_NS_10bfloat16_tESG_Li384ELb1ELb1ELb1ELb1EEENS1_36VarlenDynamicPersistentTileSchedulerILi192ELi160ELi384ELi128ELb1ELb1ELb1ELb1ELb0ELb1EEEEEEEEEvNT_6ParamsE,@"STO_CUDA_ENTRY STV_DEFAULT"
_ZN7cutlass13device_kernelIN5flash11enable_sm90INS1_16FlashAttnFwdSm90INS1_25CollectiveMainloopFwdSm90ILi2EN4cute5tupleIJNS5_1CILi1EEES8_S8_EEENS6_IJNS7_ILi192EEENS7_ILi160EEENS7_ILi64EEEEEELi64ENS_12float_e4m3_tEfNS_4arch4Sm90ELb0ELb1ELb1ELb1ELb1ELb1ELb0ELb1ELb1ELb1ELb1ELb0EEENS1_21CollectiveEpilogueFwdINS6_IJSA_SC_SB_EEES9_NS_10bfloat16_tESG_Li384ELb1ELb1ELb1ELb1EEENS1_36VarlenDynamicPersistentTileSchedulerILi192ELi160ELi384ELi128ELb1ELb1ELb1ELb1ELb0ELb1EEEEEEEEEvNT_6ParamsE:
[----:B------:R-:W-:Y:S01]  /*0000*/  LDC R1, c[0x0][0x37c] ;  /* 0x0000df00ff017b82 */ /* 0x000fe20000000800 */
[----:B------:R-:W-:Y:S05]  /*0010*/  EXIT ;  /* 0x000000000000794d */ /* 0x000fea0003800000 */
.L_x_41:
        /* <DEDUP_REMOVED lines=14> */
.L_x_86:


//--------------------- .text._ZN7cutlass13device_kernelIN5flash11enable_sm90INS1_16FlashAttnFwdSm90INS1_25CollectiveMainloopFwdSm90ILi2EN4cute5tupleIJNS5_1CILi1EEES8_S8_EEENS6_IJNS7_ILi192EEENS7_ILi160EEENS7_ILi64EEEEEELi64ENS_12float_e4m3_tEfNS_4arch4Sm90ELb1ELb0ELb1ELb0ELb1ELb0ELb0ELb1ELb1ELb1ELb1ELb0EEENS1_21CollectiveEpilogueFwdINS6_IJSA_SC_SB_EEES9_NS_10bfloat16_tESG_Li384ELb0ELb1ELb1ELb1EEENS1_19SingleTileSchedulerILb0ELb1ELb1ELi192EEEEEEEEEvNT_6ParamsE --------------------------
	.section	.text._ZN7cutlass13device_kernelIN5flash11enable_sm90INS1_16FlashAttnFwdSm90INS1_25CollectiveMainloopFwdSm90ILi2EN4cute5tupleIJNS5_1CILi1EEES8_S8_EEENS6_IJNS7_ILi192EEENS7_ILi160EEENS7_ILi64EEEEEELi64ENS_12float_e4m3_tEfNS_4arch4Sm90ELb1ELb0ELb1ELb0ELb1ELb0ELb0ELb1ELb1ELb1ELb1ELb0EEENS1_21CollectiveEpilogueFwdINS6_IJSA_SC_SB_EEES9_NS_10bfloat16_tESG_Li384ELb0ELb1ELb1ELb1EEENS1_19SingleTileSchedulerILb0ELb1ELb1ELi192EEEEEEEEEvNT_6ParamsE,"ax",@progbits
	.align	128
.text._ZN7cutlass13device_kernelIN5flash11enable_sm90INS1_16FlashAttnFwdSm90INS1_25CollectiveMainloopFwdSm90ILi2EN4cute5tupleIJNS5_1CILi1EEES8_S8_EEENS6_IJNS7_ILi192EEENS7_ILi160EEENS7_ILi64EEEEEELi64ENS_12float_e4m3_tEfNS_4arch4Sm90ELb1ELb0ELb1ELb0ELb1ELb0ELb0ELb1ELb1ELb1ELb1ELb0EEENS1_21CollectiveEpilogueFwdINS6_IJSA_SC_SB_EEES9_NS_10bfloat16_tESG_Li384ELb0ELb1ELb1ELb1EEENS1_19SingleTileSchedulerILb0ELb1ELb1ELi192EEEEEEEEEvNT_6ParamsE:
        .type           _ZN7cutlass13device_kernelIN5flash11enable_sm90INS1_16FlashAttnFwdSm90INS1_25CollectiveMainloopFwdSm90ILi2EN4cute5tupleIJNS5_1CILi1EEES8_S8_EEENS6_IJNS7_ILi192EEENS7_ILi160EEENS7_ILi64EEEEEELi64ENS_12float_e4m3_tEfNS_4arch4Sm90ELb1ELb0ELb1ELb0ELb1ELb0ELb0ELb1ELb1ELb1ELb1ELb0EEENS1_21CollectiveEpilogueFwdINS6_IJSA_SC_SB_EEES9_NS_10bfloat16_tESG_Li384ELb0ELb1ELb1ELb1EEENS1_19SingleTileSchedulerILb0ELb1ELb1ELi192EEEEEEEEEvNT_6ParamsE,@function
        .size           _ZN7cutlass13device_kernelIN5flash11enable_sm90INS1_16FlashAttnFwdSm90INS1_25CollectiveMainloopFwdSm90ILi2EN4cute5tupleIJNS5_1CILi1EEES8_S8_EEENS6_IJNS7_ILi192EEENS7_ILi160EEENS7_ILi64EEEEEELi64ENS_12float_e4m3_tEfNS_4arch4Sm90ELb1ELb0ELb1ELb0ELb1ELb0ELb0ELb1ELb1ELb1ELb1ELb0EEENS1_21CollectiveEpilogueFwdINS6_IJSA_SC_SB_EEES9_NS_10bfloat16_tESG_Li384ELb0ELb1ELb1ELb1EEENS1_19SingleTileSchedulerILb0ELb1ELb1ELi192EEEEEEEEEvNT_6ParamsE,(.L_x_87 - _ZN7cutlass13device_kernelIN5flash11enable_sm90INS1_16FlashAttnFwdSm90INS1_25CollectiveMainloopFwdSm90ILi2EN4cute5tupleIJNS5_1CILi1EEES8_S8_EEENS6_IJNS7_ILi192EEENS7_ILi160EEENS7_ILi64EEEEEELi64ENS_12float_e4m3_tEfNS_4arch4Sm90ELb1ELb0ELb1ELb0ELb1ELb0ELb0ELb1ELb1ELb1ELb1ELb0EEENS1_21CollectiveEpilogueFwdINS6_IJSA_SC_SB_EEES9_NS_10bfloat16_tESG_Li384ELb0ELb1ELb1ELb1EEENS1_19SingleTileSchedulerILb0ELb1ELb1ELi192EEEEEEEEEvNT_6ParamsE)
        .other          _ZN7cutlass13device_kernelIN5flash11enable_sm90INS1_16FlashAttnFwdSm90INS1_25CollectiveMainloopFwdSm90ILi2EN4cute5tupleIJNS5_1CILi1EEES8_S8_EEENS6_IJNS7_ILi192EEENS7_ILi160EEENS7_ILi64EEEEEELi64ENS_12float_e4m3_tEfNS_4arch4Sm90ELb1ELb0ELb1ELb0ELb1ELb0ELb0ELb1ELb1ELb1ELb1ELb0EEENS1_21CollectiveEpilogueFwdINS6_IJSA_SC_SB_EEES9_NS_10bfloat16_tESG_Li384ELb0ELb1ELb1ELb1EEENS1_19SingleTileSchedulerILb0ELb1ELb1ELi192EEEEEEEEEvNT_6ParamsE,@"STO_CUDA_ENTRY STV_DEFAULT"
_ZN7cutlass13device_kernelIN5flash11enable_sm90INS1_16FlashAttnFwdSm90INS1_25CollectiveMainloopFwdSm90ILi2EN4cute5tupleIJNS5_1CILi1EEES8_S8_EEENS6_IJNS7_ILi192EEENS7_ILi160EEENS7_ILi64EEEEEELi64ENS_12float_e4m3_tEfNS_4arch4Sm90ELb1ELb0ELb1ELb0ELb1ELb0ELb0ELb1ELb1ELb1ELb1ELb0EEENS1_21CollectiveEpilogueFwdINS6_IJSA_SC_SB_EEES9_NS_10bfloat16_tESG_Li384ELb0ELb1ELb1ELb1EEENS1_19SingleTileSchedulerILb0ELb1ELb1ELi192EEEEEEEEEvNT_6ParamsE:
[----:B------:R-:W-:Y:S01]  /*0000*/  LDC R1, c[0x0][0x37c] ;  /* 0x0000df00ff017b82 */ /* 0x000fe20000000800 */
[----:B------:R-:W-:Y:S05]  /*0010*/  EXIT ;  /* 0x000000000000794d */ /* 0x000fea0003800000 */
.L_x_42:
        /* <DEDUP_REMOVED lines=14> */
.L_x_87:


//--------------------- .text._ZN7cutlass13device_kernelIN5flash11enable_sm90INS1_16FlashAttnFwdSm90INS1_25CollectiveMainloopFwdSm90ILi2EN4cute5tupleIJNS5_1CILi1EEES8_S8_EEENS6_IJNS7_ILi192EEENS7_ILi160EEENS7_ILi64EEEEEELi64ENS_12float_e4m3_tEfNS_4arch4Sm90ELb1ELb0ELb1ELb1ELb1ELb0ELb0ELb1ELb1ELb1ELb1ELb0EEENS1_21CollectiveEpilogueFwdINS6_IJSA_SC_SB_EEES9_NS_10bfloat16_tESG_Li384ELb1ELb1ELb1ELb1EEENS1_36VarlenDynamicPersistentTileSchedulerILi192ELi160ELi384ELi128ELb1ELb1ELb1ELb1ELb1ELb1EEEEEEEEEvNT_6ParamsE --------------------------
	.section	.text._ZN7cutlass13device_kernelIN5flash11enable_sm90INS1_16FlashAttnFwdSm90INS1_25CollectiveMainloopFwdSm90ILi2EN4cute5tupleIJNS5_1CILi1EEES8_S8_EEENS6_IJNS7_ILi192EEENS7_ILi160EEENS7_ILi64EEEEEELi64ENS_12float_e4m3_tEfNS_4arch4Sm90ELb1ELb0ELb1ELb1ELb1ELb0ELb0ELb1ELb1ELb1ELb1ELb0EEENS1_21CollectiveEpilogueFwdINS6_IJSA_SC_SB_EEES9_NS_10bfloat16_tESG_Li384ELb1ELb1ELb1ELb1EEENS1_36VarlenDynamicPersistentTileSchedulerILi192ELi160ELi384ELi128ELb1ELb1ELb1ELb1ELb1ELb1EEEEEEEEEvNT_6ParamsE,"ax",@progbits
	.align	128
.text._ZN7cutlass13device_kernelIN5flash11enable_sm90INS1_16FlashAttnFwdSm90INS1_25CollectiveMainloopFwdSm90ILi2EN4cute5tupleIJNS5_1CILi1EEES8_S8_EEENS6_IJNS7_ILi192EEENS7_ILi160EEENS7_ILi64EEEEEELi64ENS_12float_e4m3_tEfNS_4arch4Sm90ELb1ELb0ELb1ELb1ELb1ELb0ELb0ELb1ELb1ELb1ELb1ELb0EEENS1_21CollectiveEpilogueFwdINS6_IJSA_SC_SB_EEES9_NS_10bfloat16_tESG_Li384ELb1ELb1ELb1ELb1EEENS1_36VarlenDynamicPersistentTileSchedulerILi192ELi160ELi384ELi128ELb1ELb1ELb1ELb1ELb1ELb1EEEEEEEEEvNT_6ParamsE:
        .type           _ZN7cutlass13device_kernelIN5flash11enable_sm90INS1_16FlashAttnFwdSm90INS1_25CollectiveMainloopFwdSm90ILi2EN4cute5tupleIJNS5_1CILi1EEES8_S8_EEENS6_IJNS7_ILi192EEENS7_ILi160EEENS7_ILi64EEEEEELi64ENS_12float_e4m3_tEfNS_4arch4Sm90ELb1ELb0ELb1ELb1ELb1ELb0ELb0ELb1ELb1ELb1ELb1ELb0EEENS1_21CollectiveEpilogueFwdINS6_IJSA_SC_SB_EEES9_NS_10bfloat16_tESG_Li384ELb1ELb1ELb1ELb1EEENS1_36VarlenDynamicPersistentTileSchedulerILi192ELi160ELi384ELi128ELb1ELb1ELb1ELb1ELb1ELb1EEEEEEEEEvNT_6ParamsE,@function
        .size           _ZN7cutlass13device_kernelIN5flash11enable_sm90INS1_16FlashAttnFwdSm90INS1_25CollectiveMainloopFwdSm90ILi2EN4cute5tupleIJNS5_1CILi1EEES8_S8_EEENS6_IJNS7_ILi192EEENS7_ILi160EEENS7_ILi64EEEEEELi64ENS_12float_e4m3_tEfNS_4arch4Sm90ELb1ELb0ELb1ELb1ELb1ELb0ELb0ELb1ELb1ELb1ELb1ELb0EEENS1_21CollectiveEpilogueFwdINS6_IJSA_SC_SB_EEES9_NS_10bfloat16_tESG_Li384ELb1ELb1ELb1ELb1EEENS1_36VarlenDynamicPersistentTileSchedulerILi192ELi160ELi384ELi128ELb1ELb1ELb1ELb1ELb1ELb1EEEEEEEEEvNT_6ParamsE,(.L_x_88 - _ZN7cutlass13device_kernelIN5flash11enable_sm90INS1_16FlashAttnFwdSm90INS1_25CollectiveMainloopFwdSm90ILi2EN4cute5tupleIJNS5_1CILi1EEES8_S8_EEENS6_IJNS7_ILi192EEENS7_ILi160EEENS7_ILi64EEEEEELi64ENS_12float_e4m3_tEfNS_4arch4Sm90ELb1ELb0ELb1ELb1ELb1ELb0ELb0ELb1ELb1ELb1ELb1ELb0EEENS1_21CollectiveEpilogueFwdINS6_IJSA_SC_SB_EEES9_NS_10bfloat16_tESG_Li384ELb1ELb1ELb1ELb1EEENS1_36VarlenDynamicPersistentTileSchedulerILi192ELi160ELi384ELi128ELb1ELb1ELb1ELb1ELb1ELb1EEEEEEEEEvNT_6ParamsE)
        .other          _ZN7cutlass13device_kernelIN5flash11enable_sm90INS1_16FlashAttnFwdSm90INS1_25CollectiveMainloopFwdSm90ILi2EN4cute5tupleIJNS5_1CILi1EEES8_S8_EEENS6_IJNS7_ILi192EEENS7_ILi160EEENS7_ILi64EEEEEELi64ENS_12float_e4m3_tEfNS_4arch4Sm90ELb1ELb0ELb1ELb1ELb1ELb0ELb0ELb1ELb1ELb1ELb1ELb0EEENS1_21CollectiveEpilogueFwdINS6_IJSA_SC_SB_EEES9_NS_10bfloat16_tESG_Li384ELb1ELb1ELb1ELb1EEENS1_36VarlenDynamicPersistentTileSchedulerILi192ELi160ELi384ELi128ELb1ELb1ELb1ELb1ELb1ELb1EEEEEEEEEvNT_6ParamsE,@"STO_CUDA_ENTRY STV_DEFAULT"
_ZN7cutlass13device_kernelIN5flash11enable_sm90INS1_16FlashAttnFwdSm90INS1_25CollectiveMainloopFwdSm90ILi2EN4cute5tupleIJNS5_1CILi1EEES8_S8_EEENS6_IJNS7_ILi192EEENS7_ILi160EEENS7_ILi64EEEEEELi64ENS_12float_e4m3_tEfNS_4arch4Sm90ELb1ELb0ELb1ELb1ELb1ELb0ELb0ELb1ELb1ELb1ELb1ELb0EEENS1_21CollectiveEpilogueFwdINS6_IJSA_SC_SB_EEES9_NS_10bfloat16_tESG_Li384ELb1ELb1ELb1ELb1EEENS1_36VarlenDynamicPersistentTileSchedulerILi192ELi160ELi384ELi128ELb1ELb1ELb1ELb1ELb1ELb1EEEEEEEEEvNT_6ParamsE:
[----:B------:R-:W-:Y:S01]  /*0000*/  LDC R1, c[0x0][0x37c] ;  /* 0x0000df00ff017b82 */ /* 0x000fe20000000800 */
[----:B------:R-:W-:Y:S05]  /*0010*/  EXIT ;  /* 0x000000000000794d */ /* 0x000fea0003800000 */
.L_x_43:
        /* <DEDUP_REMOVED lines=14> */
.L_x_88:


//--------------------- .text._ZN7cutlass13device_kernelIN5flash11enable_sm90INS1_16FlashAttnFwdSm90INS1_25CollectiveMainloopFwdSm90ILi2EN4cute5tupleIJNS5_1CILi1EEES8_S8_EEENS6_IJNS7_ILi192EEENS7_ILi160EEENS7_ILi64EEEEEELi64ENS_12float_e4m3_tEfNS_4arch4Sm90ELb1ELb0ELb1ELb1ELb1ELb1ELb0ELb1ELb1ELb1ELb1ELb0EEENS1_21CollectiveEpilogueFwdINS6_IJSA_SC_SB_EEES9_NS_10bfloat16_tESG_Li384ELb1ELb1ELb1ELb1EEENS1_36VarlenDynamicPersistentTileSchedulerILi192ELi160ELi384ELi128ELb1ELb1ELb1ELb1ELb1ELb1EEEEEEEEEvNT_6ParamsE --------------------------
	.section	.text._ZN7cutlass13device_kernelIN5flash11enable_sm90INS1_16FlashAttnFwdSm90INS1_25CollectiveMainloopFwdSm90ILi2EN4cute5tupleIJNS5_1CILi1EEES8_S8_EEENS6_IJNS7_ILi192EEENS7_ILi160EEENS7_ILi64EEEEEELi64ENS_12float_e4m3_tEfNS_4arch4Sm90ELb1ELb0ELb1ELb1ELb1ELb1ELb0ELb1ELb1ELb1ELb1ELb0EEENS1_21CollectiveEpilogueFwdINS6_IJSA_SC_SB_EEES9_NS_10bfloat16_tESG_Li384ELb1ELb1ELb1ELb1EEENS1_36VarlenDynamicPersistentTileSchedulerILi192ELi160ELi384ELi128ELb1ELb1ELb1ELb1ELb1ELb1EEEEEEEEEvNT_6ParamsE,"ax",@progbits
	.align	128
.text._ZN7cutlass13device_kernelIN5flash11enable_sm90INS1_16FlashAttnFwdSm90INS1_25CollectiveMainloopFwdSm90ILi2EN4cute5tupleIJNS5_1CILi1EEES8_S8_EEENS6_IJNS7_ILi192EEENS7_ILi160EEENS7_ILi64EEEEEELi64ENS_12float_e4m3_tEfNS_4arch4Sm90ELb1ELb0ELb1ELb1ELb1ELb1ELb0ELb1ELb1ELb1ELb1ELb0EEENS1_21CollectiveEpilogueFwdINS6_IJSA_SC_SB_EEES9_NS_10bfloat16_tESG_Li384ELb1ELb1ELb1ELb1EEENS1_36VarlenDynamicPersistentTileSchedulerILi192ELi160ELi384ELi128ELb1ELb1ELb1ELb1ELb1ELb1EEEEEEEEEvNT_6ParamsE:
        .type           _ZN7cutlass13device_kernelIN5flash11enable_sm90INS1_16FlashAttnFwdSm90INS1_25CollectiveMainloopFwdSm90ILi2EN4cute5tupleIJNS5_1CILi1EEES8_S8_EEENS6_IJNS7_ILi192EEENS7_ILi160EEENS7_ILi64EEEEEELi64ENS_12float_e4m3_tEfNS_4arch4Sm90ELb1ELb0ELb1ELb1ELb1ELb1ELb0ELb1ELb1ELb1ELb1ELb0EEENS1_21CollectiveEpilogueFwdINS6_IJSA_SC_SB_EEES9_NS_10bfloat16_tESG_Li384ELb1ELb1ELb1ELb1EEENS1_36VarlenDynamicPersistentTileSchedulerILi192ELi160ELi384ELi128ELb1ELb1ELb1ELb1ELb1ELb1EEEEEEEEEvNT_6ParamsE,@function
        .size           _ZN7cutlass13device_kernelIN5flash11enable_sm90INS1_16FlashAttnFwdSm90INS1_25CollectiveMainloopFwdSm90ILi2EN4cute5tupleIJNS5_1CILi1EEES8_S8_EEENS6_IJNS7_ILi192EEENS7_ILi160EEENS7_ILi64EEEEEELi64ENS_12float_e4m3_tEfNS_4arch4Sm90ELb1ELb0ELb1ELb1ELb1ELb1ELb0ELb1ELb1ELb1ELb1ELb0EEENS1_21CollectiveEpilogueFwdINS6_IJSA_SC_SB_EEES9_NS_10bfloat16_tESG_Li384ELb1ELb1ELb1ELb1EEENS1_36VarlenDynamicPersistentTileSchedulerILi192ELi160ELi384ELi128ELb1ELb1ELb1ELb1ELb1ELb1EEEEEEEEEvNT_6ParamsE,(.L_x_89 - _ZN7cutlass13device_kernelIN5flash11enable_sm90INS1_16FlashAttnFwdSm90INS1_25CollectiveMainloopFwdSm90ILi2EN4cute5tupleIJNS5_1CILi1EEES8_S8_EEENS6_IJNS7_ILi192EEENS7_ILi160EEENS7_ILi64EEEEEELi64ENS_12float_e4m3_tEfNS_4arch4Sm90ELb1ELb0ELb1ELb1ELb1ELb1ELb0ELb1ELb1ELb1ELb1ELb0EEENS1_21CollectiveEpilogueFwdINS6_IJSA_SC_SB_EEES9_NS_10bfloat16_tESG_Li384ELb1ELb1ELb1ELb1EEENS1_36VarlenDynamicPersistentTileSchedulerILi192ELi160ELi384ELi128ELb1ELb1ELb1ELb1ELb1ELb1EEEEEEEEEvNT_6ParamsE)
        .other          _ZN7cutlass13device_kernelIN5flash11enable_sm90INS1_16FlashAttnFwdSm90INS1_25CollectiveMainloopFwdSm90ILi2EN4cute5tupleIJNS5_1CILi1EEES8_S8_EEENS6_IJNS7_ILi192EEENS7_ILi160EEENS7_ILi64EEEEEELi64ENS_12float_e4m3_tEfNS_4arch4Sm90ELb1ELb0ELb1ELb1ELb1ELb1ELb0ELb1ELb1ELb1ELb1ELb0EEENS1_21CollectiveEpilogueFwdINS6_IJSA_SC_SB_EEES9_NS_10bfloat16_tESG_Li384ELb1ELb1ELb1ELb1EEENS1_36VarlenDynamicPersistentTileSchedulerILi192ELi160ELi384ELi128ELb1ELb1ELb1ELb1ELb1ELb1EEEEEEEEEvNT_6ParamsE,@"STO_CUDA_ENTRY STV_DEFAULT"
_ZN7cutlass13device_kernelIN5flash11enable_sm90INS1_16FlashAttnFwdSm90INS1_25CollectiveMainloopFwdSm90ILi2EN4cute5tupleIJNS5_1CILi1EEES8_S8_EEENS6_IJNS7_ILi192EEENS7_ILi160EEENS7_ILi64EEEEEELi64ENS_12float_e4m3_tEfNS_4arch4Sm90ELb1ELb0ELb1ELb1ELb1ELb1ELb0ELb1ELb1ELb1ELb1ELb0EEENS1_21CollectiveEpilogueFwdINS6_IJSA_SC_SB_EEES9_NS_10bfloat16_tESG_Li384ELb1ELb1ELb1ELb1EEENS1_36VarlenDynamicPersistentTileSchedulerILi192ELi160ELi384ELi128ELb1ELb1ELb1ELb1ELb1ELb1EEEEEEEEEvNT_6ParamsE:
[----:B------:R-:W-:Y:S01]  /*0000*/  LDC R1, c[0x0][0x37c] ;  /* 0x0000df00ff017b82 */ /* 0x000fe20000000800 */
[----:B------:R-:W-:Y:S05]  /*0010*/  EXIT ;  /* 0x000000000000794d */ /* 0x000fea0003800000 */
.L_x_44:
        /* <DEDUP_REMOVED lines=14> */
.L_x_89:


//--------------------- .nv.shared.reserved.0     --------------------------
	.section	.nv.shared.reserved.0,"aw",@nobits
	.weak		__nv_reservedSMEM_offset_0_alias
	.size		__nv_reservedSMEM_offset_0_alias, 0, 64
	.other		__nv_reservedSMEM_offset_0_alias,@"STO_CUDA_RESERVED_SHARED STV_DEFAULT"
__nv_reservedSMEM_offset_0_alias:
	.zero		0
	.zero		64


//--------------------- .nv.global                --------------------------
	.section	.nv.global,"aw",@nobits
.nv.global:
	.type		_ZN86_INTERNAL_df027bae_50_flash_fwd_hdimall_e4m3_paged_split_softcap_sm90_cu_e763cb1e_36544cute1_E,@object
	.size		_ZN86_INTERNAL_df027bae_50_flash_fwd_hdimall_e4m3_paged_split_softcap_sm90_cu_e763cb1e_36544cute1_E,(_ZN86_INTERNAL_df027bae_50_flash_fwd_hdimall_e4m3_paged_split_softcap_sm90_cu_e763cb1e_36544cuda3std3__45__cpo6cbeginE - _ZN86_INTERNAL_df027bae_50_flash_fwd_hdimall_e4m3_paged_split_softcap_sm90_cu_e763cb1e_36544cute1_E)
_ZN86_INTERNAL_df027bae_50_flash_fwd_hdimall_e4m3_paged_split_softcap_sm90_cu_e763cb1e_36544cute1_E:
	.zero		1
	.type		_ZN86_INTERNAL_df027bae_50_flash_fwd_hdimall_e4m3_paged_split_softcap_sm90_cu_e763cb1e_36544cuda3std3__45__cpo6cbeginE,@object
	.size		_ZN86_INTERNAL_df027bae_50_flash_fwd_hdimall_e4m3_paged_split_softcap_sm90_cu_e763cb1e_36544cuda3std3__45__cpo6cbeginE,(_ZN86_INTERNAL_df027bae_50_flash_fwd_hdimall_e4m3_paged_split_softcap_sm90_cu_e763cb1e_36544cuda3std3__48in_placeE - _ZN86_INTERNAL_df027bae_50_flash_fwd_hdimall_e4m3_paged_split_softcap_sm90_cu_e763cb1e_36544cuda3std3__45__cpo6cbeginE)
_ZN86_INTERNAL_df027bae_50_flash_fwd_hdimall_e4m3_paged_split_softcap_sm90_cu_e763cb1e_36544cuda3std3__45__cpo6cbeginE:
	.zero		1
	.type		_ZN86_INTERNAL_df027bae_50_flash_fwd_hdimall_e4m3_paged_split_softcap_sm90_cu_e763cb1e_36544cuda3std3__48in_placeE,@object
	.size		_ZN86_INTERNAL_df027bae_50_flash_fwd_hdimall_e4m3_paged_split_softcap_sm90_cu_e763cb1e_36544cuda3std3__48in_placeE,(_ZN86_INTERNAL_df027bae_50_flash_fwd_hdimall_e4m3_paged_split_softcap_sm90_cu_e763cb1e_36544cuda3std6ranges3__45__cpo9iter_moveE - _ZN86_INTERNAL_df027bae_50_flash_fwd_hdimall_e4m3_paged_split_softcap_sm90_cu_e763cb1e_36544cuda3std3__48in_placeE)
_ZN86_INTERNAL_df027bae_50_flash_fwd_hdimall_e4m3_paged_split_softcap_sm90_cu_e763cb1e_36544cuda3std3__48in_placeE:
	.zero		1
	.type		_ZN86_INTERNAL_df027bae_50_flash_fwd_hdimall_e4m3_paged_split_softcap_sm90_cu_e763cb1e_36544cuda3std6ranges3__45__cpo9iter_moveE,@object
	.size		_ZN86_INTERNAL_df027bae_50_flash_fwd_hdimall_e4m3_paged_split_softcap_sm90_cu_e763cb1e_36544cuda3std6ranges3__45__cpo9iter_moveE,(_ZN86_INTERNAL_df027bae_50_flash_fwd_hdimall_e4m3_paged_split_softcap_sm90_cu_e763cb1e_36544cuda3std3__45__cpo5beginE - _ZN86_INTERNAL_df027bae_50_flash_fwd_hdimall_e4m3_paged_split_softcap_sm90_cu_e763cb1e_36544cuda3std6ranges3__45__cpo9iter_moveE)
_ZN86_INTERNAL_df027bae_50_flash_fwd_hdimall_e4m3_paged_split_softcap_sm90_cu_e763cb1e_36544cuda3std6ranges3__45__cpo9iter_moveE:
	.zero		1
	.type		_ZN86_INTERNAL_df027bae_50_flash_fwd_hdimall_e4m3_paged_split_softcap_sm90_cu_e763cb1e_36544cuda3std3__45__cpo5beginE,@object
	.size		_ZN86_INTERNAL_df027bae_50_flash_fwd_hdimall_e4m3_paged_split_softcap_sm90_cu_e763cb1e_36544cuda3std3__45__cpo5beginE,(_ZN86_INTERNAL_df027bae_50_flash_fwd_hdimall_e4m3_paged_split_softcap_sm90_cu_e763cb1e_36544cuda3std3__488_GLOBAL__N__df027bae_50_flash_fwd_hdimall_e4m3_paged_split_softcap_sm90_cu_e763cb1e_36546ignoreE - _ZN86_INTERNAL_df027bae_50_flash_fwd_hdimall_e4m3_paged_split_softcap_sm90_cu_e763cb1e_36544cuda3std3__45__cpo5beginE)
_ZN86_INTERNAL_df027bae_50_flash_fwd_hdimall_e4m3_paged_split_softcap_sm90_cu_e763cb1e_36544cuda3std3__45__cpo5beginE:
	.zero		1
	.type		_ZN86_INTERNAL_df027bae_50_flash_fwd_hdimall_e4m3_paged_split_softcap_sm90_cu_e763cb1e_36544cuda3std3__488_GLOBAL__N__df027bae_50_flash_fwd_hdimall_e4m3_paged_split_softcap_sm90_cu_e763cb1e_36546ignoreE,@object
	.size		_ZN86_INTERNAL_df027bae_50_flash_fwd_hdimall_e4m3_paged_split_softcap_sm90_cu_e763cb1e_36544cuda3std3__488_GLOBAL__N__df027bae_50_flash_fwd_hdimall_e4m3_paged_split_softcap_sm90_cu_e763cb1e_36546ignoreE,(_ZN86_INTERNAL_df027bae_50_flash_fwd_hdimall_e4m3_paged_split_softcap_sm90_cu_e763cb1e_36544cute7productE - _ZN86_INTERNAL_df027bae_50_flash_fwd_hdimall_e4m3_paged_split_softcap_sm90_cu_e763cb1e_36544cuda3std3__488_GLOBAL__N__df027bae_50_flash_fwd_hdimall_e4m3_paged_split_softcap_sm90_cu_e763cb1e_36546ignoreE)
_ZN86_INTERNAL_df027bae_50_flash_fwd_hdimall_e4m3_paged_split_softcap_sm90_cu_e763cb1e_36544cuda3std3__488_GLOBAL__N__df027bae_50_flash_fwd_hdimall_e4m3_paged_split_softcap_sm90_cu_e763cb1e_36546ignoreE:
	.zero		1
	.type		_ZN86_INTERNAL_df027bae_50_flash_fwd_hdimall_e4m3_paged_split_softcap_sm90_cu_e763cb1e_36544cute7productE,@object
	.size		_ZN86_INTERNAL_df027bae_50_flash_fwd_hdimall_e4m3_paged_split_softcap_sm90_cu_e763cb1e_36544cute7productE,(_ZN86_INTERNAL_df027bae_50_flash_fwd_hdimall_e4m3_paged_split_softcap_sm90_cu_e763cb1e_36544cuda3std3__45__cpo3endE - _ZN86_INTERNAL_df027bae_50_flash_fwd_hdimall_e4m3_paged_split_softcap_sm90_cu_e763cb1e_36544cute7productE)
_ZN86_INTERNAL_df027bae_50_flash_fwd_hdimall_e4m3_paged_split_softcap_sm90_cu_e763cb1e_36544cute7productE:
	.zero		1
	.type		_ZN86_INTERNAL_df027bae_50_flash_fwd_hdimall_e4m3_paged_split_softcap_sm90_cu_e763cb1e_36544cuda3std3__45__cpo3endE,@object
	.size		_ZN86_INTERNAL_df027bae_50_flash_fwd_hdimall_e4m3_paged_split_softcap_sm90_cu_e763cb1e_36544cuda3std3__45__cpo3endE,(_ZN86_INTERNAL_df027bae_50_flash_fwd_hdimall_e4m3_paged_split_softcap_sm90_cu_e763cb1e_36544cuda3std3__419piecewise_constructE - _ZN86_INTERNAL_df027bae_50_flash_fwd_hdimall_e4m3_paged_split_softcap_sm90_cu_e763cb1e_36544cuda3std3__45__cpo3endE)
_ZN86_INTERNAL_df027bae_50_flash_fwd_hdimall_e4m3_paged_split_softcap_sm90_cu_e763cb1e_36544cuda3std3__45__cpo3endE:
	.zero		1
	.type		_ZN86_INTERNAL_df027bae_50_flash_fwd_hdimall_e4m3_paged_split_softcap_sm90_cu_e763cb1e_36544cuda3std3__419piecewise_constructE,@object
	.size		_ZN86_INTERNAL_df027bae_50_flash_fwd_hdimall_e4m3_paged_split_softcap_sm90_cu_e763cb1e_36544cuda3std3__419piecewise_constructE,(_ZN86_INTERNAL_df027bae_50_flash_fwd_hdimall_e4m3_paged_split_softcap_sm90_cu_e763cb1e_36544cuda3std3__45__cpo4cendE - _ZN86_INTERNAL_df027bae_50_flash_fwd_hdimall_e4m3_paged_split_softcap_sm90_cu_e763cb1e_36544cuda3std3__419piecewise_constructE)
_ZN86_INTERNAL_df027bae_50_flash_fwd_hdimall_e4m3_paged_split_softcap_sm90_cu_e763cb1e_36544cuda3std3__419piecewise_constructE:
	.zero		1
	.type		_ZN86_INTERNAL_df027bae_50_flash_fwd_hdimall_e4m3_paged_split_softcap_sm90_cu_e763cb1e_36544cuda3std3__45__cpo4cendE,@object
	.size		_ZN86_INTERNAL_df027bae_50_flash_fwd_hdimall_e4m3_paged_split_softcap_sm90_cu_e763cb1e_36544cuda3std3__45__cpo4cendE,(_ZN86_INTERNAL_df027bae_50_flash_fwd_hdimall_e4m3_paged_split_softcap_sm90_cu_e763cb1e_36544cuda3std6ranges3__45__cpo4swapE - _ZN86_INTERNAL_df027bae_50_flash_fwd_hdimall_e4m3_paged_split_softcap_sm90_cu_e763cb1e_36544cuda3std3__45__cpo4cendE)
_ZN86_INTERNAL_df027bae_50_flash_fwd_hdimall_e4m3_paged_split_softcap_sm90_cu_e763cb1e_36544cuda3std3__45__cpo4cendE:
	.zero		1
	.type		_ZN86_INTERNAL_df027bae_50_flash_fwd_hdimall_e4m3_paged_split_softcap_sm90_cu_e763cb1e_36544cuda3std6ranges3__45__cpo4swapE,@object
	.size		_ZN86_INTERNAL_df027bae_50_flash_fwd_hdimall_e4m3_paged_split_softcap_sm90_cu_e763cb1e_36544cuda3std6ranges3__45__cpo4swapE,(.L_7 - _ZN86_INTERNAL_df027bae_50_flash_fwd_hdimall_e4m3_paged_split_softcap_sm90_cu_e763cb1e_36544cuda3std6ranges3__45__cpo4swapE)
_ZN86_INTERNAL_df027bae_50_flash_fwd_hdimall_e4m3_paged_split_softcap_sm90_cu_e763cb1e_36544cuda3std6ranges3__45__cpo4swapE:
	.zero		1
.L_7:


//--------------------- .nv.constant0._ZN7cutlass13device_kernelIN5flash11enable_sm90INS1_16FlashAttnFwdSm90INS1_25CollectiveMainloopFwdSm90ILi2EN4cute5tupleIJNS5_1CILi1EEES8_S8_EEENS6_IJNS7_ILi128EEESA_NS7_ILi256EEEEEELi256ENS_12float_e4m3_tEfNS_4arch4Sm90ELb0ELb0ELb1ELb0ELb1ELb0ELb0ELb1ELb0ELb1ELb1ELb0EEENS1_21CollectiveEpilogueFwdINS6_IJSA_SB_SA_EEES9_NS_10bfloat16_tESF_Li256ELb0ELb1ELb1ELb1EEENS1_19SingleTileSchedulerILb0ELb1ELb1ELi128EEEEEEEEEvNT_6ParamsE --------------------------
	.section	.nv.constant0._ZN7cutlass13device_kernelIN5flash11enable_sm90INS1_16FlashAttnFwdSm90INS1_25CollectiveMainloopFwdSm90ILi2EN4cute5tupleIJNS5_1CILi1EEES8_S8_EEENS6_IJNS7_ILi128EEESA_NS7_ILi256EEEEEELi256ENS_12float_e4m3_tEfNS_4arch4Sm90ELb0ELb0ELb1ELb0ELb1ELb0ELb0ELb1ELb0ELb1ELb1ELb0EEENS1_21CollectiveEpilogueFwdINS6_IJSA_SB_SA_EEES9_NS_10bfloat16_tESF_Li256ELb0ELb1ELb1ELb1EEENS1_19SingleTileSchedulerILb0ELb1ELb1ELi128EEEEEEEEEvNT_6ParamsE,"a",@progbits
	.sectionflags	@""
	.align	4
.nv.constant0._ZN7cutlass13device_kernelIN5flash11enable_sm90INS1_16FlashAttnFwdSm90INS1_25CollectiveMainloopFwdSm90ILi2EN4cute5tupleIJNS5_1CILi1EEES8_S8_EEENS6_IJNS7_ILi128EEESA_NS7_ILi256EEEEEELi256ENS_12float_e4m3_tEfNS_4arch4Sm90ELb0ELb0ELb1ELb0ELb1ELb0ELb0ELb1ELb0ELb1ELb1ELb0EEENS1_21CollectiveEpilogueFwdINS6_IJSA_SB_SA_EEES9_NS_10bfloat16_tESF_Li256ELb0ELb1ELb1ELb1EEENS1_19SingleTileSchedulerILb0ELb1ELb1ELi128EEEEEEEEEvNT_6ParamsE:
	.zero		3456


//--------------------- .nv.constant0._ZN7cutlass13device_kernelIN5flash11enable_sm90INS1_16FlashAttnFwdSm90INS1_25CollectiveMainloopFwdSm90ILi2EN4cute5tupleIJNS5_1CILi1EEES8_S8_EEENS6_IJNS7_ILi128EEESA_NS7_ILi256EEEEEELi256ENS_12float_e4m3_tEfNS_4arch4Sm90ELb0ELb0ELb1ELb1ELb1ELb0ELb0ELb1ELb0ELb1ELb1ELb0EEENS1_21CollectiveEpilogueFwdINS6_IJSA_SB_SA_EEES9_NS_10bfloat16_tESF_Li256ELb1ELb1ELb1ELb1EEENS1_36VarlenDynamicPersistentTileSchedulerILi128ELi128ELi256ELi128ELb1ELb1ELb1ELb0ELb1ELb1EEEEEEEEEvNT_6ParamsE --------------------------
	.section	.nv.constant0._ZN7cutlass13device_kernelIN5flash11enable_sm90INS1_16FlashAttnFwdSm90INS1_25CollectiveMainloopFwdSm90ILi2EN4cute5tupleIJNS5_1CILi1EEES8_S8_EEENS6_IJNS7_ILi128EEESA_NS7_ILi256EEEEEELi256ENS_12float_e4m3_tEfNS_4arch4Sm90ELb0ELb0ELb1ELb1ELb1ELb0ELb0ELb1ELb0ELb1ELb1ELb0EEENS1_21CollectiveEpilogueFwdINS6_IJSA_SB_SA_EEES9_NS_10bfloat16_tESF_Li256ELb1ELb1ELb1ELb1EEENS1_36VarlenDynamicPersistentTileSchedulerILi128ELi128ELi256ELi128ELb1ELb1ELb1ELb0ELb1ELb1EEEEEEEEEvNT_6ParamsE,"a",@progbits
	.sectionflags	@""
	.align	4
.nv.constant0._ZN7cutlass13device_kernelIN5flash11enable_sm90INS1_16FlashAttnFwdSm90INS1_25CollectiveMainloopFwdSm90ILi2EN4cute5tupleIJNS5_1CILi1EEES8_S8_EEENS6_IJNS7_ILi128EEESA_NS7_ILi256EEEEEELi256ENS_12float_e4m3_tEfNS_4arch4Sm90ELb0ELb0ELb1ELb1ELb1ELb0ELb0ELb1ELb0ELb1ELb1ELb0EEENS1_21CollectiveEpilogueFwdINS6_IJSA_SB_SA_EEES9_NS_10bfloat16_tESF_Li256ELb1ELb1ELb1ELb1EEENS1_36VarlenDynamicPersistentTileSchedulerILi128ELi128ELi256ELi128ELb1ELb1ELb1ELb0ELb1ELb1EEEEEEEEEvNT_6ParamsE:
	.zero		3584


//--------------------- .nv.constant0._ZN7cutlass13device_kernelIN5flash11enable_sm90INS1_16FlashAttnFwdSm90INS1_25CollectiveMainloopFwdSm90ILi2EN4cute5tupleIJNS5_1CILi1EEES8_S8_EEENS6_IJNS7_ILi128EEESA_NS7_ILi256EEEEEELi256ENS_12float_e4m3_tEfNS_4arch4Sm90ELb0ELb0ELb1ELb1ELb1ELb1ELb0ELb1ELb0ELb1ELb1ELb0EEENS1_21CollectiveEpilogueFwdINS6_IJSA_SB_SA_EEES9_NS_10bfloat16_tESF_Li256ELb1ELb1ELb1ELb1EEENS1_36VarlenDynamicPersistentTileSchedulerILi128ELi128ELi256ELi128ELb1ELb1ELb1ELb0ELb1ELb1EEEEEEEEEvNT_6ParamsE --------------------------
	.section	.nv.constant0._ZN7cutlass13device_kernelIN5flash11enable_sm90INS1_16FlashAttnFwdSm90INS1_25CollectiveMainloopFwdSm90ILi2EN4cute5tupleIJNS5_1CILi1EEES8_S8_EEENS6_IJNS7_ILi128EEESA_NS7_ILi256EEEEEELi256ENS_12float_e4m3_tEfNS_4arch4Sm90ELb0ELb0ELb1ELb1ELb1ELb1ELb0ELb1ELb0ELb1ELb1ELb0EEENS1_21CollectiveEpilogueFwdINS6_IJSA_SB_SA_EEES9_NS_10bfloat16_tESF_Li256ELb1ELb1ELb1ELb1EEENS1_36VarlenDynamicPersistentTileSchedulerILi128ELi128ELi256ELi128ELb1ELb1ELb1ELb0ELb1ELb1EEEEEEEEEvNT_6ParamsE,"a",@progbits
	.sectionflags	@""
	.align	4
.nv.constant0._ZN7cutlass13device_kernelIN5flash11enable_sm90INS1_16FlashAttnFwdSm90INS1_25CollectiveMainloopFwdSm90ILi2EN4cute5tupleIJNS5_1CILi1EEES8_S8_EEENS6_IJNS7_ILi128EEESA_NS7_ILi256EEEEEELi256ENS_12float_e4m3_tEfNS_4arch4Sm90ELb0ELb0ELb1ELb1ELb1ELb1ELb0ELb1ELb0ELb1ELb1ELb0EEENS1_21CollectiveEpilogueFwdINS6_IJSA_SB_SA_EEES9_NS_10bfloat16_tESF_Li256ELb1ELb1ELb1ELb1EEENS1_36VarlenDynamicPersistentTileSchedulerILi128ELi128ELi256ELi128ELb1ELb1ELb1ELb0ELb1ELb1EEEEEEEEEvNT_6ParamsE:
	.zero		3584


//--------------------- .nv.constant0._ZN7cutlass13device_kernelIN5flash11enable_sm90INS1_16FlashAttnFwdSm90INS1_25CollectiveMainloopFwdSm90ILi2EN4cute5tupleIJNS5_1CILi1EEES8_S8_EEENS6_IJNS7_ILi128EEENS7_ILi64EEENS7_ILi256EEEEEELi256ENS_12float_e4m3_tEfNS_4arch4Sm90ELb0ELb1ELb1ELb0ELb1ELb0ELb0ELb1ELb0ELb1ELb1ELb0EEENS1_21CollectiveEpilogueFwdINS6_IJSA_SC_SB_EEES9_NS_10bfloat16_tESG_Li256ELb0ELb1ELb1ELb1EEENS1_19SingleTileSchedulerILb0ELb1ELb1ELi128EEEEEEEEEvNT_6ParamsE --------------------------
	.section	.nv.constant0._ZN7cutlass13device_kernelIN5flash11enable_sm90INS1_16FlashAttnFwdSm90INS1_25CollectiveMainloopFwdSm90ILi2EN4cute5tupleIJNS5_1CILi1EEES8_S8_EEENS6_IJNS7_ILi128EEENS7_ILi64EEENS7_ILi256EEEEEELi256ENS_12float_e4m3_tEfNS_4arch4Sm90ELb0ELb1ELb1ELb0ELb1ELb0ELb0ELb1ELb0ELb1ELb1ELb0EEENS1_21CollectiveEpilogueFwdINS6_IJSA_SC_SB_EEES9_NS_10bfloat16_tESG_Li256ELb0ELb1ELb1ELb1EEENS1_19SingleTileSchedulerILb0ELb1ELb1ELi128EEEEEEEEEvNT_6ParamsE,"a",@progbits
	.sectionflags	@""
	.align	4
.nv.constant0._ZN7cutlass13device_kernelIN5flash11enable_sm90INS1_16FlashAttnFwdSm90INS1_25CollectiveMainloopFwdSm90ILi2EN4cute5tupleIJNS5_1CILi1EEES8_S8_EEENS6_IJNS7_ILi128EEENS7_ILi64EEENS7_ILi256EEEEEELi256ENS_12float_e4m3_tEfNS_4arch4Sm90ELb0ELb1ELb1ELb0ELb1ELb0ELb0ELb1ELb0ELb1ELb1ELb0EEENS1_21CollectiveEpilogueFwdINS6_IJSA_SC_SB_EEES9_NS_10bfloat16_tESG_Li256ELb0ELb1ELb1ELb1EEENS1_19SingleTileSchedulerILb0ELb1ELb1ELi128EEEEEEEEEvNT_6ParamsE:
	.zero		3456


//--------------------- .nv.constant0._ZN7cutlass13device_kernelIN5flash11enable_sm90INS1_16FlashAttnFwdSm90INS1_25CollectiveMainloopFwdSm90ILi2EN4cute5tupleIJNS5_1CILi1EEES8_S8_EEENS6_IJNS7_ILi128EEENS7_ILi64EEENS7_ILi256EEEEEELi256ENS_12float_e4m3_tEfNS_4arch4Sm90ELb0ELb1ELb1ELb1ELb1ELb0ELb0ELb1ELb0ELb1ELb1ELb0EEENS1_21CollectiveEpilogueFwdINS6_IJSA_SC_SB_EEES9_NS_10bfloat16_tESG_Li256ELb1ELb1ELb1ELb1EEENS1_36VarlenDynamicPersistentTileSchedulerILi128ELi64ELi256ELi128ELb1ELb1ELb1ELb1ELb0ELb1EEEEEEEEEvNT_6ParamsE --------------------------
	.section	.nv.constant0._ZN7cutlass13device_kernelIN5flash11enable_sm90INS1_16FlashAttnFwdSm90INS1_25CollectiveMainloopFwdSm90ILi2EN4cute5tupleIJNS5_1CILi1EEES8_S8_EEENS6_IJNS7_ILi128EEENS7_ILi64EEENS7_ILi256EEEEEELi256ENS_12float_e4m3_tEfNS_4arch4Sm90ELb0ELb1ELb1ELb1ELb1ELb0ELb0ELb1ELb0ELb1ELb1ELb0EEENS1_21CollectiveEpilogueFwdINS6_IJSA_SC_SB_EEES9_NS_10bfloat16_tESG_Li256ELb1ELb1ELb1ELb1EEENS1_36VarlenDynamicPersistentTileSchedulerILi128ELi64ELi256ELi128ELb1ELb1ELb1ELb1ELb0ELb1EEEEEEEEEvNT_6ParamsE,"a",@progbits
	.sectionflags	@""
	.align	4
.nv.constant0._ZN7cutlass13device_kernelIN5flash11enable_sm90INS1_16FlashAttnFwdSm90INS1_25CollectiveMainloopFwdSm90ILi2EN4cute5tupleIJNS5_1CILi1EEES8_S8_EEENS6_IJNS7_ILi128EEENS7_ILi64EEENS7_ILi256EEEEEELi256ENS_12float_e4m3_tEfNS_4arch4Sm90ELb0ELb1ELb1ELb1ELb1ELb0ELb0ELb1ELb0ELb1ELb1ELb0EEENS1_21CollectiveEpilogueFwdINS6_IJSA_SC_SB_EEES9_NS_10bfloat16_tESG_Li256ELb1ELb1ELb1ELb1EEENS1_36VarlenDynamicPersistentTileSchedulerILi128ELi64ELi256ELi128ELb1ELb1ELb1ELb1ELb0ELb1EEEEEEEEEvNT_6ParamsE:
	.zero		3584


//--------------------- .nv.constant0._ZN7cutlass13device_kernelIN5flash11enable_sm90INS1_16FlashAttnFwdSm90INS1_25CollectiveMainloopFwdSm90ILi2EN4cute5tupleIJNS5_1CILi1EEES8_S8_EEENS6_IJNS7_ILi128EEENS7_ILi64EEENS7_ILi256EEEEEELi256ENS_12float_e4m3_tEfNS_4arch4Sm90ELb0ELb1ELb1ELb1ELb1ELb1ELb0ELb1ELb0ELb1ELb1ELb0EEENS1_21CollectiveEpilogueFwdINS6_IJSA_SC_SB_EEES9_NS_10bfloat16_tESG_Li256ELb1ELb1ELb1ELb1EEENS1_36VarlenDynamicPersistentTileSchedulerILi128ELi64ELi256ELi128ELb1ELb1ELb1ELb1ELb0ELb1EEEEEEEEEvNT_6ParamsE --------------------------
	.section	.nv.constant0._ZN7cutlass13device_kernelIN5flash11enable_sm90INS1_16FlashAttnFwdSm90INS1_25CollectiveMainloopFwdSm90ILi2EN4cute5tupleIJNS5_1CILi1EEES8_S8_EEENS6_IJNS7_ILi128EEENS7_ILi64EEENS7_ILi256EEEEEELi256ENS_12float_e4m3_tEfNS_4arch4Sm90ELb0ELb1ELb1ELb1ELb1ELb1ELb0ELb1ELb0ELb1ELb1ELb0EEENS1_21CollectiveEpilogueFwdINS6_IJSA_SC_SB_EEES9_NS_10bfloat16_tESG_Li256ELb1ELb1ELb1ELb1EEENS1_36VarlenDynamicPersistentTileSchedulerILi128ELi64ELi256ELi128ELb1ELb1ELb1ELb1ELb0ELb1EEEEEEEEEvNT_6ParamsE,"a",@progbits
	.sectionflags	@""
	.align	4
.nv.constant0._ZN7cutlass13device_kernelIN5flash11enable_sm90INS1_16FlashAttnFwdSm90INS1_25CollectiveMainloopFwdSm90ILi2EN4cute5tupleIJNS5_1CILi1EEES8_S8_EEENS6_IJNS7_ILi128EEENS7_ILi64EEENS7_ILi256EEEEEELi256ENS_12float_e4m3_tEfNS_4arch4Sm90ELb0ELb1ELb1ELb1ELb1ELb1ELb0ELb1ELb0ELb1ELb1ELb0EEENS1_21CollectiveEpilogueFwdINS6_IJSA_SC_SB_EEES9_NS_10bfloat16_tESG_Li256ELb1ELb1ELb1ELb1EEENS1_36VarlenDynamicPersistentTileSchedulerILi128ELi64ELi256ELi128ELb1ELb1ELb1ELb1ELb0ELb1EEEEEEEEEvNT_6ParamsE:
	.zero		3584


//--------------------- .nv.constant0._ZN7cutlass13device_kernelIN5flash11enable_sm90INS1_16FlashAttnFwdSm90INS1_25CollectiveMainloopFwdSm90ILi2EN4cute5tupleIJNS5_1CILi1EEES8_S8_EEENS6_IJNS7_ILi128EEESA_NS7_ILi256EEEEEELi256ENS_12float_e4m3_tEfNS_4arch4Sm90ELb1ELb0ELb1ELb0ELb1ELb0ELb0ELb1ELb0ELb1ELb1ELb0EEENS1_21CollectiveEpilogueFwdINS6_IJSA_SB_SA_EEES9_NS_10bfloat16_tESF_Li256ELb0ELb1ELb1ELb1EEENS1_19SingleTileSchedulerILb0ELb1ELb1ELi128EEEEEEEEEvNT_6ParamsE --------------------------
	.section	.nv.constant0._ZN7cutlass13device_kernelIN5flash11enable_sm90INS1_16FlashAttnFwdSm90INS1_25CollectiveMainloopFwdSm90ILi2EN4cute5tupleIJNS5_1CILi1EEES8_S8_EEENS6_IJNS7_ILi128EEESA_NS7_ILi256EEEEEELi256ENS_12float_e4m3_tEfNS_4arch4Sm90ELb1ELb0ELb1ELb0ELb1ELb0ELb0ELb1ELb0ELb1ELb1ELb0EEENS1_21CollectiveEpilogueFwdINS6_IJSA_SB_SA_EEES9_NS_10bfloat16_tESF_Li256ELb0ELb1ELb1ELb1EEENS1_19SingleTileSchedulerILb0ELb1ELb1ELi128EEEEEEEEEvNT_6ParamsE,"a",@progbits
	.sectionflags	@""
	.align	4
.nv.constant0._ZN7cutlass13device_kernelIN5flash11enable_sm90INS1_16FlashAttnFwdSm90INS1_25CollectiveMainloopFwdSm90ILi2EN4cute5tupleIJNS5_1CILi1EEES8_S8_EEENS6_IJNS7_ILi128EEESA_NS7_ILi256EEEEEELi256ENS_12float_e4m3_tEfNS_4arch4Sm90ELb1ELb0ELb1ELb0ELb1ELb0ELb0ELb1ELb0ELb1ELb1ELb0EEENS1_21CollectiveEpilogueFwdINS6_IJSA_SB_SA_EEES9_NS_10bfloat16_tESF_Li256ELb0ELb1ELb1ELb1EEENS1_19SingleTileSchedulerILb0ELb1ELb1ELi128EEEEEEEEEvNT_6ParamsE:
	.zero		3456


//--------------------- .nv.constant0._ZN7cutlass13device_kernelIN5flash11enable_sm90INS1_16FlashAttnFwdSm90INS1_25CollectiveMainloopFwdSm90ILi2EN4cute5tupleIJNS5_1CILi1EEES8_S8_EEENS6_IJNS7_ILi128EEESA_NS7_ILi256EEEEEELi256ENS_12float_e4m3_tEfNS_4arch4Sm90ELb1ELb0ELb1ELb1ELb1ELb0ELb0ELb1ELb0ELb1ELb1ELb0EEENS1_21CollectiveEpilogueFwdINS6_IJSA_SB_SA_EEES9_NS_10bfloat16_tESF_Li256ELb1ELb1ELb1ELb1EEENS1_36VarlenDynamicPersistentTileSchedulerILi128ELi128ELi256ELi128ELb1ELb1ELb1ELb1ELb1ELb1EEEEEEEEEvNT_6ParamsE --------------------------
	.section	.nv.constant0._ZN7cutlass13device_kernelIN5flash11enable_sm90INS1_16FlashAttnFwdSm90INS1_25CollectiveMainloopFwdSm90ILi2EN4cute5tupleIJNS5_1CILi1EEES8_S8_EEENS6_IJNS7_ILi128EEESA_NS7_ILi256EEEEEELi256ENS_12float_e4m3_tEfNS_4arch4Sm90ELb1ELb0ELb1ELb1ELb1ELb0ELb0ELb1ELb0ELb1ELb1ELb0EEENS1_21CollectiveEpilogueFwdINS6_IJSA_SB_SA_EEES9_NS_10bfloat16_tESF_Li256ELb1ELb1ELb1ELb1EEENS1_36VarlenDynamicPersistentTileSchedulerILi128ELi128ELi256ELi128ELb1ELb1ELb1ELb1ELb1ELb1EEEEEEEEEvNT_6ParamsE,"a",@progbits
	.sectionflags	@""
	.align	4
.nv.constant0._ZN7cutlass13device_kernelIN5flash11enable_sm90INS1_16FlashAttnFwdSm90INS1_25CollectiveMainloopFwdSm90ILi2EN4cute5tupleIJNS5_1CILi1EEES8_S8_EEENS6_IJNS7_ILi128EEESA_NS7_ILi256EEEEEELi256ENS_12float_e4m3_tEfNS_4arch4Sm90ELb1ELb0ELb1ELb1ELb1ELb0ELb0ELb1ELb0ELb1ELb1ELb0EEENS1_21CollectiveEpilogueFwdINS6_IJSA_SB_SA_EEES9_NS_10bfloat16_tESF_Li256ELb1ELb1ELb1ELb1EEENS1_36VarlenDynamicPersistentTileSchedulerILi128ELi128ELi256ELi128ELb1ELb1ELb1ELb1ELb1ELb1EEEEEEEEEvNT_6ParamsE:
	.zero		3584


//--------------------- .nv.constant0._ZN7cutlass13device_kernelIN5flash11enable_sm90INS1_16FlashAttnFwdSm90INS1_25CollectiveMainloopFwdSm90ILi2EN4cute5tupleIJNS5_1CILi1EEES8_S8_EEENS6_IJNS7_ILi128EEESA_NS7_ILi256EEEEEELi256ENS_12float_e4m3_tEfNS_4arch4Sm90ELb1ELb0ELb1ELb1ELb1ELb1ELb0ELb1ELb0ELb1ELb1ELb0EEENS1_21CollectiveEpilogueFwdINS6_IJSA_SB_SA_EEES9_NS_10bfloat16_tESF_Li256ELb1ELb1ELb1ELb1EEENS1_36VarlenDynamicPersistentTileSchedulerILi128ELi128ELi256ELi128ELb1ELb1ELb1ELb1ELb1ELb1EEEEEEEEEvNT_6ParamsE --------------------------
	.section	.nv.constant0._ZN7cutlass13device_kernelIN5flash11enable_sm90INS1_16FlashAttnFwdSm90INS1_25CollectiveMainloopFwdSm90ILi2EN4cute5tupleIJNS5_1CILi1EEES8_S8_EEENS6_IJNS7_ILi128EEESA_NS7_ILi256EEEEEELi256ENS_12float_e4m3_tEfNS_4arch4Sm90ELb1ELb0ELb1ELb1ELb1ELb1ELb0ELb1ELb0ELb1ELb1ELb0EEENS1_21CollectiveEpilogueFwdINS6_IJSA_SB_SA_EEES9_NS_10bfloat16_tESF_Li256ELb1ELb1ELb1ELb1EEENS1_36VarlenDynamicPersistentTileSchedulerILi128ELi128ELi256ELi128ELb1ELb1ELb1ELb1ELb1ELb1EEEEEEEEEvNT_6ParamsE,"a",@progbits
	.sectionflags	@""
	.align	4
.nv.constant0._ZN7cutlass13device_kernelIN5flash11enable_sm90INS1_16FlashAttnFwdSm90INS1_25CollectiveMainloopFwdSm90ILi2EN4cute5tupleIJNS5_1CILi1EEES8_S8_EEENS6_IJNS7_ILi128EEESA_NS7_ILi256EEEEEELi256ENS_12float_e4m3_tEfNS_4arch4Sm90ELb1ELb0ELb1ELb1ELb1ELb1ELb0ELb1ELb0ELb1ELb1ELb0EEENS1_21CollectiveEpilogueFwdINS6_IJSA_SB_SA_EEES9_NS_10bfloat16_tESF_Li256ELb1ELb1ELb1ELb1EEENS1_36VarlenDynamicPersistentTileSchedulerILi128ELi128ELi256ELi128ELb1ELb1ELb1ELb1ELb1ELb1EEEEEEEEEvNT_6ParamsE:
	.zero		3584


//--------------------- .nv.constant0._ZN7cutlass13device_kernelIN5flash11enable_sm90INS1_16FlashAttnFwdSm90INS1_25CollectiveMainloopFwdSm90ILi2EN4cute5tupleIJNS5_1CILi1EEES8_S8_EEENS6_IJNS7_ILi128EEENS7_ILi160EEENS7_ILi192EEEEEELi192ENS_12float_e4m3_tEfNS_4arch4Sm90ELb0ELb0ELb1ELb0ELb1ELb0ELb0ELb1ELb1ELb1ELb1ELb0EEENS1_21CollectiveEpilogueFwdINS6_IJSA_SC_SB_EEES9_NS_10bfloat16_tESG_Li256ELb0ELb1ELb1ELb1EEENS1_19SingleTileSchedulerILb0ELb1ELb1ELi128EEEEEEEEEvNT_6ParamsE --------------------------
	.section	.nv.constant0._ZN7cutlass13device_kernelIN5flash11enable_sm90INS1_16FlashAttnFwdSm90INS1_25CollectiveMainloopFwdSm90ILi2EN4cute5tupleIJNS5_1CILi1EEES8_S8_EEENS6_IJNS7_ILi128EEENS7_ILi160EEENS7_ILi192EEEEEELi192ENS_12float_e4m3_tEfNS_4arch4Sm90ELb0ELb0ELb1ELb0ELb1ELb0ELb0ELb1ELb1ELb1ELb1ELb0EEENS1_21CollectiveEpilogueFwdINS6_IJSA_SC_SB_EEES9_NS_10bfloat16_tESG_Li256ELb0ELb1ELb1ELb1EEENS1_19SingleTileSchedulerILb0ELb1ELb1ELi128EEEEEEEEEvNT_6ParamsE,"a",@progbits
	.sectionflags	@""
	.align	4
.nv.constant0._ZN7cutlass13device_kernelIN5flash11enable_sm90INS1_16FlashAttnFwdSm90INS1_25CollectiveMainloopFwdSm90ILi2EN4cute5tupleIJNS5_1CILi1EEES8_S8_EEENS6_IJNS7_ILi128EEENS7_ILi160EEENS7_ILi192EEEEEELi192ENS_12float_e4m3_tEfNS_4arch4Sm90ELb0ELb0ELb1ELb0ELb1ELb0ELb0ELb1ELb1ELb1ELb1ELb0EEENS1_21CollectiveEpilogueFwdINS6_IJSA_SC_SB_EEES9_NS_10bfloat16_tESG_Li256ELb0ELb1ELb1ELb1EEENS1_19SingleTileSchedulerILb0ELb1ELb1ELi128EEEEEEEEEvNT_6ParamsE:
	.zero		3456


//--------------------- .nv.constant0._ZN7cutlass13device_kernelIN5flash11enable_sm90INS1_16FlashAttnFwdSm90INS1_25CollectiveMainloopFwdSm90ILi2EN4cute5tupleIJNS5_1CILi1EEES8_S8_EEENS6_IJNS7_ILi128EEENS7_ILi160EEENS7_ILi192EEEEEELi192ENS_12float_e4m3_tEfNS_4arch4Sm90ELb0ELb0ELb1ELb1ELb1ELb0ELb0ELb1ELb1ELb1ELb1ELb0EEENS1_21CollectiveEpilogueFwdINS6_IJSA_SC_SB_EEES9_NS_10bfloat16_tESG_Li256ELb1ELb1ELb1ELb1EEENS1_36VarlenDynamicPersistentTileSchedulerILi128ELi160ELi256ELi128ELb1ELb1ELb1ELb0ELb1ELb1EEEEEEEEEvNT_6ParamsE --------------------------
	.section	.nv.constant0._ZN7cutlass13device_kernelIN5flash11enable_sm90INS1_16FlashAttnFwdSm90INS1_25CollectiveMainloopFwdSm90ILi2EN4cute5tupleIJNS5_1CILi1EEES8_S8_EEENS6_IJNS7_ILi128EEENS7_ILi160EEENS7_ILi192EEEEEELi192ENS_12float_e4m3_tEfNS_4arch4Sm90ELb0ELb0ELb1ELb1ELb1ELb0ELb0ELb1ELb1ELb1ELb1ELb0EEENS1_21CollectiveEpilogueFwdINS6_IJSA_SC_SB_EEES9_NS_10bfloat16_tESG_Li256ELb1ELb1ELb1ELb1EEENS1_36VarlenDynamicPersistentTileSchedulerILi128ELi160ELi256ELi128ELb1ELb1ELb1ELb0ELb1ELb1EEEEEEEEEvNT_6ParamsE,"a",@progbits
	.sectionflags	@""
	.align	4
.nv.constant0._ZN7cutlass13device_kernelIN5flash11enable_sm90INS1_16FlashAttnFwdSm90INS1_25CollectiveMainloopFwdSm90ILi2EN4cute5tupleIJNS5_1CILi1EEES8_S8_EEENS6_IJNS7_ILi128EEENS7_ILi160EEENS7_ILi192EEEEEELi192ENS_12float_e4m3_tEfNS_4arch4Sm90ELb0ELb0ELb1ELb1ELb1ELb0ELb0ELb1ELb1ELb1ELb1ELb0EEENS1_21CollectiveEpilogueFwdINS6_IJSA_SC_SB_EEES9_NS_10bfloat16_tESG_Li256ELb1ELb1ELb1ELb1EEENS1_36VarlenDynamicPersistentTileSchedulerILi128ELi160ELi256ELi128ELb1ELb1ELb1ELb0ELb1ELb1EEEEEEEEEvNT_6ParamsE:
	.zero		3584


//--------------------- .nv.constant0._ZN7cutlass13device_kernelIN5flash11enable_sm90INS1_16FlashAttnFwdSm90INS1_25CollectiveMainloopFwdSm90ILi2EN4cute5tupleIJNS5_1CILi1EEES8_S8_EEENS6_IJNS7_ILi128EEENS7_ILi160EEENS7_ILi192EEEEEELi192ENS_12float_e4m3_tEfNS_4arch4Sm90ELb0ELb0ELb1ELb1ELb1ELb1ELb0ELb1ELb1ELb1ELb1ELb0EEENS1_21CollectiveEpilogueFwdINS6_IJSA_SC_SB_EEES9_NS_10bfloat16_tESG_Li256ELb1ELb1ELb1ELb1EEENS1_36VarlenDynamicPersistentTileSchedulerILi128ELi160ELi256ELi128ELb1ELb1ELb1ELb0ELb1ELb1EEEEEEEEEvNT_6ParamsE --------------------------
	.section	.nv.constant0._ZN7cutlass13device_kernelIN5flash11enable_sm90INS1_16FlashAttnFwdSm90INS1_25CollectiveMainloopFwdSm90ILi2EN4cute5tupleIJNS5_1CILi1EEES8_S8_EEENS6_IJNS7_ILi128EEENS7_ILi160EEENS7_ILi192EEEEEELi192ENS_12float_e4m3_tEfNS_4arch4Sm90ELb0ELb0ELb1ELb1ELb1ELb1ELb0ELb1ELb1ELb1ELb1ELb0EEENS1_21CollectiveEpilogueFwdINS6_IJSA_SC_SB_EEES9_NS_10bfloat16_tESG_Li256ELb1ELb1ELb1ELb1EEENS1_36VarlenDynamicPersistentTileSchedulerILi128ELi160ELi256ELi128ELb1ELb1ELb1ELb0ELb1ELb1EEEEEEEEEvNT_6ParamsE,"a",@progbits
	.sectionflags	@""
	.align	4
.nv.constant0._ZN7cutlass13device_kernelIN5flash11enable_sm90INS1_16FlashAttnFwdSm90INS1_25CollectiveMainloopFwdSm90ILi2EN4cute5tupleIJNS5_1CILi1EEES8_S8_EEENS6_IJNS7_ILi128EEENS7_ILi160EEENS7_ILi192EEEEEELi192ENS_12float_e4m3_tEfNS_4arch4Sm90ELb0ELb0ELb1ELb1ELb1ELb1ELb0ELb1ELb1ELb1ELb1ELb0EEENS1_21CollectiveEpilogueFwdINS6_IJSA_SC_SB_EEES9_NS_10bfloat16_tESG_Li256ELb1ELb1ELb1ELb1EEENS1_36VarlenDynamicPersistentTileSchedulerILi128ELi160ELi256ELi128ELb1ELb1ELb1ELb0ELb1ELb1EEEEEEEEEvNT_6ParamsE:
	.zero		3584


//--------------------- .nv.constant0._ZN7cutlass13device_kernelIN5flash11enable_sm90INS1_16FlashAttnFwdSm90INS1_25CollectiveMainloopFwdSm90ILi2EN4cute5tupleIJNS5_1CILi1EEES8_S8_EEENS6_IJNS7_ILi128EEESA_NS7_ILi192EEEEEELi192ENS_12float_e4m3_tEfNS_4arch4Sm90ELb0ELb1ELb1ELb0ELb1ELb0ELb0ELb1ELb1ELb1ELb1ELb0EEENS1_21CollectiveEpilogueFwdINS6_IJSA_SB_SA_EEES9_NS_10bfloat16_tESF_Li256ELb0ELb1ELb1ELb1EEENS1_19SingleTileSchedulerILb0ELb1ELb1ELi128EEEEEEEEEvNT_6ParamsE --------------------------
	.section	.nv.constant0._ZN7cutlass13device_kernelIN5flash11enable_sm90INS1_16FlashAttnFwdSm90INS1_25CollectiveMainloopFwdSm90ILi2EN4cute5tupleIJNS5_1CILi1EEES8_S8_EEENS6_IJNS7_ILi128EEESA_NS7_ILi192EEEEEELi192ENS_12float_e4m3_tEfNS_4arch4Sm90ELb0ELb1ELb1ELb0ELb1ELb0ELb0ELb1ELb1ELb1ELb1ELb0EEENS1_21CollectiveEpilogueFwdINS6_IJSA_SB_SA_EEES9_NS_10bfloat16_tESF_Li256ELb0ELb1ELb1ELb1EEENS1_19SingleTileSchedulerILb0ELb1ELb1ELi128EEEEEEEEEvNT_6ParamsE,"a",@progbits
	.sectionflags	@""
	.align	4
.nv.constant0._ZN7cutlass13device_kernelIN5flash11enable_sm90INS1_16FlashAttnFwdSm90INS1_25CollectiveMainloopFwdSm90ILi2EN4cute5tupleIJNS5_1CILi1EEES8_S8_EEENS6_IJNS7_ILi128EEESA_NS7_ILi192EEEEEELi192ENS_12float_e4m3_tEfNS_4arch4Sm90ELb0ELb1ELb1ELb0ELb1ELb0ELb0ELb1ELb1ELb1ELb1ELb0EEENS1_21CollectiveEpilogueFwdINS6_IJSA_SB_SA_EEES9_NS_10bfloat16_tESF_Li256ELb0ELb1ELb1ELb1EEENS1_19SingleTileSchedulerILb0ELb1ELb1ELi128EEEEEEEEEvNT_6ParamsE:
	.zero		3456


//--------------------- .nv.constant0._ZN7cutlass13device_kernelIN5flash11enable_sm90INS1_16FlashAttnFwdSm90INS1_25CollectiveMainloopFwdSm90ILi2EN4cute5tupleIJNS5_1CILi1EEES8_S8_EEENS6_IJNS7_ILi128EEESA_NS7_ILi192EEEEEELi192ENS_12float_e4m3_tEfNS_4arch4Sm90ELb0ELb1ELb1ELb1ELb1ELb0ELb0ELb1ELb1ELb1ELb1ELb0EEENS1_21CollectiveEpilogueFwdINS6_IJSA_SB_SA_EEES9_NS_10bfloat16_tESF_Li256ELb1ELb1ELb1ELb1EEENS1_36VarlenDynamicPersistentTileSchedulerILi128ELi128ELi256ELi128ELb1ELb1ELb1ELb1ELb0ELb1EEEEEEEEEvNT_6ParamsE --------------------------
	.section	.nv.constant0._ZN7cutlass13device_kernelIN5flash11enable_sm90INS1_16FlashAttnFwdSm90INS1_25CollectiveMainloopFwdSm90ILi2EN4cute5tupleIJNS5_1CILi1EEES8_S8_EEENS6_IJNS7_ILi128EEESA_NS7_ILi192EEEEEELi192ENS_12float_e4m3_tEfNS_4arch4Sm90ELb0ELb1ELb1ELb1ELb1ELb0ELb0ELb1ELb1ELb1ELb1ELb0EEENS1_21CollectiveEpilogueFwdINS6_IJSA_SB_SA_EEES9_NS_10bfloat16_tESF_Li256ELb1ELb1ELb1ELb1EEENS1_36VarlenDynamicPersistentTileSchedulerILi128ELi128ELi256ELi128ELb1ELb1ELb1ELb1ELb0ELb1EEEEEEEEEvNT_6ParamsE,"a",@progbits
	.sectionflags	@""
	.align	4
.nv.constant0._ZN7cutlass13device_kernelIN5flash11enable_sm90INS1_16FlashAttnFwdSm90INS1_25CollectiveMainloopFwdSm90ILi2EN4cute5tupleIJNS5_1CILi1EEES8_S8_EEENS6_IJNS7_ILi128EEESA_NS7_ILi192EEEEEELi192ENS_12float_e4m3_tEfNS_4arch4Sm90ELb0ELb1ELb1ELb1ELb1ELb0ELb0ELb1ELb1ELb1ELb1ELb0EEENS1_21CollectiveEpilogueFwdINS6_IJSA_SB_SA_EEES9_NS_10bfloat16_tESF_Li256ELb1ELb1ELb1ELb1EEENS1_36VarlenDynamicPersistentTileSchedulerILi128ELi128ELi256ELi128ELb1ELb1ELb1ELb1ELb0ELb1EEEEEEEEEvNT_6ParamsE:
	.zero		3584


//--------------------- .nv.constant0._ZN7cutlass13device_kernelIN5flash11enable_sm90INS1_16FlashAttnFwdSm90INS1_25CollectiveMainloopFwdSm90ILi2EN4cute5tupleIJNS5_1CILi1EEES8_S8_EEENS6_IJNS7_ILi128EEESA_NS7_ILi192EEEEEELi192ENS_12float_e4m3_tEfNS_4arch4Sm90ELb0ELb1ELb1ELb1ELb1ELb1ELb0ELb1ELb1ELb1ELb1ELb0EEENS1_21CollectiveEpilogueFwdINS6_IJSA_SB_SA_EEES9_NS_10bfloat16_tESF_Li256ELb1ELb1ELb1ELb1EEENS1_36VarlenDynamicPersistentTileSchedulerILi128ELi128ELi256ELi128ELb1ELb1ELb1ELb1ELb0ELb1EEEEEEEEEvNT_6ParamsE --------------------------
	.section	.nv.constant0._ZN7cutlass13device_kernelIN5flash11enable_sm90INS1_16FlashAttnFwdSm90INS1_25CollectiveMainloopFwdSm90ILi2EN4cute5tupleIJNS5_1CILi1EEES8_S8_EEENS6_IJNS7_ILi128EEESA_NS7_ILi192EEEEEELi192ENS_12float_e4m3_tEfNS_4arch4Sm90ELb0ELb1ELb1ELb1ELb1ELb1ELb0ELb1ELb1ELb1ELb1ELb0EEENS1_21CollectiveEpilogueFwdINS6_IJSA_SB_SA_EEES9_NS_10bfloat16_tESF_Li256ELb1ELb1ELb1ELb1EEENS1_36VarlenDynamicPersistentTileSchedulerILi128ELi128ELi256ELi128ELb1ELb1ELb1ELb1ELb0ELb1EEEEEEEEEvNT_6ParamsE,"a",@progbits
	.sectionflags	@""
	.align	4
.nv.constant0._ZN7cutlass13device_kernelIN5flash11enable_sm90INS1_16FlashAttnFwdSm90INS1_25CollectiveMainloopFwdSm90ILi2EN4cute5tupleIJNS5_1CILi1EEES8_S8_EEENS6_IJNS7_ILi128EEESA_NS7_ILi192EEEEEELi192ENS_12float_e4m3_tEfNS_4arch4Sm90ELb0ELb1ELb1ELb1ELb1ELb1ELb0ELb1ELb1ELb1ELb1ELb0EEENS1_21CollectiveEpilogueFwdINS6_IJSA_SB_SA_EEES9_NS_10bfloat16_tESF_Li256ELb1ELb1ELb1ELb1EEENS1_36VarlenDynamicPersistentTileSchedulerILi128ELi128ELi256ELi128ELb1ELb1ELb1ELb1ELb0ELb1EEEEEEEEEvNT_6ParamsE:
	.zero		3584


//--------------------- .nv.constant0._ZN7cutlass13device_kernelIN5flash11enable_sm90INS1_16FlashAttnFwdSm90INS1_25CollectiveMainloopFwdSm90ILi2EN4cute5tupleIJNS5_1CILi1EEES8_S8_EEENS6_IJNS7_ILi128EEENS7_ILi160EEENS7_ILi192EEEEEELi192ENS_12float_e4m3_tEfNS_4arch4Sm90ELb1ELb0ELb1ELb0ELb1ELb0ELb0ELb1ELb1ELb1ELb1ELb0EEENS1_21CollectiveEpilogueFwdINS6_IJSA_SC_SB_EEES9_NS_10bfloat16_tESG_Li256ELb0ELb1ELb1ELb1EEENS1_19SingleTileSchedulerILb0ELb1ELb1ELi128EEEEEEEEEvNT_6ParamsE --------------------------
	.section	.nv.constant0._ZN7cutlass13device_kernelIN5flash11enable_sm90INS1_16FlashAttnFwdSm90INS1_25CollectiveMainloopFwdSm90ILi2EN4cute5tupleIJNS5_1CILi1EEES8_S8_EEENS6_IJNS7_ILi128EEENS7_ILi160EEENS7_ILi192EEEEEELi192ENS_12float_e4m3_tEfNS_4arch4Sm90ELb1ELb0ELb1ELb0ELb1ELb0ELb0ELb1ELb1ELb1ELb1ELb0EEENS1_21CollectiveEpilogueFwdINS6_IJSA_SC_SB_EEES9_NS_10bfloat16_tESG_Li256ELb0ELb1ELb1ELb1EEENS1_19SingleTileSchedulerILb0ELb1ELb1ELi128EEEEEEEEEvNT_6ParamsE,"a",@progbits
	.sectionflags	@""
	.align	4
.nv.constant0._ZN7cutlass13device_kernelIN5flash11enable_sm90INS1_16FlashAttnFwdSm90INS1_25CollectiveMainloopFwdSm90ILi2EN4cute5tupleIJNS5_1CILi1EEES8_S8_EEENS6_IJNS7_ILi128EEENS7_ILi160EEENS7_ILi192EEEEEELi192ENS_12float_e4m3_tEfNS_4arch4Sm90ELb1ELb0ELb1ELb0ELb1ELb0ELb0ELb1ELb1ELb1ELb1ELb0EEENS1_21CollectiveEpilogueFwdINS6_IJSA_SC_SB_EEES9_NS_10bfloat16_tESG_Li256ELb0ELb1ELb1ELb1EEENS1_19SingleTileSchedulerILb0ELb1ELb1ELi128EEEEEEEEEvNT_6ParamsE:
	.zero		3456


//--------------------- .nv.constant0._ZN7cutlass13device_kernelIN5flash11enable_sm90INS1_16FlashAttnFwdSm90INS1_25CollectiveMainloopFwdSm90ILi2EN4cute5tupleIJNS5_1CILi1EEES8_S8_EEENS6_IJNS7_ILi128EEENS7_ILi160EEENS7_ILi192EEEEEELi192ENS_12float_e4m3_tEfNS_4arch4Sm90ELb1ELb0ELb1ELb1ELb1ELb0ELb0ELb1ELb1ELb1ELb1ELb0EEENS1_21CollectiveEpilogueFwdINS6_IJSA_SC_SB_EEES9_NS_10bfloat16_tESG_Li256ELb1ELb1ELb1ELb1EEENS1_36VarlenDynamicPersistentTileSchedulerILi128ELi160ELi256ELi128ELb1ELb1ELb1ELb1ELb1ELb1EEEEEEEEEvNT_6ParamsE --------------------------
	.section	.nv.constant0._ZN7cutlass13device_kernelIN5flash11enable_sm90INS1_16FlashAttnFwdSm90INS1_25CollectiveMainloopFwdSm90ILi2EN4cute5tupleIJNS5_1CILi1EEES8_S8_EEENS6_IJNS7_ILi128EEENS7_ILi160EEENS7_ILi192EEEEEELi192ENS_12float_e4m3_tEfNS_4arch4Sm90ELb1ELb0ELb1ELb1ELb1ELb0ELb0ELb1ELb1ELb1ELb1ELb0EEENS1_21CollectiveEpilogueFwdINS6_IJSA_SC_SB_EEES9_NS_10bfloat16_tESG_Li256ELb1ELb1ELb1ELb1EEENS1_36VarlenDynamicPersistentTileSchedulerILi128ELi160ELi256ELi128ELb1ELb1ELb1ELb1ELb1ELb1EEEEEEEEEvNT_6ParamsE,"a",@progbits
	.sectionflags	@""
	.align	4
.nv.constant0._ZN7cutlass13device_kernelIN5flash11enable_sm90INS1_16FlashAttnFwdSm90INS1_25CollectiveMainloopFwdSm90ILi2EN4cute5tupleIJNS5_1CILi1EEES8_S8_EEENS6_IJNS7_ILi128EEENS7_ILi160EEENS7_ILi192EEEEEELi192ENS_12float_e4m3_tEfNS_4arch4Sm90ELb1ELb0ELb1ELb1ELb1ELb0ELb0ELb1ELb1ELb1ELb1ELb0EEENS1_21CollectiveEpilogueFwdINS6_IJSA_SC_SB_EEES9_NS_10bfloat16_tESG_Li256ELb1ELb1ELb1ELb1EEENS1_36VarlenDynamicPersistentTileSchedulerILi128ELi160ELi256ELi128ELb1ELb1ELb1ELb1ELb1ELb1EEEEEEEEEvNT_6ParamsE:
	.zero		3584


//--------------------- .nv.constant0._ZN7cutlass13device_kernelIN5flash11enable_sm90INS1_16FlashAttnFwdSm90INS1_25CollectiveMainloopFwdSm90ILi2EN4cute5tupleIJNS5_1CILi1EEES8_S8_EEENS6_IJNS7_ILi128EEENS7_ILi160EEENS7_ILi192EEEEEELi192ENS_12float_e4m3_tEfNS_4arch4Sm90ELb1ELb0ELb1ELb1ELb1ELb1ELb0ELb1ELb1ELb1ELb1ELb0EEENS1_21CollectiveEpilogueFwdINS6_IJSA_SC_SB_EEES9_NS_10bfloat16_tESG_Li256ELb1ELb1ELb1ELb1EEENS1_36VarlenDynamicPersistentTileSchedulerILi128ELi160ELi256ELi128ELb1ELb1ELb1ELb1ELb1ELb1EEEEEEEEEvNT_6ParamsE --------------------------
	.section	.nv.constant0._ZN7cutlass13device_kernelIN5flash11enable_sm90INS1_16FlashAttnFwdSm90INS1_25CollectiveMainloopFwdSm90ILi2EN4cute5tupleIJNS5_1CILi1EEES8_S8_EEENS6_IJNS7_ILi128EEENS7_ILi160EEENS7_ILi192EEEEEELi192ENS_12float_e4m3_tEfNS_4arch4Sm90ELb1ELb0ELb1ELb1ELb1ELb1ELb0ELb1ELb1ELb1ELb1ELb0EEENS1_21CollectiveEpilogueFwdINS6_IJSA_SC_SB_EEES9_NS_10bfloat16_tESG_Li256ELb1ELb1ELb1ELb1EEENS1_36VarlenDynamicPersistentTileSchedulerILi128ELi160ELi256ELi128ELb1ELb1ELb1ELb1ELb1ELb1EEEEEEEEEvNT_6ParamsE,"a",@progbits
	.sectionflags	@""
	.align	4
.nv.constant0._ZN7cutlass13device_kernelIN5flash11enable_sm90INS1_16FlashAttnFwdSm90INS1_25CollectiveMainloopFwdSm90ILi2EN4cute5tupleIJNS5_1CILi1EEES8_S8_EEENS6_IJNS7_ILi128EEENS7_ILi160EEENS7_ILi192EEEEEELi192ENS_12float_e4m3_tEfNS_4arch4Sm90ELb1ELb0ELb1ELb1ELb1ELb1ELb0ELb1ELb1ELb1ELb1ELb0EEENS1_21CollectiveEpilogueFwdINS6_IJSA_SC_SB_EEES9_NS_10bfloat16_tESG_Li256ELb1ELb1ELb1ELb1EEENS1_36VarlenDynamicPersistentTileSchedulerILi128ELi160ELi256ELi128ELb1ELb1ELb1ELb1ELb1ELb1EEEEEEEEEvNT_6ParamsE:
	.zero		3584


//--------------------- .nv.constant0._ZN7cutlass13device_kernelIN5flash11enable_sm90INS1_16FlashAttnFwdSm90INS1_25CollectiveMainloopFwdSm90ILi2EN4cute5tupleIJNS5_1CILi1EEES8_S8_EEENS6_IJNS7_ILi128EEENS7_ILi160EEESA_EEELi128ENS_12float_e4m3_tEfNS_4arch4Sm90ELb0ELb0ELb1ELb0ELb1ELb0ELb0ELb1ELb1ELb1ELb1ELb0EEENS1_21CollectiveEpilogueFwdINS6_IJSA_SA_SB_EEES9_NS_10bfloat16_tESF_Li256ELb0ELb1ELb1ELb1EEENS1_19SingleTileSchedulerILb0ELb1ELb1ELi128EEEEEEEEEvNT_6ParamsE --------------------------
	.section	.nv.constant0._ZN7cutlass13device_kernelIN5flash11enable_sm90INS1_16FlashAttnFwdSm90INS1_25CollectiveMainloopFwdSm90ILi2EN4cute5tupleIJNS5_1CILi1EEES8_S8_EEENS6_IJNS7_ILi128EEENS7_ILi160EEESA_EEELi128ENS_12float_e4m3_tEfNS_4arch4Sm90ELb0ELb0ELb1ELb0ELb1ELb0ELb0ELb1ELb1ELb1ELb1ELb0EEENS1_21CollectiveEpilogueFwdINS6_IJSA_SA_SB_EEES9_NS_10bfloat16_tESF_Li256ELb0ELb1ELb1ELb1EEENS1_19SingleTileSchedulerILb0ELb1ELb1ELi128EEEEEEEEEvNT_6ParamsE,"a",@progbits
	.sectionflags	@""
	.align	4
.nv.constant0._ZN7cutlass13device_kernelIN5flash11enable_sm90INS1_16FlashAttnFwdSm90INS1_25CollectiveMainloopFwdSm90ILi2EN4cute5tupleIJNS5_1CILi1EEES8_S8_EEENS6_IJNS7_ILi128EEENS7_ILi160EEESA_EEELi128ENS_12float_e4m3_tEfNS_4arch4Sm90ELb0ELb0ELb1ELb0ELb1ELb0ELb0ELb1ELb1ELb1ELb1ELb0EEENS1_21CollectiveEpilogueFwdINS6_IJSA_SA_SB_EEES9_NS_10bfloat16_tESF_Li256ELb0ELb1ELb1ELb1EEENS1_19SingleTileSchedulerILb0ELb1ELb1ELi128EEEEEEEEEvNT_6ParamsE:
	.zero		3456


//--------------------- .nv.constant0._ZN7cutlass13device_kernelIN5flash11enable_sm90INS1_16FlashAttnFwdSm90INS1_25CollectiveMainloopFwdSm90ILi2EN4cute5tupleIJNS5_1CILi1EEES8_S8_EEENS6_IJNS7_ILi128EEENS7_ILi160EEESA_EEELi128ENS_12float_e4m3_tEfNS_4arch4Sm90ELb0ELb0ELb1ELb1ELb1ELb0ELb0ELb1ELb1ELb1ELb1ELb0EEENS1_21CollectiveEpilogueFwdINS6_IJSA_SA_SB_EEES9_NS_10bfloat16_tESF_Li256ELb1ELb1ELb1ELb1EEENS1_36VarlenDynamicPersistentTileSchedulerILi128ELi160ELi256ELi128ELb1ELb1ELb1ELb0ELb1ELb1EEEEEEEEEvNT_6ParamsE --------------------------
	.section	.nv.constant0._ZN7cutlass13device_kernelIN5flash11enable_sm90INS1_16FlashAttnFwdSm90INS1_25CollectiveMainloopFwdSm90ILi2EN4cute5tupleIJNS5_1CILi1EEES8_S8_EEENS6_IJNS7_ILi128EEENS7_ILi160EEESA_EEELi128ENS_12float_e4m3_tEfNS_4arch4Sm90ELb0ELb0ELb1ELb1ELb1ELb0ELb0ELb1ELb1ELb1ELb1ELb0EEENS1_21CollectiveEpilogueFwdINS6_IJSA_SA_SB_EEES9_NS_10bfloat16_tESF_Li256ELb1ELb1ELb1ELb1EEENS1_36VarlenDynamicPersistentTileSchedulerILi128ELi160ELi256ELi128ELb1ELb1ELb1ELb0ELb1ELb1EEEEEEEEEvNT_6ParamsE,"a",@progbits
	.sectionflags	@""
	.align	4
.nv.constant0._ZN7cutlass13device_kernelIN5flash11enable_sm90INS1_16FlashAttnFwdSm90INS1_25CollectiveMainloopFwdSm90ILi2EN4cute5tupleIJNS5_1CILi1EEES8_S8_EEENS6_IJNS7_ILi128EEENS7_ILi160EEESA_EEELi128ENS_12float_e4m3_tEfNS_4arch4Sm90ELb0ELb0ELb1ELb1ELb1ELb0ELb0ELb1ELb1ELb1ELb1ELb0EEENS1_21CollectiveEpilogueFwdINS6_IJSA_SA_SB_EEES9_NS_10bfloat16_tESF_Li256ELb1ELb1ELb1ELb1EEENS1_36VarlenDynamicPersistentTileSchedulerILi128ELi160ELi256ELi128ELb1ELb1ELb1ELb0ELb1ELb1EEEEEEEEEvNT_6ParamsE:
	.zero		3584


//--------------------- .nv.constant0._ZN7cutlass13device_kernelIN5flash11enable_sm90INS1_16FlashAttnFwdSm90INS1_25CollectiveMainloopFwdSm90ILi2EN4cute5tupleIJNS5_1CILi1EEES8_S8_EEENS6_IJNS7_ILi128EEENS7_ILi160EEESA_EEELi128ENS_12float_e4m3_tEfNS_4arch4Sm90ELb0ELb0ELb1ELb1ELb1ELb1ELb0ELb1ELb1ELb1ELb1ELb0EEENS1_21CollectiveEpilogueFwdINS6_IJSA_SA_SB_EEES9_NS_10bfloat16_tESF_Li256ELb1ELb1ELb1ELb1EEENS1_36VarlenDynamicPersistentTileSchedulerILi128ELi160ELi256ELi128ELb1ELb1ELb1ELb0ELb1ELb1EEEEEEEEEvNT_6ParamsE --------------------------
	.section	.nv.constant0._ZN7cutlass13device_kernelIN5flash11enable_sm90INS1_16FlashAttnFwdSm90INS1_25CollectiveMainloopFwdSm90ILi2EN4cute5tupleIJNS5_1CILi1EEES8_S8_EEENS6_IJNS7_ILi128EEENS7_ILi160EEESA_EEELi128ENS_12float_e4m3_tEfNS_4arch4Sm90ELb0ELb0ELb1ELb1ELb1ELb1ELb0ELb1ELb1ELb1ELb1ELb0EEENS1_21CollectiveEpilogueFwdINS6_IJSA_SA_SB_EEES9_NS_10bfloat16_tESF_Li256ELb1ELb1ELb1ELb1EEENS1_36VarlenDynamicPersistentTileSchedulerILi128ELi160ELi256ELi128ELb1ELb1ELb1ELb0ELb1ELb1EEEEEEEEEvNT_6ParamsE,"a",@progbits
	.sectionflags	@""
	.align	4
.nv.constant0._ZN7cutlass13device_kernelIN5flash11enable_sm90INS1_16FlashAttnFwdSm90INS1_25CollectiveMainloopFwdSm90ILi2EN4cute5tupleIJNS5_1CILi1EEES8_S8_EEENS6_IJNS7_ILi128EEENS7_ILi160EEESA_EEELi128ENS_12float_e4m3_tEfNS_4arch4Sm90ELb0ELb0ELb1ELb1ELb1ELb1ELb0ELb1ELb1ELb1ELb1ELb0EEENS1_21CollectiveEpilogueFwdINS6_IJSA_SA_SB_EEES9_NS_10bfloat16_tESF_Li256ELb1ELb1ELb1ELb1EEENS1_36VarlenDynamicPersistentTileSchedulerILi128ELi160ELi256ELi128ELb1ELb1ELb1ELb0ELb1ELb1EEEEEEEEEvNT_6ParamsE:
	.zero		3584


//--------------------- .nv.constant0._ZN7cutlass13device_kernelIN5flash11enable_sm90INS1_16FlashAttnFwdSm90INS1_25CollectiveMainloopFwdSm90ILi2EN4cute5tupleIJNS5_1CILi1EEES8_S8_EEENS6_IJNS7_ILi128EEENS7_ILi160EEESA_EEELi128ENS_12float_e4m3_tEfNS_4arch4Sm90ELb0ELb1ELb1ELb0ELb1ELb0ELb0ELb1ELb1ELb1ELb1ELb0EEENS1_21CollectiveEpilogueFwdINS6_IJSA_SA_SB_EEES9_NS_10bfloat16_tESF_Li256ELb0ELb1ELb1ELb1EEENS1_19SingleTileSchedulerILb0ELb1ELb1ELi128EEEEEEEEEvNT_6ParamsE --------------------------
	.section	.nv.constant0._ZN7cutlass13device_kernelIN5flash11enable_sm90INS1_16FlashAttnFwdSm90INS1_25CollectiveMainloopFwdSm90ILi2EN4cute5tupleIJNS5_1CILi1EEES8_S8_EEENS6_IJNS7_ILi128EEENS7_ILi160EEESA_EEELi128ENS_12float_e4m3_tEfNS_4arch4Sm90ELb0ELb1ELb1ELb0ELb1ELb0ELb0ELb1ELb1ELb1ELb1ELb0EEENS1_21CollectiveEpilogueFwdINS6_IJSA_SA_SB_EEES9_NS_10bfloat16_tESF_Li256ELb0ELb1ELb1ELb1EEENS1_19SingleTileSchedulerILb0ELb1ELb1ELi128EEEEEEEEEvNT_6ParamsE,"a",@progbits
	.sectionflags	@""
	.align	4
.nv.constant0._ZN7cutlass13device_kernelIN5flash11enable_sm90INS1_16FlashAttnFwdSm90INS1_25CollectiveMainloopFwdSm90ILi2EN4cute5tupleIJNS5_1CILi1EEES8_S8_EEENS6_IJNS7_ILi128EEENS7_ILi160EEESA_EEELi128ENS_12float_e4m3_tEfNS_4arch4Sm90ELb0ELb1ELb1ELb0ELb1ELb0ELb0ELb1ELb1ELb1ELb1ELb0EEENS1_21CollectiveEpilogueFwdINS6_IJSA_SA_SB_EEES9_NS_10bfloat16_tESF_Li256ELb0ELb1ELb1ELb1EEENS1_19SingleTileSchedulerILb0ELb1ELb1ELi128EEEEEEEEEvNT_6ParamsE:
	.zero		3456


//--------------------- .nv.constant0._ZN7cutlass13device_kernelIN5flash11enable_sm90INS1_16FlashAttnFwdSm90INS1_25CollectiveMainloopFwdSm90ILi2EN4cute5tupleIJNS5_1CILi1EEES8_S8_EEENS6_IJNS7_ILi128EEENS7_ILi160EEESA_EEELi128ENS_12float_e4m3_tEfNS_4arch4Sm90ELb0ELb1ELb1ELb1ELb1ELb0ELb0ELb1ELb1ELb1ELb1ELb0EEENS1_21CollectiveEpilogueFwdINS6_IJSA_SA_SB_EEES9_NS_10bfloat16_tESF_Li256ELb1ELb1ELb1ELb1EEENS1_36VarlenDynamicPersistentTileSchedulerILi128ELi160ELi256ELi128ELb1ELb1ELb1ELb1ELb0ELb1EEEEEEEEEvNT_6ParamsE --------------------------
	.section	.nv.constant0._ZN7cutlass13device_kernelIN5flash11enable_sm90INS1_16FlashAttnFwdSm90INS1_25CollectiveMainloopFwdSm90ILi2EN4cute5tupleIJNS5_1CILi1EEES8_S8_EEENS6_IJNS7_ILi128EEENS7_ILi160EEESA_EEELi128ENS_12float_e4m3_tEfNS_4arch4Sm90ELb0ELb1ELb1ELb1ELb1ELb0ELb0ELb1ELb1ELb1ELb1ELb0EEENS1_21CollectiveEpilogueFwdINS6_IJSA_SA_SB_EEES9_NS_10bfloat16_tESF_Li256ELb1ELb1ELb1ELb1EEENS1_36VarlenDynamicPersistentTileSchedulerILi128ELi160ELi256ELi128ELb1ELb1ELb1ELb1ELb0ELb1EEEEEEEEEvNT_6ParamsE,"a",@progbits
	.sectionflags	@""
	.align	4
.nv.constant0._ZN7cutlass13device_kernelIN5flash11enable_sm90INS1_16FlashAttnFwdSm90INS1_25CollectiveMainloopFwdSm90ILi2EN4cute5tupleIJNS5_1CILi1EEES8_S8_EEENS6_IJNS7_ILi128EEENS7_ILi160EEESA_EEELi128ENS_12float_e4m3_tEfNS_4arch4Sm90ELb0ELb1ELb1ELb1ELb1ELb0ELb0ELb1ELb1ELb1ELb1ELb0EEENS1_21CollectiveEpilogueFwdINS6_IJSA_SA_SB_EEES9_NS_10bfloat16_tESF_Li256ELb1ELb1ELb1ELb1EEENS1_36VarlenDynamicPersistentTileSchedulerILi128ELi160ELi256ELi128ELb1ELb1ELb1ELb1ELb0ELb1EEEEEEEEEvNT_6ParamsE:
	.zero		3584


//--------------------- .nv.constant0._ZN7cutlass13device_kernelIN5flash11enable_sm90INS1_16FlashAttnFwdSm90INS1_25CollectiveMainloopFwdSm90ILi2EN4cute5tupleIJNS5_1CILi1EEES8_S8_EEENS6_IJNS7_ILi128EEENS7_ILi160EEESA_EEELi128ENS_12float_e4m3_tEfNS_4arch4Sm90ELb0ELb1ELb1ELb1ELb1ELb1ELb0ELb1ELb1ELb1ELb1ELb0EEENS1_21CollectiveEpilogueFwdINS6_IJSA_SA_SB_EEES9_NS_10bfloat16_tESF_Li256ELb1ELb1ELb1ELb1EEENS1_36VarlenDynamicPersistentTileSchedulerILi128ELi160ELi256ELi128ELb1ELb1ELb1ELb1ELb0ELb1EEEEEEEEEvNT_6ParamsE --------------------------
	.section	.nv.constant0._ZN7cutlass13device_kernelIN5flash11enable_sm90INS1_16FlashAttnFwdSm90INS1_25CollectiveMainloopFwdSm90ILi2EN4cute5tupleIJNS5_1CILi1EEES8_S8_EEENS6_IJNS7_ILi128EEENS7_ILi160EEESA_EEELi128ENS_12float_e4m3_tEfNS_4arch4Sm90ELb0ELb1ELb1ELb1ELb1ELb1ELb0ELb1ELb1ELb1ELb1ELb0EEENS1_21CollectiveEpilogueFwdINS6_IJSA_SA_SB_EEES9_NS_10bfloat16_tESF_Li256ELb1ELb1ELb1ELb1EEENS1_36VarlenDynamicPersistentTileSchedulerILi128ELi160ELi256ELi128ELb1ELb1ELb1ELb1ELb0ELb1EEEEEEEEEvNT_6ParamsE,"a",@progbits
	.sectionflags	@""
	.align	4
.nv.constant0._ZN7cutlass13device_kernelIN5flash11enable_sm90INS1_16FlashAttnFwdSm90INS1_25CollectiveMainloopFwdSm90ILi2EN4cute5tupleIJNS5_1CILi1EEES8_S8_EEENS6_IJNS7_ILi128EEENS7_ILi160EEESA_EEELi128ENS_12float_e4m3_tEfNS_4arch4Sm90ELb0ELb1ELb1ELb1ELb1ELb1ELb0ELb1ELb1ELb1ELb1ELb0EEENS1_21CollectiveEpilogueFwdINS6_IJSA_SA_SB_EEES9_NS_10bfloat16_tESF_Li256ELb1ELb1ELb1ELb1EEENS1_36VarlenDynamicPersistentTileSchedulerILi128ELi160ELi256ELi128ELb1ELb1ELb1ELb1ELb0ELb1EEEEEEEEEvNT_6ParamsE:
	.zero		3584


//--------------------- .nv.constant0._ZN7cutlass13device_kernelIN5flash11enable_sm90INS1_16FlashAttnFwdSm90INS1_25CollectiveMainloopFwdSm90ILi2EN4cute5tupleIJNS5_1CILi1EEES8_S8_EEENS6_IJNS7_ILi128EEENS7_ILi160EEESA_EEELi128ENS_12float_e4m3_tEfNS_4arch4Sm90ELb1ELb0ELb1ELb0ELb1ELb0ELb0ELb1ELb1ELb1ELb1ELb0EEENS1_21CollectiveEpilogueFwdINS6_IJSA_SA_SB_EEES9_NS_10bfloat16_tESF_Li256ELb0ELb1ELb1ELb1EEENS1_19SingleTileSchedulerILb0ELb1ELb1ELi128EEEEEEEEEvNT_6ParamsE --------------------------
	.section	.nv.constant0._ZN7cutlass13device_kernelIN5flash11enable_sm90INS1_16FlashAttnFwdSm90INS1_25CollectiveMainloopFwdSm90ILi2EN4cute5tupleIJNS5_1CILi1EEES8_S8_EEENS6_IJNS7_ILi128EEENS7_ILi160EEESA_EEELi128ENS_12float_e4m3_tEfNS_4arch4Sm90ELb1ELb0ELb1ELb0ELb1ELb0ELb0ELb1ELb1ELb1ELb1ELb0EEENS1_21CollectiveEpilogueFwdINS6_IJSA_SA_SB_EEES9_NS_10bfloat16_tESF_Li256ELb0ELb1ELb1ELb1EEENS1_19SingleTileSchedulerILb0ELb1ELb1ELi128EEEEEEEEEvNT_6ParamsE,"a",@progbits
	.sectionflags	@""
	.align	4
.nv.constant0._ZN7cutlass13device_kernelIN5flash11enable_sm90INS1_16FlashAttnFwdSm90INS1_25CollectiveMainloopFwdSm90ILi2EN4cute5tupleIJNS5_1CILi1EEES8_S8_EEENS6_IJNS7_ILi128EEENS7_ILi160EEESA_EEELi128ENS_12float_e4m3_tEfNS_4arch4Sm90ELb1ELb0ELb1ELb0ELb1ELb0ELb0ELb1ELb1ELb1ELb1ELb0EEENS1_21CollectiveEpilogueFwdINS6_IJSA_SA_SB_EEES9_NS_10bfloat16_tESF_Li256ELb0ELb1ELb1ELb1EEENS1_19SingleTileSchedulerILb0ELb1ELb1ELi128EEEEEEEEEvNT_6ParamsE:
	.zero		3456


//--------------------- .nv.constant0._ZN7cutlass13device_kernelIN5flash11enable_sm90INS1_16FlashAttnFwdSm90INS1_25CollectiveMainloopFwdSm90ILi2EN4cute5tupleIJNS5_1CILi1EEES8_S8_EEENS6_IJNS7_ILi128EEENS7_ILi160EEESA_EEELi128ENS_12float_e4m3_tEfNS_4arch4Sm90ELb1ELb0ELb1ELb1ELb1ELb0ELb0ELb1ELb1ELb1ELb1ELb0EEENS1_21CollectiveEpilogueFwdINS6_IJSA_SA_SB_EEES9_NS_10bfloat16_tESF_Li256ELb1ELb1ELb1ELb1EEENS1_36VarlenDynamicPersistentTileSchedulerILi128ELi160ELi256ELi128ELb1ELb1ELb1ELb1ELb1ELb1EEEEEEEEEvNT_6ParamsE --------------------------
	.section	.nv.constant0._ZN7cutlass13device_kernelIN5flash11enable_sm90INS1_16FlashAttnFwdSm90INS1_25CollectiveMainloopFwdSm90ILi2EN4cute5tupleIJNS5_1CILi1EEES8_S8_EEENS6_IJNS7_ILi128EEENS7_ILi160EEESA_EEELi128ENS_12float_e4m3_tEfNS_4arch4Sm90ELb1ELb0ELb1ELb1ELb1ELb0ELb0ELb1ELb1ELb1ELb1ELb0EEENS1_21CollectiveEpilogueFwdINS6_IJSA_SA_SB_EEES9_NS_10bfloat16_tESF_Li256ELb1ELb1ELb1ELb1EEENS1_36VarlenDynamicPersistentTileSchedulerILi128ELi160ELi256ELi128ELb1ELb1ELb1ELb1ELb1ELb1EEEEEEEEEvNT_6ParamsE,"a",@progbits
	.sectionflags	@""
	.align	4
.nv.constant0._ZN7cutlass13device_kernelIN5flash11enable_sm90INS1_16FlashAttnFwdSm90INS1_25CollectiveMainloopFwdSm90ILi2EN4cute5tupleIJNS5_1CILi1EEES8_S8_EEENS6_IJNS7_ILi128EEENS7_ILi160EEESA_EEELi128ENS_12float_e4m3_tEfNS_4arch4Sm90ELb1ELb0ELb1ELb1ELb1ELb0ELb0ELb1ELb1ELb1ELb1ELb0EEENS1_21CollectiveEpilogueFwdINS6_IJSA_SA_SB_EEES9_NS_10bfloat16_tESF_Li256ELb1ELb1ELb1ELb1EEENS1_36VarlenDynamicPersistentTileSchedulerILi128ELi160ELi256ELi128ELb1ELb1ELb1ELb1ELb1ELb1EEEEEEEEEvNT_6ParamsE:
	.zero		3584


//--------------------- .nv.constant0._ZN7cutlass13device_kernelIN5flash11enable_sm90INS1_16FlashAttnFwdSm90INS1_25CollectiveMainloopFwdSm90ILi2EN4cute5tupleIJNS5_1CILi1EEES8_S8_EEENS6_IJNS7_ILi128EEENS7_ILi160EEESA_EEELi128ENS_12float_e4m3_tEfNS_4arch4Sm90ELb1ELb0ELb1ELb1ELb1ELb1ELb0ELb1ELb1ELb1ELb1ELb0EEENS1_21CollectiveEpilogueFwdINS6_IJSA_SA_SB_EEES9_NS_10bfloat16_tESF_Li256ELb1ELb1ELb1ELb1EEENS1_36VarlenDynamicPersistentTileSchedulerILi128ELi160ELi256ELi128ELb1ELb1ELb1ELb1ELb1ELb1EEEEEEEEEvNT_6ParamsE --------------------------
	.section	.nv.constant0._ZN7cutlass13device_kernelIN5flash11enable_sm90INS1_16FlashAttnFwdSm90INS1_25CollectiveMainloopFwdSm90ILi2EN4cute5tupleIJNS5_1CILi1EEES8_S8_EEENS6_IJNS7_ILi128EEENS7_ILi160EEESA_EEELi128ENS_12float_e4m3_tEfNS_4arch4Sm90ELb1ELb0ELb1ELb1ELb1ELb1ELb0ELb1ELb1ELb1ELb1ELb0EEENS1_21CollectiveEpilogueFwdINS6_IJSA_SA_SB_EEES9_NS_10bfloat16_tESF_Li256ELb1ELb1ELb1ELb1EEENS1_36VarlenDynamicPersistentTileSchedulerILi128ELi160ELi256ELi128ELb1ELb1ELb1ELb1ELb1ELb1EEEEEEEEEvNT_6ParamsE,"a",@progbits
	.sectionflags	@""
	.align	4
.nv.constant0._ZN7cutlass13device_kernelIN5flash11enable_sm90INS1_16FlashAttnFwdSm90INS1_25CollectiveMainloopFwdSm90ILi2EN4cute5tupleIJNS5_1CILi1EEES8_S8_EEENS6_IJNS7_ILi128EEENS7_ILi160EEESA_EEELi128ENS_12float_e4m3_tEfNS_4arch4Sm90ELb1ELb0ELb1ELb1ELb1ELb1ELb0ELb1ELb1ELb1ELb1ELb0EEENS1_21CollectiveEpilogueFwdINS6_IJSA_SA_SB_EEES9_NS_10bfloat16_tESF_Li256ELb1ELb1ELb1ELb1EEENS1_36VarlenDynamicPersistentTileSchedulerILi128ELi160ELi256ELi128ELb1ELb1ELb1ELb1ELb1ELb1EEEEEEEEEvNT_6ParamsE:
	.zero		3584


//--------------------- .nv.constant0._ZN7cutlass13device_kernelIN5flash11enable_sm90INS1_16FlashAttnFwdSm90INS1_25CollectiveMainloopFwdSm90ILi2EN4cute5tupleIJNS5_1CILi1EEES8_S8_EEENS6_IJNS7_ILi192EEENS7_ILi128EEENS7_ILi96EEEEEELi96ENS_12float_e4m3_tEfNS_4arch4Sm90ELb0ELb0ELb1ELb0ELb1ELb0ELb0ELb1ELb1ELb1ELb1ELb0EEENS1_21CollectiveEpilogueFwdINS6_IJSA_SC_SB_EEES9_NS_10bfloat16_tESG_Li384ELb0ELb1ELb1ELb1EEENS1_19SingleTileSchedulerILb0ELb1ELb1ELi192EEEEEEEEEvNT_6ParamsE --------------------------
	.section	.nv.constant0._ZN7cutlass13device_kernelIN5flash11enable_sm90INS1_16FlashAttnFwdSm90INS1_25CollectiveMainloopFwdSm90ILi2EN4cute5tupleIJNS5_1CILi1EEES8_S8_EEENS6_IJNS7_ILi192EEENS7_ILi128EEENS7_ILi96EEEEEELi96ENS_12float_e4m3_tEfNS_4arch4Sm90ELb0ELb0ELb1ELb0ELb1ELb0ELb0ELb1ELb1ELb1ELb1ELb0EEENS1_21CollectiveEpilogueFwdINS6_IJSA_SC_SB_EEES9_NS_10bfloat16_tESG_Li384ELb0ELb1ELb1ELb1EEENS1_19SingleTileSchedulerILb0ELb1ELb1ELi192EEEEEEEEEvNT_6ParamsE,"a",@progbits
	.sectionflags	@""
	.align	4
.nv.constant0._ZN7cutlass13device_kernelIN5flash11enable_sm90INS1_16FlashAttnFwdSm90INS1_25CollectiveMainloopFwdSm90ILi2EN4cute5tupleIJNS5_1CILi1EEES8_S8_EEENS6_IJNS7_ILi192EEENS7_ILi128EEENS7_ILi96EEEEEELi96ENS_12float_e4m3_tEfNS_4arch4Sm90ELb0ELb0ELb1ELb0ELb1ELb0ELb0ELb1ELb1ELb1ELb1ELb0EEENS1_21CollectiveEpilogueFwdINS6_IJSA_SC_SB_EEES9_NS_10bfloat16_tESG_Li384ELb0ELb1ELb1ELb1EEENS1_19SingleTileSchedulerILb0ELb1ELb1ELi192EEEEEEEEEvNT_6ParamsE:
	.zero		3456


//--------------------- .nv.constant0._ZN7cutlass13device_kernelIN5flash11enable_sm90INS1_16FlashAttnFwdSm90INS1_25CollectiveMainloopFwdSm90ILi2EN4cute5tupleIJNS5_1CILi1EEES8_S8_EEENS6_IJNS7_ILi192EEENS7_ILi128EEENS7_ILi96EEEEEELi96ENS_12float_e4m3_tEfNS_4arch4Sm90ELb0ELb0ELb1ELb1ELb1ELb0ELb0ELb1ELb1ELb1ELb1ELb0EEENS1_21CollectiveEpilogueFwdINS6_IJSA_SC_SB_EEES9_NS_10bfloat16_tESG_Li384ELb1ELb1ELb1ELb1EEENS1_36VarlenDynamicPersistentTileSchedulerILi192ELi128ELi384ELi128ELb1ELb1ELb1ELb0ELb1ELb1EEEEEEEEEvNT_6ParamsE --------------------------
	.section	.nv.constant0._ZN7cutlass13device_kernelIN5flash11enable_sm90INS1_16FlashAttnFwdSm90INS1_25CollectiveMainloopFwdSm90ILi2EN4cute5tupleIJNS5_1CILi1EEES8_S8_EEENS6_IJNS7_ILi192EEENS7_ILi128EEENS7_ILi96EEEEEELi96ENS_12float_e4m3_tEfNS_4arch4Sm90ELb0ELb0ELb1ELb1ELb1ELb0ELb0ELb1ELb1ELb1ELb1ELb0EEENS1_21CollectiveEpilogueFwdINS6_IJSA_SC_SB_EEES9_NS_10bfloat16_tESG_Li384ELb1ELb1ELb1ELb1EEENS1_36VarlenDynamicPersistentTileSchedulerILi192ELi128ELi384ELi128ELb1ELb1ELb1ELb0ELb1ELb1EEEEEEEEEvNT_6ParamsE,"a",@progbits
	.sectionflags	@""
	.align	4
.nv.constant0._ZN7cutlass13device_kernelIN5flash11enable_sm90INS1_16FlashAttnFwdSm90INS1_25CollectiveMainloopFwdSm90ILi2EN4cute5tupleIJNS5_1CILi1EEES8_S8_EEENS6_IJNS7_ILi192EEENS7_ILi128EEENS7_ILi96EEEEEELi96ENS_12float_e4m3_tEfNS_4arch4Sm90ELb0ELb0ELb1ELb1ELb1ELb0ELb0ELb1ELb1ELb1ELb1ELb0EEENS1_21CollectiveEpilogueFwdINS6_IJSA_SC_SB_EEES9_NS_10bfloat16_tESG_Li384ELb1ELb1ELb1ELb1EEENS1_36VarlenDynamicPersistentTileSchedulerILi192ELi128ELi384ELi128ELb1ELb1ELb1ELb0ELb1ELb1EEEEEEEEEvNT_6ParamsE:
	.zero		3584


//--------------------- .nv.constant0._ZN7cutlass13device_kernelIN5flash11enable_sm90INS1_16FlashAttnFwdSm90INS1_25CollectiveMainloopFwdSm90ILi2EN4cute5tupleIJNS5_1CILi1EEES8_S8_EEENS6_IJNS7_ILi192EEENS7_ILi128EEENS7_ILi96EEEEEELi96ENS_12float_e4m3_tEfNS_4arch4Sm90ELb0ELb0ELb1ELb1ELb1ELb1ELb0ELb1ELb1ELb1ELb1ELb0EEENS1_21CollectiveEpilogueFwdINS6_IJSA_SC_SB_EEES9_NS_10bfloat16_tESG_Li384ELb1ELb1ELb1ELb1EEENS1_36VarlenDynamicPersistentTileSchedulerILi192ELi128ELi384ELi128ELb1ELb1ELb1ELb0ELb1ELb1EEEEEEEEEvNT_6ParamsE --------------------------
	.section	.nv.constant0._ZN7cutlass13device_kernelIN5flash11enable_sm90INS1_16FlashAttnFwdSm90INS1_25CollectiveMainloopFwdSm90ILi2EN4cute5tupleIJNS5_1CILi1EEES8_S8_EEENS6_IJNS7_ILi192EEENS7_ILi128EEENS7_ILi96EEEEEELi96ENS_12float_e4m3_tEfNS_4arch4Sm90ELb0ELb0ELb1ELb1ELb1ELb1ELb0ELb1ELb1ELb1ELb1ELb0EEENS1_21CollectiveEpilogueFwdINS6_IJSA_SC_SB_EEES9_NS_10bfloat16_tESG_Li384ELb1ELb1ELb1ELb1EEENS1_36VarlenDynamicPersistentTileSchedulerILi192ELi128ELi384ELi128ELb1ELb1ELb1ELb0ELb1ELb1EEEEEEEEEvNT_6ParamsE,"a",@progbits
	.sectionflags	@""
	.align	4
.nv.constant0._ZN7cutlass13device_kernelIN5flash11enable_sm90INS1_16FlashAttnFwdSm90INS1_25CollectiveMainloopFwdSm90ILi2EN4cute5tupleIJNS5_1CILi1EEES8_S8_EEENS6_IJNS7_ILi192EEENS7_ILi128EEENS7_ILi96EEEEEELi96ENS_12float_e4m3_tEfNS_4arch4Sm90ELb0ELb0ELb1ELb1ELb1ELb1ELb0ELb1ELb1ELb1ELb1ELb0EEENS1_21CollectiveEpilogueFwdINS6_IJSA_SC_SB_EEES9_NS_10bfloat16_tESG_Li384ELb1ELb1ELb1ELb1EEENS1_36VarlenDynamicPersistentTileSchedulerILi192ELi128ELi384ELi128ELb1ELb1ELb1ELb0ELb1ELb1EEEEEEEEEvNT_6ParamsE:
	.zero		3584


//--------------------- .nv.constant0._ZN7cutlass13device_kernelIN5flash11enable_sm90INS1_16FlashAttnFwdSm90INS1_25CollectiveMainloopFwdSm90ILi2EN4cute5tupleIJNS5_1CILi1EEES8_S8_EEENS6_IJNS7_ILi192EEENS7_ILi128EEENS7_ILi96EEEEEELi96ENS_12float_e4m3_tEfNS_4arch4Sm90ELb0ELb1ELb1ELb0ELb1ELb0ELb0ELb1ELb1ELb1ELb1ELb0EEENS1_21CollectiveEpilogueFwdINS6_IJSA_SC_SB_EEES9_NS_10bfloat16_tESG_Li384ELb0ELb1ELb1ELb1EEENS1_19SingleTileSchedulerILb0ELb1ELb1ELi192EEEEEEEEEvNT_6ParamsE --------------------------
	.section	.nv.constant0._ZN7cutlass13device_kernelIN5flash11enable_sm90INS1_16FlashAttnFwdSm90INS1_25CollectiveMainloopFwdSm90ILi2EN4cute5tupleIJNS5_1CILi1EEES8_S8_EEENS6_IJNS7_ILi192EEENS7_ILi128EEENS7_ILi96EEEEEELi96ENS_12float_e4m3_tEfNS_4arch4Sm90ELb0ELb1ELb1ELb0ELb1ELb0ELb0ELb1ELb1ELb1ELb1ELb0EEENS1_21CollectiveEpilogueFwdINS6_IJSA_SC_SB_EEES9_NS_10bfloat16_tESG_Li384ELb0ELb1ELb1ELb1EEENS1_19SingleTileSchedulerILb0ELb1ELb1ELi192EEEEEEEEEvNT_6ParamsE,"a",@progbits
	.sectionflags	@""
	.align	4
.nv.constant0._ZN7cutlass13device_kernelIN5flash11enable_sm90INS1_16FlashAttnFwdSm90INS1_25CollectiveMainloopFwdSm90ILi2EN4cute5tupleIJNS5_1CILi1EEES8_S8_EEENS6_IJNS7_ILi192EEENS7_ILi128EEENS7_ILi96EEEEEELi96ENS_12float_e4m3_tEfNS_4arch4Sm90ELb0ELb1ELb1ELb0ELb1ELb0ELb0ELb1ELb1ELb1ELb1ELb0EEENS1_21CollectiveEpilogueFwdINS6_IJSA_SC_SB_EEES9_NS_10bfloat16_tESG_Li384ELb0ELb1ELb1ELb1EEENS1_19SingleTileSchedulerILb0ELb1ELb1ELi192EEEEEEEEEvNT_6ParamsE:
	.zero		3456


//--------------------- .nv.constant0._ZN7cutlass13device_kernelIN5flash11enable_sm90INS1_16FlashAttnFwdSm90INS1_25CollectiveMainloopFwdSm90ILi2EN4cute5tupleIJNS5_1CILi1EEES8_S8_EEENS6_IJNS7_ILi192EEENS7_ILi128EEENS7_ILi96EEEEEELi96ENS_12float_e4m3_tEfNS_4arch4Sm90ELb0ELb1ELb1ELb1ELb1ELb0ELb0ELb1ELb1ELb1ELb1ELb0EEENS1_21CollectiveEpilogueFwdINS6_IJSA_SC_SB_EEES9_NS_10bfloat16_tESG_Li384ELb1ELb1ELb1ELb1EEENS1_36VarlenDynamicPersistentTileSchedulerILi192ELi128ELi384ELi128ELb1ELb1ELb1ELb1ELb0ELb1EEEEEEEEEvNT_6ParamsE --------------------------
	.section	.nv.constant0._ZN7cutlass13device_kernelIN5flash11enable_sm90INS1_16FlashAttnFwdSm90INS1_25CollectiveMainloopFwdSm90ILi2EN4cute5tupleIJNS5_1CILi1EEES8_S8_EEENS6_IJNS7_ILi192EEENS7_ILi128EEENS7_ILi96EEEEEELi96ENS_12float_e4m3_tEfNS_4arch4Sm90ELb0ELb1ELb1ELb1ELb1ELb0ELb0ELb1ELb1ELb1ELb1ELb0EEENS1_21CollectiveEpilogueFwdINS6_IJSA_SC_SB_EEES9_NS_10bfloat16_tESG_Li384ELb1ELb1ELb1ELb1EEENS1_36VarlenDynamicPersistentTileSchedulerILi192ELi128ELi384ELi128ELb1ELb1ELb1ELb1ELb0ELb1EEEEEEEEEvNT_6ParamsE,"a",@progbits
	.sectionflags	@""
	.align	4
.nv.constant0._ZN7cutlass13device_kernelIN5flash11enable_sm90INS1_16FlashAttnFwdSm90INS1_25CollectiveMainloopFwdSm90ILi2EN4cute5tupleIJNS5_1CILi1EEES8_S8_EEENS6_IJNS7_ILi192EEENS7_ILi128EEENS7_ILi96EEEEEELi96ENS_12float_e4m3_tEfNS_4arch4Sm90ELb0ELb1ELb1ELb1ELb1ELb0ELb0ELb1ELb1ELb1ELb1ELb0EEENS1_21CollectiveEpilogueFwdINS6_IJSA_SC_SB_EEES9_NS_10bfloat16_tESG_Li384ELb1ELb1ELb1ELb1EEENS1_36VarlenDynamicPersistentTileSchedulerILi192ELi128ELi384ELi128ELb1ELb1ELb1ELb1ELb0ELb1EEEEEEEEEvNT_6ParamsE:
	.zero		3584


//--------------------- .nv.constant0._ZN7cutlass13device_kernelIN5flash11enable_sm90INS1_16FlashAttnFwdSm90INS1_25CollectiveMainloopFwdSm90ILi2EN4cute5tupleIJNS5_1CILi1EEES8_S8_EEENS6_IJNS7_ILi192EEENS7_ILi128EEENS7_ILi96EEEEEELi96ENS_12float_e4m3_tEfNS_4arch4Sm90ELb0ELb1ELb1ELb1ELb1ELb1ELb0ELb1ELb1ELb1ELb1ELb0EEENS1_21CollectiveEpilogueFwdINS6_IJSA_SC_SB_EEES9_NS_10bfloat16_tESG_Li384ELb1ELb1ELb1ELb1EEENS1_36VarlenDynamicPersistentTileSchedulerILi192ELi128ELi384ELi128ELb1ELb1ELb1ELb1ELb0ELb1EEEEEEEEEvNT_6ParamsE --------------------------
	.section	.nv.constant0._ZN7cutlass13device_kernelIN5flash11enable_sm90INS1_16FlashAttnFwdSm90INS1_25CollectiveMainloopFwdSm90ILi2EN4cute5tupleIJNS5_1CILi1EEES8_S8_EEENS6_IJNS7_ILi192EEENS7_ILi128EEENS7_ILi96EEEEEELi96ENS_12float_e4m3_tEfNS_4arch4Sm90ELb0ELb1ELb1ELb1ELb1ELb1ELb0ELb1ELb1ELb1ELb1ELb0EEENS1_21CollectiveEpilogueFwdINS6_IJSA_SC_SB_EEES9_NS_10bfloat16_tESG_Li384ELb1ELb1ELb1ELb1EEENS1_36VarlenDynamicPersistentTileSchedulerILi192ELi128ELi384ELi128ELb1ELb1ELb1ELb1ELb0ELb1EEEEEEEEEvNT_6ParamsE,"a",@progbits
	.sectionflags	@""
	.align	4
.nv.constant0._ZN7cutlass13device_kernelIN5flash11enable_sm90INS1_16FlashAttnFwdSm90INS1_25CollectiveMainloopFwdSm90ILi2EN4cute5tupleIJNS5_1CILi1EEES8_S8_EEENS6_IJNS7_ILi192EEENS7_ILi128EEENS7_ILi96EEEEEELi96ENS_12float_e4m3_tEfNS_4arch4Sm90ELb0ELb1ELb1ELb1ELb1ELb1ELb0ELb1ELb1ELb1ELb1ELb0EEENS1_21CollectiveEpilogueFwdINS6_IJSA_SC_SB_EEES9_NS_10bfloat16_tESG_Li384ELb1ELb1ELb1ELb1EEENS1_36VarlenDynamicPersistentTileSchedulerILi192ELi128ELi384ELi128ELb1ELb1ELb1ELb1ELb0ELb1EEEEEEEEEvNT_6ParamsE:
	.zero		3584


//--------------------- .nv.constant0._ZN7cutlass13device_kernelIN5flash11enable_sm90INS1_16FlashAttnFwdSm90INS1_25CollectiveMainloopFwdSm90ILi2EN4cute5tupleIJNS5_1CILi1EEES8_S8_EEENS6_IJNS7_ILi192EEENS7_ILi128EEENS7_ILi96EEEEEELi96ENS_12float_e4m3_tEfNS_4arch4Sm90ELb1ELb0ELb1ELb0ELb1ELb0ELb0ELb1ELb1ELb1ELb1ELb0EEENS1_21CollectiveEpilogueFwdINS6_IJSA_SC_SB_EEES9_NS_10bfloat16_tESG_Li384ELb0ELb1ELb1ELb1EEENS1_19SingleTileSchedulerILb0ELb1ELb1ELi192EEEEEEEEEvNT_6ParamsE --------------------------
	.section	.nv.constant0._ZN7cutlass13device_kernelIN5flash11enable_sm90INS1_16FlashAttnFwdSm90INS1_25CollectiveMainloopFwdSm90ILi2EN4cute5tupleIJNS5_1CILi1EEES8_S8_EEENS6_IJNS7_ILi192EEENS7_ILi128EEENS7_ILi96EEEEEELi96ENS_12float_e4m3_tEfNS_4arch4Sm90ELb1ELb0ELb1ELb0ELb1ELb0ELb0ELb1ELb1ELb1ELb1ELb0EEENS1_21CollectiveEpilogueFwdINS6_IJSA_SC_SB_EEES9_NS_10bfloat16_tESG_Li384ELb0ELb1ELb1ELb1EEENS1_19SingleTileSchedulerILb0ELb1ELb1ELi192EEEEEEEEEvNT_6ParamsE,"a",@progbits
	.sectionflags	@""
	.align	4
.nv.constant0._ZN7cutlass13device_kernelIN5flash11enable_sm90INS1_16FlashAttnFwdSm90INS1_25CollectiveMainloopFwdSm90ILi2EN4cute5tupleIJNS5_1CILi1EEES8_S8_EEENS6_IJNS7_ILi192EEENS7_ILi128EEENS7_ILi96EEEEEELi96ENS_12float_e4m3_tEfNS_4arch4Sm90ELb1ELb0ELb1ELb0ELb1ELb0ELb0ELb1ELb1ELb1ELb1ELb0EEENS1_21CollectiveEpilogueFwdINS6_IJSA_SC_SB_EEES9_NS_10bfloat16_tESG_Li384ELb0ELb1ELb1ELb1EEENS1_19SingleTileSchedulerILb0ELb1ELb1ELi192EEEEEEEEEvNT_6ParamsE:
	.zero		3456


//--------------------- .nv.constant0._ZN7cutlass13device_kernelIN5flash11enable_sm90INS1_16FlashAttnFwdSm90INS1_25CollectiveMainloopFwdSm90ILi2EN4cute5tupleIJNS5_1CILi1EEES8_S8_EEENS6_IJNS7_ILi192EEENS7_ILi128EEENS7_ILi96EEEEEELi96ENS_12float_e4m3_tEfNS_4arch4Sm90ELb1ELb0ELb1ELb1ELb1ELb0ELb0ELb1ELb1ELb1ELb1ELb0EEENS1_21CollectiveEpilogueFwdINS6_IJSA_SC_SB_EEES9_NS_10bfloat16_tESG_Li384ELb1ELb1ELb1ELb1EEENS1_36VarlenDynamicPersistentTileSchedulerILi192ELi128ELi384ELi128ELb1ELb1ELb1ELb1ELb1ELb1EEEEEEEEEvNT_6ParamsE --------------------------
	.section	.nv.constant0._ZN7cutlass13device_kernelIN5flash11enable_sm90INS1_16FlashAttnFwdSm90INS1_25CollectiveMainloopFwdSm90ILi2EN4cute5tupleIJNS5_1CILi1EEES8_S8_EEENS6_IJNS7_ILi192EEENS7_ILi128EEENS7_ILi96EEEEEELi96ENS_12float_e4m3_tEfNS_4arch4Sm90ELb1ELb0ELb1ELb1ELb1ELb0ELb0ELb1ELb1ELb1ELb1ELb0EEENS1_21CollectiveEpilogueFwdINS6_IJSA_SC_SB_EEES9_NS_10bfloat16_tESG_Li384ELb1ELb1ELb1ELb1EEENS1_36VarlenDynamicPersistentTileSchedulerILi192ELi128ELi384ELi128ELb1ELb1ELb1ELb1ELb1ELb1EEEEEEEEEvNT_6ParamsE,"a",@progbits
	.sectionflags	@""
	.align	4
.nv.constant0._ZN7cutlass13device_kernelIN5flash11enable_sm90INS1_16FlashAttnFwdSm90INS1_25CollectiveMainloopFwdSm90ILi2EN4cute5tupleIJNS5_1CILi1EEES8_S8_EEENS6_IJNS7_ILi192EEENS7_ILi128EEENS7_ILi96EEEEEELi96ENS_12float_e4m3_tEfNS_4arch4Sm90ELb1ELb0ELb1ELb1ELb1ELb0ELb0ELb1ELb1ELb1ELb1ELb0EEENS1_21CollectiveEpilogueFwdINS6_IJSA_SC_SB_EEES9_NS_10bfloat16_tESG_Li384ELb1ELb1ELb1ELb1EEENS1_36VarlenDynamicPersistentTileSchedulerILi192ELi128ELi384ELi128ELb1ELb1ELb1ELb1ELb1ELb1EEEEEEEEEvNT_6ParamsE:
	.zero		3584


//--------------------- .nv.constant0._ZN7cutlass13device_kernelIN5flash11enable_sm90INS1_16FlashAttnFwdSm90INS1_25CollectiveMainloopFwdSm90ILi2EN4cute5tupleIJNS5_1CILi1EEES8_S8_EEENS6_IJNS7_ILi192EEENS7_ILi128EEENS7_ILi96EEEEEELi96ENS_12float_e4m3_tEfNS_4arch4Sm90ELb1ELb0ELb1ELb1ELb1ELb1ELb0ELb1ELb1ELb1ELb1ELb0EEENS1_21CollectiveEpilogueFwdINS6_IJSA_SC_SB_EEES9_NS_10bfloat16_tESG_Li384ELb1ELb1ELb1ELb1EEENS1_36VarlenDynamicPersistentTileSchedulerILi192ELi128ELi384ELi128ELb1ELb1ELb1ELb1ELb1ELb1EEEEEEEEEvNT_6ParamsE --------------------------
	.section	.nv.constant0._ZN7cutlass13device_kernelIN5flash11enable_sm90INS1_16FlashAttnFwdSm90INS1_25CollectiveMainloopFwdSm90ILi2EN4cute5tupleIJNS5_1CILi1EEES8_S8_EEENS6_IJNS7_ILi192EEENS7_ILi128EEENS7_ILi96EEEEEELi96ENS_12float_e4m3_tEfNS_4arch4Sm90ELb1ELb0ELb1ELb1ELb1ELb1ELb0ELb1ELb1ELb1ELb1ELb0EEENS1_21CollectiveEpilogueFwdINS6_IJSA_SC_SB_EEES9_NS_10bfloat16_tESG_Li384ELb1ELb1ELb1ELb1EEENS1_36VarlenDynamicPersistentTileSchedulerILi192ELi128ELi384ELi128ELb1ELb1ELb1ELb1ELb1ELb1EEEEEEEEEvNT_6ParamsE,"a",@progbits
	.sectionflags	@""
	.align	4
.nv.constant0._ZN7cutlass13device_kernelIN5flash11enable_sm90INS1_16FlashAttnFwdSm90INS1_25CollectiveMainloopFwdSm90ILi2EN4cute5tupleIJNS5_1CILi1EEES8_S8_EEENS6_IJNS7_ILi192EEENS7_ILi128EEENS7_ILi96EEEEEELi96ENS_12float_e4m3_tEfNS_4arch4Sm90ELb1ELb0ELb1ELb1ELb1ELb1ELb0ELb1ELb1ELb1ELb1ELb0EEENS1_21CollectiveEpilogueFwdINS6_IJSA_SC_SB_EEES9_NS_10bfloat16_tESG_Li384ELb1ELb1ELb1ELb1EEENS1_36VarlenDynamicPersistentTileSchedulerILi192ELi128ELi384ELi128ELb1ELb1ELb1ELb1ELb1ELb1EEEEEEEEEvNT_6ParamsE:
	.zero		3584


//--------------------- .nv.constant0._ZN7cutlass13device_kernelIN5flash11enable_sm90INS1_16FlashAttnFwdSm90INS1_25CollectiveMainloopFwdSm90ILi2EN4cute5tupleIJNS5_1CILi1EEES8_S8_EEENS6_IJNS7_ILi192EEENS7_ILi160EEENS7_ILi64EEEEEELi64ENS_12float_e4m3_tEfNS_4arch4Sm90ELb0ELb0ELb1ELb0ELb1ELb0ELb0ELb1ELb1ELb1ELb1ELb0EEENS1_21CollectiveEpilogueFwdINS6_IJSA_SC_SB_EEES9_NS_10bfloat16_tESG_Li384ELb0ELb1ELb1ELb1EEENS1_19SingleTileSchedulerILb0ELb1ELb1ELi192EEEEEEEEEvNT_6ParamsE --------------------------
	.section	.nv.constant0._ZN7cutlass13device_kernelIN5flash11enable_sm90INS1_16FlashAttnFwdSm90INS1_25CollectiveMainloopFwdSm90ILi2EN4cute5tupleIJNS5_1CILi1EEES8_S8_EEENS6_IJNS7_ILi192EEENS7_ILi160EEENS7_ILi64EEEEEELi64ENS_12float_e4m3_tEfNS_4arch4Sm90ELb0ELb0ELb1ELb0ELb1ELb0ELb0ELb1ELb1ELb1ELb1ELb0EEENS1_21CollectiveEpilogueFwdINS6_IJSA_SC_SB_EEES9_NS_10bfloat16_tESG_Li384ELb0ELb1ELb1ELb1EEENS1_19SingleTileSchedulerILb0ELb1ELb1ELi192EEEEEEEEEvNT_6ParamsE,"a",@progbits
	.sectionflags	@""
	.align	4
.nv.constant0._ZN7cutlass13device_kernelIN5flash11enable_sm90INS1_16FlashAttnFwdSm90INS1_25CollectiveMainloopFwdSm90ILi2EN4cute5tupleIJNS5_1CILi1EEES8_S8_EEENS6_IJNS7_ILi192EEENS7_ILi160EEENS7_ILi64EEEEEELi64ENS_12float_e4m3_tEfNS_4arch4Sm90ELb0ELb0ELb1ELb0ELb1ELb0ELb0ELb1ELb1ELb1ELb1ELb0EEENS1_21CollectiveEpilogueFwdINS6_IJSA_SC_SB_EEES9_NS_10bfloat16_tESG_Li384ELb0ELb1ELb1ELb1EEENS1_19SingleTileSchedulerILb0ELb1ELb1ELi192EEEEEEEEEvNT_6ParamsE:
	.zero		3456


//--------------------- .nv.constant0._ZN7cutlass13device_kernelIN5flash11enable_sm90INS1_16FlashAttnFwdSm90INS1_25CollectiveMainloopFwdSm90ILi2EN4cute5tupleIJNS5_1CILi1EEES8_S8_EEENS6_IJNS7_ILi192EEENS7_ILi160EEENS7_ILi64EEEEEELi64ENS_12float_e4m3_tEfNS_4arch4Sm90ELb0ELb0ELb1ELb1ELb1ELb0ELb0ELb1ELb1ELb1ELb1ELb0EEENS1_21CollectiveEpilogueFwdINS6_IJSA_SC_SB_EEES9_NS_10bfloat16_tESG_Li384ELb1ELb1ELb1ELb1EEENS1_36VarlenDynamicPersistentTileSchedulerILi192ELi160ELi384ELi128ELb1ELb1ELb1ELb0ELb1ELb1EEEEEEEEEvNT_6ParamsE --------------------------
	.section	.nv.constant0._ZN7cutlass13device_kernelIN5flash11enable_sm90INS1_16FlashAttnFwdSm90INS1_25CollectiveMainloopFwdSm90ILi2EN4cute5tupleIJNS5_1CILi1EEES8_S8_EEENS6_IJNS7_ILi192EEENS7_ILi160EEENS7_ILi64EEEEEELi64ENS_12float_e4m3_tEfNS_4arch4Sm90ELb0ELb0ELb1ELb1ELb1ELb0ELb0ELb1ELb1ELb1ELb1ELb0EEENS1_21CollectiveEpilogueFwdINS6_IJSA_SC_SB_EEES9_NS_10bfloat16_tESG_Li384ELb1ELb1ELb1ELb1EEENS1_36VarlenDynamicPersistentTileSchedulerILi192ELi160ELi384ELi128ELb1ELb1ELb1ELb0ELb1ELb1EEEEEEEEEvNT_6ParamsE,"a",@progbits
	.sectionflags	@""
	.align	4
.nv.constant0._ZN7cutlass13device_kernelIN5flash11enable_sm90INS1_16FlashAttnFwdSm90INS1_25CollectiveMainloopFwdSm90ILi2EN4cute5tupleIJNS5_1CILi1EEES8_S8_EEENS6_IJNS7_ILi192EEENS7_ILi160EEENS7_ILi64EEEEEELi64ENS_12float_e4m3_tEfNS_4arch4Sm90ELb0ELb0ELb1ELb1ELb1ELb0ELb0ELb1ELb1ELb1ELb1ELb0EEENS1_21CollectiveEpilogueFwdINS6_IJSA_SC_SB_EEES9_NS_10bfloat16_tESG_Li384ELb1ELb1ELb1ELb1EEENS1_36VarlenDynamicPersistentTileSchedulerILi192ELi160ELi384ELi128ELb1ELb1ELb1ELb0ELb1ELb1EEEEEEEEEvNT_6ParamsE:
	.zero		3584


//--------------------- .nv.constant0._ZN7cutlass13device_kernelIN5flash11enable_sm90INS1_16FlashAttnFwdSm90INS1_25CollectiveMainloopFwdSm90ILi2EN4cute5tupleIJNS5_1CILi1EEES8_S8_EEENS6_IJNS7_ILi192EEENS7_ILi160EEENS7_ILi64EEEEEELi64ENS_12float_e4m3_tEfNS_4arch4Sm90ELb0ELb0ELb1ELb1ELb1ELb1ELb0ELb1ELb1ELb1ELb1ELb0EEENS1_21CollectiveEpilogueFwdINS6_IJSA_SC_SB_EEES9_NS_10bfloat16_tESG_Li384ELb1ELb1ELb1ELb1EEENS1_36VarlenDynamicPersistentTileSchedulerILi192ELi160ELi384ELi128ELb1ELb1ELb1ELb0ELb1ELb1EEEEEEEEEvNT_6ParamsE --------------------------
	.section	.nv.constant0._ZN7cutlass13device_kernelIN5flash11enable_sm90INS1_16FlashAttnFwdSm90INS1_25CollectiveMainloopFwdSm90ILi2EN4cute5tupleIJNS5_1CILi1EEES8_S8_EEENS6_IJNS7_ILi192EEENS7_ILi160EEENS7_ILi64EEEEEELi64ENS_12float_e4m3_tEfNS_4arch4Sm90ELb0ELb0ELb1ELb1ELb1ELb1ELb0ELb1ELb1ELb1ELb1ELb0EEENS1_21CollectiveEpilogueFwdINS6_IJSA_SC_SB_EEES9_NS_10bfloat16_tESG_Li384ELb1ELb1ELb1ELb1EEENS1_36VarlenDynamicPersistentTileSchedulerILi192ELi160ELi384ELi128ELb1ELb1ELb1ELb0ELb1ELb1EEEEEEEEEvNT_6ParamsE,"a",@progbits
	.sectionflags	@""
	.align	4
.nv.constant0._ZN7cutlass13device_kernelIN5flash11enable_sm90INS1_16FlashAttnFwdSm90INS1_25CollectiveMainloopFwdSm90ILi2EN4cute5tupleIJNS5_1CILi1EEES8_S8_EEENS6_IJNS7_ILi192EEENS7_ILi160EEENS7_ILi64EEEEEELi64ENS_12float_e4m3_tEfNS_4arch4Sm90ELb0ELb0ELb1ELb1ELb1ELb1ELb0ELb1ELb1ELb1ELb1ELb0EEENS1_21CollectiveEpilogueFwdINS6_IJSA_SC_SB_EEES9_NS_10bfloat16_tESG_Li384ELb1ELb1ELb1ELb1EEENS1_36VarlenDynamicPersistentTileSchedulerILi192ELi160ELi384ELi128ELb1ELb1ELb1ELb0ELb1ELb1EEEEEEEEEvNT_6ParamsE:
	.zero		3584


//--------------------- .nv.constant0._ZN7cutlass13device_kernelIN5flash11enable_sm90INS1_16FlashAttnFwdSm90INS1_25CollectiveMainloopFwdSm90ILi2EN4cute5tupleIJNS5_1CILi1EEES8_S8_EEENS6_IJNS7_ILi192EEENS7_ILi160EEENS7_ILi64EEEEEELi64ENS_12float_e4m3_tEfNS_4arch4Sm90ELb0ELb1ELb1ELb0ELb1ELb0ELb0ELb1ELb1ELb1ELb1ELb0EEENS1_21CollectiveEpilogueFwdINS6_IJSA_SC_SB_EEES9_NS_10bfloat16_tESG_Li384ELb0ELb1ELb1ELb1EEENS1_19SingleTileSchedulerILb0ELb1ELb1ELi192EEEEEEEEEvNT_6ParamsE --------------------------
	.section	.nv.constant0._ZN7cutlass13device_kernelIN5flash11enable_sm90INS1_16FlashAttnFwdSm90INS1_25CollectiveMainloopFwdSm90ILi2EN4cute5tupleIJNS5_1CILi1EEES8_S8_EEENS6_IJNS7_ILi192EEENS7_ILi160EEENS7_ILi64EEEEEELi64ENS_12float_e4m3_tEfNS_4arch4Sm90ELb0ELb1ELb1ELb0ELb1ELb0ELb0ELb1ELb1ELb1ELb1ELb0EEENS1_21CollectiveEpilogueFwdINS6_IJSA_SC_SB_EEES9_NS_10bfloat16_tESG_Li384ELb0ELb1ELb1ELb1EEENS1_19SingleTileSchedulerILb0ELb1ELb1ELi192EEEEEEEEEvNT_6ParamsE,"a",@progbits
	.sectionflags	@""
	.align	4
.nv.constant0._ZN7cutlass13device_kernelIN5flash11enable_sm90INS1_16FlashAttnFwdSm90INS1_25CollectiveMainloopFwdSm90ILi2EN4cute5tupleIJNS5_1CILi1EEES8_S8_EEENS6_IJNS7_ILi192EEENS7_ILi160EEENS7_ILi64EEEEEELi64ENS_12float_e4m3_tEfNS_4arch4Sm90ELb0ELb1ELb1ELb0ELb1ELb0ELb0ELb1ELb1ELb1ELb1ELb0EEENS1_21CollectiveEpilogueFwdINS6_IJSA_SC_SB_EEES9_NS_10bfloat16_tESG_Li384ELb0ELb1ELb1ELb1EEENS1_19SingleTileSchedulerILb0ELb1ELb1ELi192EEEEEEEEEvNT_6ParamsE:
	.zero		3456


//--------------------- .nv.constant0._ZN7cutlass13device_kernelIN5flash11enable_sm90INS1_16FlashAttnFwdSm90INS1_25CollectiveMainloopFwdSm90ILi2EN4cute5tupleIJNS5_1CILi1EEES8_S8_EEENS6_IJNS7_ILi192EEENS7_ILi160EEENS7_ILi64EEEEEELi64ENS_12float_e4m3_tEfNS_4arch4Sm90ELb0ELb1ELb1ELb1ELb1ELb0ELb0ELb1ELb1ELb1ELb1ELb0EEENS1_21CollectiveEpilogueFwdINS6_IJSA_SC_SB_EEES9_NS_10bfloat16_tESG_Li384ELb1ELb1ELb1ELb1EEENS1_36VarlenDynamicPersistentTileSchedulerILi192ELi160ELi384ELi128ELb1ELb1ELb1ELb1ELb0ELb1EEEEEEEEEvNT_6ParamsE --------------------------
	.section	.nv.constant0._ZN7cutlass13device_kernelIN5flash11enable_sm90INS1_16FlashAttnFwdSm90INS1_25CollectiveMainloopFwdSm90ILi2EN4cute5tupleIJNS5_1CILi1EEES8_S8_EEENS6_IJNS7_ILi192EEENS7_ILi160EEENS7_ILi64EEEEEELi64ENS_12float_e4m3_tEfNS_4arch4Sm90ELb0ELb1ELb1ELb1ELb1ELb0ELb0ELb1ELb1ELb1ELb1ELb0EEENS1_21CollectiveEpilogueFwdINS6_IJSA_SC_SB_EEES9_NS_10bfloat16_tESG_Li384ELb1ELb1ELb1ELb1EEENS1_36VarlenDynamicPersistentTileSchedulerILi192ELi160ELi384ELi128ELb1ELb1ELb1ELb1ELb0ELb1EEEEEEEEEvNT_6ParamsE,"a",@progbits
	.sectionflags	@""
	.align	4
.nv.constant0._ZN7cutlass13device_kernelIN5flash11enable_sm90INS1_16FlashAttnFwdSm90INS1_25CollectiveMainloopFwdSm90ILi2EN4cute5tupleIJNS5_1CILi1EEES8_S8_EEENS6_IJNS7_ILi192EEENS7_ILi160EEENS7_ILi64EEEEEELi64ENS_12float_e4m3_tEfNS_4arch4Sm90ELb0ELb1ELb1ELb1ELb1ELb0ELb0ELb1ELb1ELb1ELb1ELb0EEENS1_21CollectiveEpilogueFwdINS6_IJSA_SC_SB_EEES9_NS_10bfloat16_tESG_Li384ELb1ELb1ELb1ELb1EEENS1_36VarlenDynamicPersistentTileSchedulerILi192ELi160ELi384ELi128ELb1ELb1ELb1ELb1ELb0ELb1EEEEEEEEEvNT_6ParamsE:
	.zero		3584


//--------------------- .nv.constant0._ZN7cutlass13device_kernelIN5flash11enable_sm90INS1_16FlashAttnFwdSm90INS1_25CollectiveMainloopFwdSm90ILi2EN4cute5tupleIJNS5_1CILi1EEES8_S8_EEENS6_IJNS7_ILi192EEENS7_ILi160EEENS7_ILi64EEEEEELi64ENS_12float_e4m3_tEfNS_4arch4Sm90ELb0ELb1ELb1ELb1ELb1ELb1ELb0ELb1ELb1ELb1ELb1ELb0EEENS1_21CollectiveEpilogueFwdINS6_IJSA_SC_SB_EEES9_NS_10bfloat16_tESG_Li384ELb1ELb1ELb1ELb1EEENS1_36VarlenDynamicPersistentTileSchedulerILi192ELi160ELi384ELi128ELb1ELb1ELb1ELb1ELb0ELb1EEEEEEEEEvNT_6ParamsE --------------------------
	.section	.nv.constant0._ZN7cutlass13device_kernelIN5flash11enable_sm90INS1_16FlashAttnFwdSm90INS1_25CollectiveMainloopFwdSm90ILi2EN4cute5tupleIJNS5_1CILi1EEES8_S8_EEENS6_IJNS7_ILi192EEENS7_ILi160EEENS7_ILi64EEEEEELi64ENS_12float_e4m3_tEfNS_4arch4Sm90ELb0ELb1ELb1ELb1ELb1ELb1ELb0ELb1ELb1ELb1ELb1ELb0EEENS1_21CollectiveEpilogueFwdINS6_IJSA_SC_SB_EEES9_NS_10bfloat16_tESG_Li384ELb1ELb1ELb1ELb1EEENS1_36VarlenDynamicPersistentTileSchedulerILi192ELi160ELi384ELi128ELb1ELb1ELb1ELb1ELb0ELb1EEEEEEEEEvNT_6ParamsE,"a",@progbits
	.sectionflags	@""
	.align	4
.nv.constant0._ZN7cutlass13device_kernelIN5flash11enable_sm90INS1_16FlashAttnFwdSm90INS1_25CollectiveMainloopFwdSm90ILi2EN4cute5tupleIJNS5_1CILi1EEES8_S8_EEENS6_IJNS7_ILi192EEENS7_ILi160EEENS7_ILi64EEEEEELi64ENS_12float_e4m3_tEfNS_4arch4Sm90ELb0ELb1ELb1ELb1ELb1ELb1ELb0ELb1ELb1ELb1ELb1ELb0EEENS1_21CollectiveEpilogueFwdINS6_IJSA_SC_SB_EEES9_NS_10bfloat16_tESG_Li384ELb1ELb1ELb1ELb1EEENS1_36VarlenDynamicPersistentTileSchedulerILi192ELi160ELi384ELi128ELb1ELb1ELb1ELb1ELb0ELb1EEEEEEEEEvNT_6ParamsE:
	.zero		3584


//--------------------- .nv.constant0._ZN7cutlass13device_kernelIN5flash11enable_sm90INS1_16FlashAttnFwdSm90INS1_25CollectiveMainloopFwdSm90ILi2EN4cute5tupleIJNS5_1CILi1EEES8_S8_EEENS6_IJNS7_ILi192EEENS7_ILi160EEENS7_ILi64EEEEEELi64ENS_12float_e4m3_tEfNS_4arch4Sm90ELb1ELb0ELb1ELb0ELb1ELb0ELb0ELb1ELb1ELb1ELb1ELb0EEENS1_21CollectiveEpilogueFwdINS6_IJSA_SC_SB_EEES9_NS_10bfloat16_tESG_Li384ELb0ELb1ELb1ELb1EEENS1_19SingleTileSchedulerILb0ELb1ELb1ELi192EEEEEEEEEvNT_6ParamsE --------------------------
	.section	.nv.constant0._ZN7cutlass13device_kernelIN5flash11enable_sm90INS1_16FlashAttnFwdSm90INS1_25CollectiveMainloopFwdSm90ILi2EN4cute5tupleIJNS5_1CILi1EEES8_S8_EEENS6_IJNS7_ILi192EEENS7_ILi160EEENS7_ILi64EEEEEELi64ENS_12float_e4m3_tEfNS_4arch4Sm90ELb1ELb0ELb1ELb0ELb1ELb0ELb0ELb1ELb1ELb1ELb1ELb0EEENS1_21CollectiveEpilogueFwdINS6_IJSA_SC_SB_EEES9_NS_10bfloat16_tESG_Li384ELb0ELb1ELb1ELb1EEENS1_19SingleTileSchedulerILb0ELb1ELb1ELi192EEEEEEEEEvNT_6ParamsE,"a",@progbits
	.sectionflags	@""
	.align	4
.nv.constant0._ZN7cutlass13device_kernelIN5flash11enable_sm90INS1_16FlashAttnFwdSm90INS1_25CollectiveMainloopFwdSm90ILi2EN4cute5tupleIJNS5_1CILi1EEES8_S8_EEENS6_IJNS7_ILi192EEENS7_ILi160EEENS7_ILi64EEEEEELi64ENS_12float_e4m3_tEfNS_4arch4Sm90ELb1ELb0ELb1ELb0ELb1ELb0ELb0ELb1ELb1ELb1ELb1ELb0EEENS1_21CollectiveEpilogueFwdINS6_IJSA_SC_SB_EEES9_NS_10bfloat16_tESG_Li384ELb0ELb1ELb1ELb1EEENS1_19SingleTileSchedulerILb0ELb1ELb1ELi192EEEEEEEEEvNT_6ParamsE:
	.zero		3456


//--------------------- .nv.constant0._ZN7cutlass13device_kernelIN5flash11enable_sm90INS1_16FlashAttnFwdSm90INS1_25CollectiveMainloopFwdSm90ILi2EN4cute5tupleIJNS5_1CILi1EEES8_S8_EEENS6_IJNS7_ILi192EEENS7_ILi160EEENS7_ILi64EEEEEELi64ENS_12float_e4m3_tEfNS_4arch4Sm90ELb1ELb0ELb1ELb1ELb1ELb0ELb0ELb1ELb1ELb1ELb1ELb0EEENS1_21CollectiveEpilogueFwdINS6_IJSA_SC_SB_EEES9_NS_10bfloat16_tESG_Li384ELb1ELb1ELb1ELb1EEENS1_36VarlenDynamicPersistentTileSchedulerILi192ELi160ELi384ELi128ELb1ELb1ELb1ELb1ELb1ELb1EEEEEEEEEvNT_6ParamsE --------------------------
	.section	.nv.constant0._ZN7cutlass13device_kernelIN5flash11enable_sm90INS1_16FlashAttnFwdSm90INS1_25CollectiveMainloopFwdSm90ILi2EN4cute5tupleIJNS5_1CILi1EEES8_S8_EEENS6_IJNS7_ILi192EEENS7_ILi160EEENS7_ILi64EEEEEELi64ENS_12float_e4m3_tEfNS_4arch4Sm90ELb1ELb0ELb1ELb1ELb1ELb0ELb0ELb1ELb1ELb1ELb1ELb0EEENS1_21CollectiveEpilogueFwdINS6_IJSA_SC_SB_EEES9_NS_10bfloat16_tESG_Li384ELb1ELb1ELb1ELb1EEENS1_36VarlenDynamicPersistentTileSchedulerILi192ELi160ELi384ELi128ELb1ELb1ELb1ELb1ELb1ELb1EEEEEEEEEvNT_6ParamsE,"a",@progbits
	.sectionflags	@""
	.align	4
.nv.constant0._ZN7cutlass13device_kernelIN5flash11enable_sm90INS1_16FlashAttnFwdSm90INS1_25CollectiveMainloopFwdSm90ILi2EN4cute5tupleIJNS5_1CILi1EEES8_S8_EEENS6_IJNS7_ILi192EEENS7_ILi160EEENS7_ILi64EEEEEELi64ENS_12float_e4m3_tEfNS_4arch4Sm90ELb1ELb0ELb1ELb1ELb1ELb0ELb0ELb1ELb1ELb1ELb1ELb0EEENS1_21CollectiveEpilogueFwdINS6_IJSA_SC_SB_EEES9_NS_10bfloat16_tESG_Li384ELb1ELb1ELb1ELb1EEENS1_36VarlenDynamicPersistentTileSchedulerILi192ELi160ELi384ELi128ELb1ELb1ELb1ELb1ELb1ELb1EEEEEEEEEvNT_6ParamsE:
	.zero		3584


//--------------------- .nv.constant0._ZN7cutlass13device_kernelIN5flash11enable_sm90INS1_16FlashAttnFwdSm90INS1_25CollectiveMainloopFwdSm90ILi2EN4cute5tupleIJNS5_1CILi1EEES8_S8_EEENS6_IJNS7_ILi192EEENS7_ILi160EEENS7_ILi64EEEEEELi64ENS_12float_e4m3_tEfNS_4arch4Sm90ELb1ELb0ELb1ELb1ELb1ELb1ELb0ELb1ELb1ELb1ELb1ELb0EEENS1_21CollectiveEpilogueFwdINS6_IJSA_SC_SB_EEES9_NS_10bfloat16_tESG_Li384ELb1ELb1ELb1ELb1EEENS1_36VarlenDynamicPersistentTileSchedulerILi192ELi160ELi384ELi128ELb1ELb1ELb1ELb1ELb1ELb1EEEEEEEEEvNT_6ParamsE --------------------------
	.section	.nv.constant0._ZN7cutlass13device_kernelIN5flash11enable_sm90INS1_16FlashAttnFwdSm90INS1_25CollectiveMainloopFwdSm90ILi2EN4cute5tupleIJNS5_1CILi1EEES8_S8_EEENS6_IJNS7_ILi192EEENS7_ILi160EEENS7_ILi64EEEEEELi64ENS_12float_e4m3_tEfNS_4arch4Sm90ELb1ELb0ELb1ELb1ELb1ELb1ELb0ELb1ELb1ELb1ELb1ELb0EEENS1_21CollectiveEpilogueFwdINS6_IJSA_SC_SB_EEES9_NS_10bfloat16_tESG_Li384ELb1ELb1ELb1ELb1EEENS1_36VarlenDynamicPersistentTileSchedulerILi192ELi160ELi384ELi128ELb1ELb1ELb1ELb1ELb1ELb1EEEEEEEEEvNT_6ParamsE,"a",@progbits
	.sectionflags	@""
	.align	4
.nv.constant0._ZN7cutlass13device_kernelIN5flash11enable_sm90INS1_16FlashAttnFwdSm90INS1_25CollectiveMainloopFwdSm90ILi2EN4cute5tupleIJNS5_1CILi1EEES8_S8_EEENS6_IJNS7_ILi192EEENS7_ILi160EEENS7_ILi64EEEEEELi64ENS_12float_e4m3_tEfNS_4arch4Sm90ELb1ELb0ELb1ELb1ELb1ELb1ELb0ELb1ELb1ELb1ELb1ELb0EEENS1_21CollectiveEpilogueFwdINS6_IJSA_SC_SB_EEES9_NS_10bfloat16_tESG_Li384ELb1ELb1ELb1ELb1EEENS1_36VarlenDynamicPersistentTileSchedulerILi192ELi160ELi384ELi128ELb1ELb1ELb1ELb1ELb1ELb1EEEEEEEEEvNT_6ParamsE:
	.zero		3584


//--------------------- SYMBOLS --------------------------

	.type		.nv.reservedSmem.offset0,@object
	.size		.nv.reservedSmem.offset0,0x4
